	.target	sm_100a

	.elftype	@"ET_EXEC"


//--------------------- .note.nv.tkinfo           --------------------------
	.section	.note.nv.tkinfo,"",@"SHT_NOTE"
	.sectionflags	@"SHF_NOTE_NV_TKINFO"
	.tkinfo
        /*0018*/ 	.word	0x00000002
        /*0030*/ 	.string	""
        /*0030*/ 	.string	"ptxas"
        /*0030*/ 	.string	"Cuda compilation tools, release 13.0, V13.0.88"
        /*0030*/ 	.string	"Build cuda_13.0.r13.0/compiler.36424714_0"
        /*0030*/ 	.string	"-arch sm_100a -m 64 "



//--------------------- .note.nv.cuinfo           --------------------------
	.section	.note.nv.cuinfo,"",@"SHT_NOTE"
	.sectionflags	@"SHF_NOTE_NV_CUINFO"
        /*0018*/ 	.short	0x0002
        /*001a*/ 	.short	0x0064
        /*001c*/ 	.short	0x0082
	.zero		2


//--------------------- .nv.info                  --------------------------
	.section	.nv.info,"",@"SHT_CUDA_INFO"
	.align	4


	//----- nvinfo : EIATTR_REGCOUNT
	.align		4
        /*0000*/ 	.byte	0x04, 0x2f
        /*0002*/ 	.short	(.L_19 - .L_18)
	.align		4
.L_18:
        /*0004*/ 	.word	index@(_ZN7cutlass13device_kernelINS_4gemm6kernel13GemmUniversalIN4cute5tupleIJiiiiEEENS1_10collective13CollectiveMmaINS1_35MainloopSm100TmaUmmaWarpSpecializedILi5ELi2ELi4ENS5_IJNS4_1CILi2EEESB_NSA_ILi1EEEEEEEENS5_IJNSA_ILi256EEENSA_ILi128EEENSA_ILi32EEEEEENS_10tfloat32_tENS5_IJlSC_lEEESJ_SK_NS4_8TiledMMAINS4_8MMA_AtomIJNS4_23SM100_MMA_TF32_2x1SM_SSISJ_SJ_fLi256ELi128ELNS4_4UMMA5MajorE0ELSP_0ELNSO_7ScaleInE0ELSQ_0EEEEEENS4_6LayoutINS5_IJSC_SC_SC_EEENS5_IJNSA_ILi0EEESV_SV_EEEEENS5_IJNS4_10UnderscoreESY_SY_EEEEENS4_28SM100_TMA_2SM_LOAD_MULTICASTENS4_14ComposedLayoutINS4_7SwizzleILi3ELi4ELi3EEENS4_18smem_ptr_flag_bitsILi32EEENST_INS5_IJNSA_ILi8EEESH_EEENS5_IJSH_SC_EEEEEEEvNS4_8identityENS4_18SM100_TMA_2SM_LOADES1B_vS1C_EENS_8epilogue10collective18CollectiveEpilogueINS1F_23Sm100TmaWarpSpecializedILi4ELi2ELi16ELb1ELb0EEEJNS5_IJSG_SG_SH_EEENS5_IJNST_ISG_SC_EENST_INSA_ILi16EEESC_EEEEESJ_SK_SJ_SK_NS1F_6fusion15FusionCallbacksIS1J_NS1P_17LinearCombinationISJ_fSJ_fLNS_15FloatRoundStyleE2EEES1K_S1O_JEEENS4_5SM1004TMEM4LOAD26SM100_TMEM_LOAD_32dp32b16xENS4_13SM90_TMA_LOADENS12_INS13_ILi2ELi4ELi3EEES16_NST_INS5_IJS17_S1M_EEENS5_IJS1M_SC_EEEEEEENS4_39AutoVectorizingCopyWithAssumedAlignmentILi128EEENS4_14SM90_TMA_STOREES24_S26_S26_EEEvvEEEEvNT_6ParamsE)
        /*0008*/ 	.word	0x00000050


	//----- nvinfo : EIATTR_FRAME_SIZE
	.align		4
.L_19:
        /*000c*/ 	.byte	0x04, 0x11
        /*000e*/ 	.short	(.L_21 - .L_20)
	.align		4
.L_20:
        /*0010*/ 	.word	index@($__internal_2_$__cuda_sm10x_tcgen05_guardrail_trap_unallocated_columns_being_dealloced)
        /*0014*/ 	.word	0x00000000


	//----- nvinfo : EIATTR_FRAME_SIZE
	.align		4
.L_21:
        /*0018*/ 	.byte	0x04, 0x11
        /*001a*/ 	.short	(.L_23 - .L_22)
	.align		4
.L_22:
        /*001c*/ 	.word	index@($__internal_1_$__cuda_sm10x_tcgen05_guardrail_trap_phase_invalid_during_alloc)
        /*0020*/ 	.word	0x00000000


	//----- nvinfo : EIATTR_FRAME_SIZE
	.align		4
.L_23:
        /*0024*/ 	.byte	0x04, 0x11
        /*0026*/ 	.short	(.L_25 - .L_24)
	.align		4
.L_24:
        /*0028*/ 	.word	index@($__internal_0_$__cuda_sm10x_tcgen05_guardrail_trap_col_being_dealloced_not_returned_by_alloc)
        /*002c*/ 	.word	0x00000000


	//----- nvinfo : EIATTR_FRAME_SIZE
	.align		4
.L_25:
        /*0030*/ 	.byte	0x04, 0x11
        /*0032*/ 	.short	(.L_27 - .L_26)
	.align		4
.L_26:
        /*0034*/ 	.word	index@(_ZN7cutlass13device_kernelINS_4gemm6kernel13GemmUniversalIN4cute5tupleIJiiiiEEENS1_10collective13CollectiveMmaINS1_35MainloopSm100TmaUmmaWarpSpecializedILi5ELi2ELi4ENS5_IJNS4_1CILi2EEESB_NSA_ILi1EEEEEEEENS5_IJNSA_ILi256EEENSA_ILi128EEENSA_ILi32EEEEEENS_10tfloat32_tENS5_IJlSC_lEEESJ_SK_NS4_8TiledMMAINS4_8MMA_AtomIJNS4_23SM100_MMA_TF32_2x1SM_SSISJ_SJ_fLi256ELi128ELNS4_4UMMA5MajorE0ELSP_0ELNSO_7ScaleInE0ELSQ_0EEEEEENS4_6LayoutINS5_IJSC_SC_SC_EEENS5_IJNSA_ILi0EEESV_SV_EEEEENS5_IJNS4_10UnderscoreESY_SY_EEEEENS4_28SM100_TMA_2SM_LOAD_MULTICASTENS4_14ComposedLayoutINS4_7SwizzleILi3ELi4ELi3EEENS4_18smem_ptr_flag_bitsILi32EEENST_INS5_IJNSA_ILi8EEESH_EEENS5_IJSH_SC_EEEEEEEvNS4_8identityENS4_18SM100_TMA_2SM_LOADES1B_vS1C_EENS_8epilogue10collective18CollectiveEpilogueINS1F_23Sm100TmaWarpSpecializedILi4ELi2ELi16ELb1ELb0EEEJNS5_IJSG_SG_SH_EEENS5_IJNST_ISG_SC_EENST_INSA_ILi16EEESC_EEEEESJ_SK_SJ_SK_NS1F_6fusion15FusionCallbacksIS1J_NS1P_17LinearCombinationISJ_fSJ_fLNS_15FloatRoundStyleE2EEES1K_S1O_JEEENS4_5SM1004TMEM4LOAD26SM100_TMEM_LOAD_32dp32b16xENS4_13SM90_TMA_LOADENS12_INS13_ILi2ELi4ELi3EEES16_NST_INS5_IJS17_S1M_EEENS5_IJS1M_SC_EEEEEEENS4_39AutoVectorizingCopyWithAssumedAlignmentILi128EEENS4_14SM90_TMA_STOREES24_S26_S26_EEEvvEEEEvNT_6ParamsE)
        /*0038*/ 	.word	0x00000000


	//----- nvinfo : EIATTR_MIN_STACK_SIZE
	.align		4
.L_27:
        /*003c*/ 	.byte	0x04, 0x12
        /*003e*/ 	.short	(.L_29 - .L_28)
	.align		4
.L_28:
        /*0040*/ 	.word	index@(_ZN7cutlass13device_kernelINS_4gemm6kernel13GemmUniversalIN4cute5tupleIJiiiiEEENS1_10collective13CollectiveMmaINS1_35MainloopSm100TmaUmmaWarpSpecializedILi5ELi2ELi4ENS5_IJNS4_1CILi2EEESB_NSA_ILi1EEEEEEEENS5_IJNSA_ILi256EEENSA_ILi128EEENSA_ILi32EEEEEENS_10tfloat32_tENS5_IJlSC_lEEESJ_SK_NS4_8TiledMMAINS4_8MMA_AtomIJNS4_23SM100_MMA_TF32_2x1SM_SSISJ_SJ_fLi256ELi128ELNS4_4UMMA5MajorE0ELSP_0ELNSO_7ScaleInE0ELSQ_0EEEEEENS4_6LayoutINS5_IJSC_SC_SC_EEENS5_IJNSA_ILi0EEESV_SV_EEEEENS5_IJNS4_10UnderscoreESY_SY_EEEEENS4_28SM100_TMA_2SM_LOAD_MULTICASTENS4_14ComposedLayoutINS4_7SwizzleILi3ELi4ELi3EEENS4_18smem_ptr_flag_bitsILi32EEENST_INS5_IJNSA_ILi8EEESH_EEENS5_IJSH_SC_EEEEEEEvNS4_8identityENS4_18SM100_TMA_2SM_LOADES1B_vS1C_EENS_8epilogue10collective18CollectiveEpilogueINS1F_23Sm100TmaWarpSpecializedILi4ELi2ELi16ELb1ELb0EEEJNS5_IJSG_SG_SH_EEENS5_IJNST_ISG_SC_EENST_INSA_ILi16EEESC_EEEEESJ_SK_SJ_SK_NS1F_6fusion15FusionCallbacksIS1J_NS1P_17LinearCombinationISJ_fSJ_fLNS_15FloatRoundStyleE2EEES1K_S1O_JEEENS4_5SM1004TMEM4LOAD26SM100_TMEM_LOAD_32dp32b16xENS4_13SM90_TMA_LOADENS12_INS13_ILi2ELi4ELi3EEES16_NST_INS5_IJS17_S1M_EEENS5_IJS1M_SC_EEEEEEENS4_39AutoVectorizingCopyWithAssumedAlignmentILi128EEENS4_14SM90_TMA_STOREES24_S26_S26_EEEvvEEEEvNT_6ParamsE)
        /*0044*/ 	.word	0x00000000
.L_29:


//--------------------- .nv.compat                --------------------------
	.section	.nv.compat,"",@"SHT_CUDA_COMPAT_INFO"
	.align	4
        /*0000*/ 	.byte	0x02, 0x09, 0x01, 0x00, 0x02, 0x02, 0x02, 0x00, 0x02, 0x05, 0x05, 0x00, 0x03, 0x07, 0x01, 0x01
        /*0010*/ 	.byte	0x02, 0x03, 0x01, 0x00, 0x02, 0x06, 0x01, 0x00, 0x04, 0x0b, 0x08, 0x00, 0x09, 0x00, 0x00, 0x00
        /*0020*/ 	.byte	0x00, 0x00, 0x00, 0x00


//--------------------- .nv.info._ZN7cutlass13device_kernelINS_4gemm6kernel13GemmUniversalIN4cute5tupleIJiiiiEEENS1_10collective13CollectiveMmaINS1_35MainloopSm100TmaUmmaWarpSpecializedILi5ELi2ELi4ENS5_IJNS4_1CILi2EEESB_NSA_ILi1EEEEEEEENS5_IJNSA_ILi256EEENSA_ILi128EEENSA_ILi32EEEEEENS_10tfloat32_tENS5_IJlSC_lEEESJ_SK_NS4_8TiledMMAINS4_8MMA_AtomIJNS4_23SM100_MMA_TF32_2x1SM_SSISJ_SJ_fLi256ELi128ELNS4_4UMMA5MajorE0ELSP_0ELNSO_7ScaleInE0ELSQ_0EEEEEENS4_6LayoutINS5_IJSC_SC_SC_EEENS5_IJNSA_ILi0EEESV_SV_EEEEENS5_IJNS4_10UnderscoreESY_SY_EEEEENS4_28SM100_TMA_2SM_LOAD_MULTICASTENS4_14ComposedLayoutINS4_7SwizzleILi3ELi4ELi3EEENS4_18smem_ptr_flag_bitsILi32EEENST_INS5_IJNSA_ILi8EEESH_EEENS5_IJSH_SC_EEEEEEEvNS4_8identityENS4_18SM100_TMA_2SM_LOADES1B_vS1C_EENS_8epilogue10collective18CollectiveEpilogueINS1F_23Sm100TmaWarpSpecializedILi4ELi2ELi16ELb1ELb0EEEJNS5_IJSG_SG_SH_EEENS5_IJNST_ISG_SC_EENST_INSA_ILi16EEESC_EEEEESJ_SK_SJ_SK_NS1F_6fusion15FusionCallbacksIS1J_NS1P_17LinearCombinationISJ_fSJ_fLNS_15FloatRoundStyleE2EEES1K_S1O_JEEENS4_5SM1004TMEM4LOAD26SM100_TMEM_LOAD_32dp32b16xENS4_13SM90_TMA_LOADENS12_INS13_ILi2ELi4ELi3EEES16_NST_INS5_IJS17_S1M_EEENS5_IJS1M_SC_EEEEEEENS4_39AutoVectorizingCopyWithAssumedAlignmentILi128EEENS4_14SM90_TMA_STOREES24_S26_S26_EEEvvEEEEvNT_6ParamsE --------------------------
	.section	.nv.info._ZN7cutlass13device_kernelINS_4gemm6kernel13GemmUniversalIN4cute5tupleIJiiiiEEENS1_10collective13CollectiveMmaINS1_35MainloopSm100TmaUmmaWarpSpecializedILi5ELi2ELi4ENS5_IJNS4_1CILi2EEESB_NSA_ILi1EEEEEEEENS5_IJNSA_ILi256EEENSA_ILi128EEENSA_ILi32EEEEEENS_10tfloat32_tENS5_IJlSC_lEEESJ_SK_NS4_8TiledMMAINS4_8MMA_AtomIJNS4_23SM100_MMA_TF32_2x1SM_SSISJ_SJ_fLi256ELi128ELNS4_4UMMA5MajorE0ELSP_0ELNSO_7ScaleInE0ELSQ_0EEEEEENS4_6LayoutINS5_IJSC_SC_SC_EEENS5_IJNSA_ILi0EEESV_SV_EEEEENS5_IJNS4_10UnderscoreESY_SY_EEEEENS4_28SM100_TMA_2SM_LOAD_MULTICASTENS4_14ComposedLayoutINS4_7SwizzleILi3ELi4ELi3EEENS4_18smem_ptr_flag_bitsILi32EEENST_INS5_IJNSA_ILi8EEESH_EEENS5_IJSH_SC_EEEEEEEvNS4_8identityENS4_18SM100_TMA_2SM_LOADES1B_vS1C_EENS_8epilogue10collective18CollectiveEpilogueINS1F_23Sm100TmaWarpSpecializedILi4ELi2ELi16ELb1ELb0EEEJNS5_IJSG_SG_SH_EEENS5_IJNST_ISG_SC_EENST_INSA_ILi16EEESC_EEEEESJ_SK_SJ_SK_NS1F_6fusion15FusionCallbacksIS1J_NS1P_17LinearCombinationISJ_fSJ_fLNS_15FloatRoundStyleE2EEES1K_S1O_JEEENS4_5SM1004TMEM4LOAD26SM100_TMEM_LOAD_32dp32b16xENS4_13SM90_TMA_LOADENS12_INS13_ILi2ELi4ELi3EEES16_NST_INS5_IJS17_S1M_EEENS5_IJS1M_SC_EEEEEEENS4_39AutoVectorizingCopyWithAssumedAlignmentILi128EEENS4_14SM90_TMA_STOREES24_S26_S26_EEEvvEEEEvNT_6ParamsE,"",@"SHT_CUDA_INFO"
	.sectionflags	@""
	.align	4


	//----- nvinfo : EIATTR_CUDA_API_VERSION
	.align		4
        /*0000*/ 	.byte	0x04, 0x37
        /*0002*/ 	.short	(.L_31 - .L_30)
.L_30:
        /*0004*/ 	.word	0x00000082


	//----- nvinfo : EIATTR_KPARAM_INFO
	.align		4
.L_31:
        /*0008*/ 	.byte	0x04, 0x17
        /*000a*/ 	.short	(.L_33 - .L_32)
.L_32:
        /*000c*/ 	.word	0x00000000
        /*0010*/ 	.short	0x0000
        /*0012*/ 	.short	0x0000
        /*0014*/ 	.byte	0x00, 0xf0, 0x01, 0x20


	//----- nvinfo : EIATTR_AT_ENTRY_FRAGMENTS
	.align		4
.L_33:
        /*0018*/ 	.byte	0x04, 0x4f
        /*001a*/ 	.short	(.L_35 - .L_34)


	//   ....[0]....
.L_34:
        /*001c*/ 	.word	0x00000007


	//----- nvinfo : EIATTR_RESERVED_SMEM_USED
	.align		4
.L_35:
        /*0020*/ 	.byte	0x01, 0x41
	.zero		2


	//----- nvinfo : EIATTR_SPARSE_MMA_MASK
	.align		4
        /*0024*/ 	.byte	0x03, 0x50
        /*0026*/ 	.short	0x0000


	//----- nvinfo : EIATTR_TCGEN05_2CTA_USED
	.align		4
        /*0028*/ 	.byte	0x01, 0x52
	.zero		2


	//----- nvinfo : EIATTR_MAXREG_COUNT
	.align		4
        /*002c*/ 	.byte	0x03, 0x1b
        /*002e*/ 	.short	0x00ff


	//----- nvinfo : EIATTR_NUM_BARRIERS
	.align		4
        /*0030*/ 	.byte	0x02, 0x4c
        /*0032*/ 	.byte	0x07
	.zero		1


	//----- nvinfo : EIATTR_EXTERNS
	.align		4
        /*0034*/ 	.byte	0x04, 0x0f
        /*0036*/ 	.short	(.L_37 - .L_36)


	//   ....[0]....
	.align		4
.L_36:
        /*0038*/ 	.word	index@(__assertfail)


	//----- nvinfo : EIATTR_MERCURY_ISA_VERSION
	.align		4
.L_37:
        /*003c*/ 	.byte	0x03, 0x5f
        /*003e*/ 	.short	0x0101


	//----- nvinfo : EIATTR_INT_WARP_WIDE_INSTR_OFFSETS
	.align		4
        /*0040*/ 	.byte	0x04, 0x31
        /*0042*/ 	.short	(.L_39 - .L_38)


	//   ....[0]....
.L_38:
        /*0044*/ 	.word	0x00000e00


	//   ....[1]....
        /*0048*/ 	.word	0x00000eb0


	//   ....[2]....
        /*004c*/ 	.word	0x00004460


	//   ....[3]....
        /*0050*/ 	.word	0x00004490


	//   ....[4]....
        /*0054*/ 	.word	0x000044b0


	//   ....[5]....
        /*0058*/ 	.word	0x00005030


	//   ....[6]....
        /*005c*/ 	.word	0x00005090


	//   ....[7]....
        /*0060*/ 	.word	0x00005170


	//   ....[8]....
        /*0064*/ 	.word	0x000051e0


	//   ....[9]....
        /*0068*/ 	.word	0x000052c0


	//   ....[10]....
        /*006c*/ 	.word	0x00005330


	//   ....[11]....
        /*0070*/ 	.word	0x00005420


	//   ....[12]....
        /*0074*/ 	.word	0x00005490


	//   ....[13]....
        /*0078*/ 	.word	0x00005590


	//   ....[14]....
        /*007c*/ 	.word	0x00005610


	//   ....[15]....
        /*0080*/ 	.word	0x00005710


	//   ....[16]....
        /*0084*/ 	.word	0x00005790


	//   ....[17]....
        /*0088*/ 	.word	0x00005890


	//   ....[18]....
        /*008c*/ 	.word	0x00005910


	//   ....[19]....
        /*0090*/ 	.word	0x00005a00


	//   ....[20]....
        /*0094*/ 	.word	0x00005a90


	//----- nvinfo : EIATTR_COOP_GROUP_MASK_REGIDS
	.align		4
.L_39:
        /*0098*/ 	.byte	0x04, 0x29
        /*009a*/ 	.short	(.L_41 - .L_40)


	//   ....[0]....
.L_40:
        /*009c*/ 	.word	0xffffffff


	//   ....[1]....
        /*00a0*/ 	.word	0xffffffff


	//   ....[2]....
        /*00a4*/ 	.word	0xffffffff


	//   ....[3]....
        /*00a8*/ 	.word	0xffffffff


	//   ....[4]....
        /*00ac*/ 	.word	0xffffffff


	//   ....[5]....
        /*00b0*/ 	.word	0xffffffff


	//   ....[6]....
        /*00b4*/ 	.word	0xffffffff


	//   ....[7]....
        /*00b8*/ 	.word	0xffffffff


	//   ....[8]....
        /*00bc*/ 	.word	0xffffffff


	//   ....[9]....
        /*00c0*/ 	.word	0xffffffff


	//   ....[10]....
        /*00c4*/ 	.word	0xffffffff


	//   ....[11]....
        /*00c8*/ 	.word	0xffffffff


	//   ....[12]....
        /*00cc*/ 	.word	0xffffffff


	//   ....[13]....
        /*00d0*/ 	.word	0xffffffff


	//----- nvinfo : EIATTR_COOP_GROUP_INSTR_OFFSETS
	.align		4
.L_41:
        /*00d4*/ 	.byte	0x04, 0x28
        /*00d6*/ 	.short	(.L_43 - .L_42)


	//   ....[0]....
.L_42:
        /*00d8*/ 	.word	0x000000b0


	//   ....[1]....
        /*00dc*/ 	.word	0x00000520


	//   ....[2]....
        /*00e0*/ 	.word	0x00000710


	//   ....[3]....
        /*00e4*/ 	.word	0x000008b0


	//   ....[4]....
        /*00e8*/ 	.word	0x000009b0


	//   ....[5]....
        /*00ec*/ 	.word	0x00000b20


	//   ....[6]....
        /*00f0*/ 	.word	0x00000cc0


	//   ....[7]....
        /*00f4*/ 	.word	0x00000f20


	//   ....[8]....
        /*00f8*/ 	.word	0x000022c0


	//   ....[9]....
        /*00fc*/ 	.word	0x00003240


	//   ....[10]....
        /*0100*/ 	.word	0x00003710


	//   ....[11]....
        /*0104*/ 	.word	0x00003740


	//   ....[12]....
        /*0108*/ 	.word	0x00004360


	//   ....[13]....
        /*010c*/ 	.word	0x00004570


	//----- nvinfo : EIATTR_VRC_CTA_INIT_COUNT
	.align		4
.L_43:
        /*0110*/ 	.byte	0x02, 0x4a
        /*0112*/ 	.byte	0x80
	.zero		1


	//----- nvinfo : EIATTR_SYSCALL_OFFSETS
	.align		4
        /*0114*/ 	.byte	0x04, 0x46
        /*0116*/ 	.short	(.L_45 - .L_44)


	//   ....[0]....
.L_44:
        /*0118*/ 	.word	0x00006720


	//   ....[1]....
        /*011c*/ 	.word	0x00006810


	//   ....[2]....
        /*0120*/ 	.word	0x00006fd0


	//   ....[3]....
        /*0124*/ 	.word	0x00007950


	//   ....[4]....
        /*0128*/ 	.word	0x000082a0


	//   ....[5]....
        /*012c*/ 	.word	0x00008c30


	//   ....[6]....
        /*0130*/ 	.word	0x000095c0


	//   ....[7]....
        /*0134*/ 	.word	0x00009f80


	//   ....[8]....
        /*0138*/ 	.word	0x0000a910


	//   ....[9]....
        /*013c*/ 	.word	0x0000b250


	//----- nvinfo : EIATTR_MBARRIER_INSTR_OFFSETS
	.align		4
.L_45:
        /*0140*/ 	.byte	0x04, 0x39
        /*0142*/ 	.short	(.L_47 - .L_46)


	//   ....[0]....
.L_46:
        /*0144*/ 	.word	0x00000660
        /*0148*/ 	.word	0x000000ff
        /*014c*/ 	.word	0x00000000
        /*0150*/ 	.short	0x0100
        /*0152*/ 	.byte	0x04
	.zero		1


	//   ....[1]....
        /*0154*/ 	.word	0x00000670
        /*0158*/ 	.word	0x000000ff
        /*015c*/ 	.word	0x00000028
        /*0160*/ 	.short	0x0100
        /*0162*/ 	.byte	0x04
	.zero		1


	//   ....[2]....
        /*0164*/ 	.word	0x00000680
        /*0168*/ 	.word	0x000000ff
        /*016c*/ 	.word	0x00000008
        /*0170*/ 	.short	0x0100
        /*0172*/ 	.byte	0x04
	.zero		1


	//   ....[3]....
        /*0174*/ 	.word	0x00000690
        /*0178*/ 	.word	0x000000ff
        /*017c*/ 	.word	0x00000030
        /*0180*/ 	.short	0x0100
        /*0182*/ 	.byte	0x04
	.zero		1


	//   ....[4]....
        /*0184*/ 	.word	0x000006a0
        /*0188*/ 	.word	0x000000ff
        /*018c*/ 	.word	0x00000010
        /*0190*/ 	.short	0x0100
        /*0192*/ 	.byte	0x04
	.zero		1


	//   ....[5]....
        /*0194*/ 	.word	0x000006b0
        /*0198*/ 	.word	0x000000ff
        /*019c*/ 	.word	0x00000038
        /*01a0*/ 	.short	0x0100
        /*01a2*/ 	.byte	0x04
	.zero		1


	//   ....[6]....
        /*01a4*/ 	.word	0x000006c0
        /*01a8*/ 	.word	0x000000ff
        /*01ac*/ 	.word	0x00000018
        /*01b0*/ 	.short	0x0100
        /*01b2*/ 	.byte	0x04
	.zero		1


	//   ....[7]....
        /*01b4*/ 	.word	0x000006d0
        /*01b8*/ 	.word	0x000000ff
        /*01bc*/ 	.word	0x00000040
        /*01c0*/ 	.short	0x0100
        /*01c2*/ 	.byte	0x04
	.zero		1


	//   ....[8]....
        /*01c4*/ 	.word	0x000006e0
        /*01c8*/ 	.word	0x000000ff
        /*01cc*/ 	.word	0x00000020
        /*01d0*/ 	.short	0x0100
        /*01d2*/ 	.byte	0x04
	.zero		1


	//   ....[9]....
        /*01d4*/ 	.word	0x000006f0
        /*01d8*/ 	.word	0x000000ff
        /*01dc*/ 	.word	0x00000048
        /*01e0*/ 	.short	0x0100
        /*01e2*/ 	.byte	0x04
	.zero		1


	//   ....[10]....
        /*01e4*/ 	.word	0x00000820
        /*01e8*/ 	.word	0x000000ff
        /*01ec*/ 	.word	0x00000050
        /*01f0*/ 	.short	0x0100
        /*01f2*/ 	.byte	0x04
	.zero		1


	//   ....[11]....
        /*01f4*/ 	.word	0x00000830
        /*01f8*/ 	.word	0x000000ff
        /*01fc*/ 	.word	0x00000070
        /*0200*/ 	.short	0x0100
        /*0202*/ 	.byte	0x04
	.zero		1


	//   ....[12]....
        /*0204*/ 	.word	0x00000840
        /*0208*/ 	.word	0x000000ff
        /*020c*/ 	.word	0x00000058
        /*0210*/ 	.short	0x0100
        /*0212*/ 	.byte	0x04
	.zero		1


	//   ....[13]....
        /*0214*/ 	.word	0x00000850
        /*0218*/ 	.word	0x000000ff
        /*021c*/ 	.word	0x00000078
        /*0220*/ 	.short	0x0100
        /*0222*/ 	.byte	0x04
	.zero		1


	//   ....[14]....
        /*0224*/ 	.word	0x00000860
        /*0228*/ 	.word	0x000000ff
        /*022c*/ 	.word	0x00000060
        /*0230*/ 	.short	0x0100
        /*0232*/ 	.byte	0x04
	.zero		1


	//   ....[15]....
        /*0234*/ 	.word	0x00000870
        /*0238*/ 	.word	0x000000ff
        /*023c*/ 	.word	0x00000080
        /*0240*/ 	.short	0x0100
        /*0242*/ 	.byte	0x04
	.zero		1


	//   ....[16]....
        /*0244*/ 	.word	0x00000880
        /*0248*/ 	.word	0x000000ff
        /*024c*/ 	.word	0x00000068
        /*0250*/ 	.short	0x0100
        /*0252*/ 	.byte	0x04
	.zero		1


	//   ....[17]....
        /*0254*/ 	.word	0x00000890
        /*0258*/ 	.word	0x000000ff
        /*025c*/ 	.word	0x00000088
        /*0260*/ 	.short	0x0100
        /*0262*/ 	.byte	0x04
	.zero		1


	//   ....[18]....
        /*0264*/ 	.word	0x00000980
        /*0268*/ 	.word	0x000000ff
        /*026c*/ 	.word	0x00000090
        /*0270*/ 	.short	0x0100
        /*0272*/ 	.byte	0x06
	.zero		1


	//   ....[19]....
        /*0274*/ 	.word	0x00000990
        /*0278*/ 	.word	0x000000ff
        /*027c*/ 	.word	0x00000098
        /*0280*/ 	.short	0x0100
        /*0282*/ 	.byte	0x06
	.zero		1


	//   ....[20]....
        /*0284*/ 	.word	0x00000ad0
        /*0288*/ 	.word	0x000000ff
        /*028c*/ 	.word	0x000000a0
        /*0290*/ 	.short	0x0100
        /*0292*/ 	.byte	0x06
	.zero		1


	//   ....[21]....
        /*0294*/ 	.word	0x00000ae0
        /*0298*/ 	.word	0x000000ff
        /*029c*/ 	.word	0x000000b0
        /*02a0*/ 	.short	0x0100
        /*02a2*/ 	.byte	0x06
	.zero		1


	//   ....[22]....
        /*02a4*/ 	.word	0x00000af0
        /*02a8*/ 	.word	0x000000ff
        /*02ac*/ 	.word	0x000000a8
        /*02b0*/ 	.short	0x0100
        /*02b2*/ 	.byte	0x06
	.zero		1


	//   ....[23]....
        /*02b4*/ 	.word	0x00000b00
        /*02b8*/ 	.word	0x000000ff
        /*02bc*/ 	.word	0x000000b8
        /*02c0*/ 	.short	0x0100
        /*02c2*/ 	.byte	0x06
	.zero		1


	//   ....[24]....
        /*02c4*/ 	.word	0x00000c30
        /*02c8*/ 	.word	0x000000ff
        /*02cc*/ 	.word	0x000000c0
        /*02d0*/ 	.short	0x0100
        /*02d2*/ 	.byte	0x04
	.zero		1


	//   ....[25]....
        /*02d4*/ 	.word	0x00000c40
        /*02d8*/ 	.word	0x000000ff
        /*02dc*/ 	.word	0x000000e0
        /*02e0*/ 	.short	0x0100
        /*02e2*/ 	.byte	0x04
	.zero		1


	//   ....[26]....
        /*02e4*/ 	.word	0x00000c50
        /*02e8*/ 	.word	0x000000ff
        /*02ec*/ 	.word	0x000000c8
        /*02f0*/ 	.short	0x0100
        /*02f2*/ 	.byte	0x04
	.zero		1


	//   ....[27]....
        /*02f4*/ 	.word	0x00000c60
        /*02f8*/ 	.word	0x000000ff
        /*02fc*/ 	.word	0x000000e8
        /*0300*/ 	.short	0x0100
        /*0302*/ 	.byte	0x04
	.zero		1


	//   ....[28]....
        /*0304*/ 	.word	0x00000c70
        /*0308*/ 	.word	0x000000ff
        /*030c*/ 	.word	0x000000d0
        /*0310*/ 	.short	0x0100
        /*0312*/ 	.byte	0x04
	.zero		1


	//   ....[29]....
        /*0314*/ 	.word	0x00000c80
        /*0318*/ 	.word	0x000000ff
        /*031c*/ 	.word	0x000000f0
        /*0320*/ 	.short	0x0100
        /*0322*/ 	.byte	0x04
	.zero		1


	//   ....[30]....
        /*0324*/ 	.word	0x00000c90
        /*0328*/ 	.word	0x000000ff
        /*032c*/ 	.word	0x000000d8
        /*0330*/ 	.short	0x0100
        /*0332*/ 	.byte	0x04
	.zero		1


	//   ....[31]....
        /*0334*/ 	.word	0x00000ca0
        /*0338*/ 	.word	0x000000ff
        /*033c*/ 	.word	0x000000f8
        /*0340*/ 	.short	0x0100
        /*0342*/ 	.byte	0x04
	.zero		1


	//   ....[32]....
        /*0344*/ 	.word	0x00000da0
        /*0348*/ 	.word	0x000000ff
        /*034c*/ 	.word	0x00000100
        /*0350*/ 	.short	0x0100
        /*0352*/ 	.byte	0x04
	.zero		1


	//   ....[33]....
        /*0354*/ 	.word	0x00000db0
        /*0358*/ 	.word	0x000000ff
        /*035c*/ 	.word	0x00000110
        /*0360*/ 	.short	0x0100
        /*0362*/ 	.byte	0x04
	.zero		1


	//   ....[34]....
        /*0364*/ 	.word	0x00000dc0
        /*0368*/ 	.word	0x000000ff
        /*036c*/ 	.word	0x00000108
        /*0370*/ 	.short	0x0100
        /*0372*/ 	.byte	0x04
	.zero		1


	//   ....[35]....
        /*0374*/ 	.word	0x00000dd0
        /*0378*/ 	.word	0x000000ff
        /*037c*/ 	.word	0x00000118
        /*0380*/ 	.short	0x0100
        /*0382*/ 	.byte	0x04
	.zero		1


	//   ....[36]....
        /*0384*/ 	.word	0x00000ed0
        /*0388*/ 	.word	0x000000ff
        /*038c*/ 	.word	0x00000120
        /*0390*/ 	.short	0x0100
        /*0392*/ 	.byte	0x06
	.zero		1


	//   ....[37]....
        /*0394*/ 	.word	0x00001b00
        /*0398*/ 	.word	0x00000000
        /*039c*/ 	.word	0x00000110
        /*03a0*/ 	.short	0x010a
        /*03a2*/ 	.byte	0xff
	.zero		1


	//   ....[38]....
        /*03a4*/ 	.word	0x00001b30
        /*03a8*/ 	.word	0x00000000
        /*03ac*/ 	.word	0x00000100
        /*03b0*/ 	.short	0x0101
        /*03b2*/ 	.byte	0xff
	.zero		1


	//   ....[39]....
        /*03b4*/ 	.word	0x00001bd0
        /*03b8*/ 	.word	0x000000ff
        /*03bc*/ 	.word	0x00000028
        /*03c0*/ 	.short	0x010a
        /*03c2*/ 	.byte	0x04
	.zero		1


	//   ....[40]....
        /*03c4*/ 	.word	0x00001ca0
        /*03c8*/ 	.word	0x000000ff
        /*03cc*/ 	.word	0x00000028
        /*03d0*/ 	.short	0x010a
        /*03d2*/ 	.byte	0x21
	.zero		1


	//   ....[41]....
        /*03d4*/ 	.word	0x00001e50
        /*03d8*/ 	.word	0x000000ff
        /*03dc*/ 	.word	0x00000028
        /*03e0*/ 	.short	0x010a
        /*03e2*/ 	.byte	0x05
	.zero		1


	//   ....[42]....
        /*03e4*/ 	.word	0x00001f70
        /*03e8*/ 	.word	0x000000ff
        /*03ec*/ 	.word	0x00000098
        /*03f0*/ 	.short	0x0101
        /*03f2*/ 	.byte	0x0d
	.zero		1


	//   ....[43]....
        /*03f4*/ 	.word	0x00001f90
        /*03f8*/ 	.word	0x000000ff
        /*03fc*/ 	.word	0x00000028
        /*0400*/ 	.short	0x010a
        /*0402*/ 	.byte	0x04
	.zero		1


	//   ....[44]....
        /*0404*/ 	.word	0x00002010
        /*0408*/ 	.word	0x000000ff
        /*040c*/ 	.word	0x00000028
        /*0410*/ 	.short	0x010a
        /*0412*/ 	.byte	0x11
	.zero		1


	//   ....[45]....
        /*0414*/ 	.word	0x000021b0
        /*0418*/ 	.word	0x000000ff
        /*041c*/ 	.word	0x00000028
        /*0420*/ 	.short	0x010a
        /*0422*/ 	.byte	0x05
	.zero		1


	//   ....[46]....
        /*0424*/ 	.word	0x000022f0
        /*0428*/ 	.word	0x00000003
        /*042c*/ 	.word	0x000000a0
        /*0430*/ 	.short	0x010a
        /*0432*/ 	.byte	0xff
	.zero		1


	//   ....[47]....
        /*0434*/ 	.word	0x00002440
        /*0438*/ 	.word	0x00000000
        /*043c*/ 	.word	0x00000000
        /*0440*/ 	.short	0x0101
        /*0442*/ 	.byte	0xff
	.zero		1


	//   ....[48]....
        /*0444*/ 	.word	0x00002a00
        /*0448*/ 	.word	0x000000ff
        /*044c*/ 	.word	0x00000000
        /*0450*/ 	.short	0x010a
        /*0452*/ 	.byte	0x04
	.zero		1


	//   ....[49]....
        /*0454*/ 	.word	0x00002a90
        /*0458*/ 	.word	0x000000ff
        /*045c*/ 	.word	0x00000000
        /*0460*/ 	.short	0x010a
        /*0462*/ 	.byte	0x05
	.zero		1


	//   ....[50]....
        /*0464*/ 	.word	0x00002b20
        /*0468*/ 	.word	0x000000ff
        /*046c*/ 	.word	0x00000000
        /*0470*/ 	.short	0x010a
        /*0472*/ 	.byte	0x05
	.zero		1


	//   ....[51]....
        /*0474*/ 	.word	0x00002bb0
        /*0478*/ 	.word	0x000000ff
        /*047c*/ 	.word	0x00000000
        /*0480*/ 	.short	0x010a
        /*0482*/ 	.byte	0x05
	.zero		1


	//   ....[52]....
        /*0484*/ 	.word	0x00002c50
        /*0488*/ 	.word	0x00000000
        /*048c*/ 	.word	0x00000000
        /*0490*/ 	.short	0x010a
        /*0492*/ 	.byte	0xff
	.zero		1


	//   ....[53]....
        /*0494*/ 	.word	0x00002d90
        /*0498*/ 	.word	0x00000000
        /*049c*/ 	.word	0x00000100
        /*04a0*/ 	.short	0x010a
        /*04a2*/ 	.byte	0xff
	.zero		1


	//   ....[54]....
        /*04a4*/ 	.word	0x00002e00
        /*04a8*/ 	.word	0x00000000
        /*04ac*/ 	.word	0x00000000
        /*04b0*/ 	.short	0x0101
        /*04b2*/ 	.byte	0xff
	.zero		1


	//   ....[55]....
        /*04b4*/ 	.word	0x00002e20
        /*04b8*/ 	.word	0x000000ff
        /*04bc*/ 	.word	0x000000b0
        /*04c0*/ 	.short	0x010a
        /*04c2*/ 	.byte	0x04
	.zero		1


	//   ....[56]....
        /*04c4*/ 	.word	0x00002f40
        /*04c8*/ 	.word	0x00000000
        /*04cc*/ 	.word	0x000000a0
        /*04d0*/ 	.short	0x010a
        /*04d2*/ 	.byte	0xff
	.zero		1


	//   ....[57]....
        /*04d4*/ 	.word	0x00003040
        /*04d8*/ 	.word	0x00000000
        /*04dc*/ 	.word	0x00000000
        /*04e0*/ 	.short	0x0101
        /*04e2*/ 	.byte	0xff
	.zero		1


	//   ....[58]....
        /*04e4*/ 	.word	0x000030d0
        /*04e8*/ 	.word	0x000000ff
        /*04ec*/ 	.word	0x000000b0
        /*04f0*/ 	.short	0x0106
        /*04f2*/ 	.byte	0x04
	.zero		1


	//   ....[59]....
        /*04f4*/ 	.word	0x000030f0
        /*04f8*/ 	.word	0x000000ff
        /*04fc*/ 	.word	0x000000b0
        /*0500*/ 	.short	0x010a
        /*0502*/ 	.byte	0x04
	.zero		1


	//   ....[60]....
        /*0504*/ 	.word	0x00003180
        /*0508*/ 	.word	0x000000ff
        /*050c*/ 	.word	0x000000b0
        /*0510*/ 	.short	0x0106
        /*0512*/ 	.byte	0x07
	.zero		1


	//   ....[61]....
        /*0514*/ 	.word	0x000031c0
        /*0518*/ 	.word	0x00000000
        /*051c*/ 	.word	0x000000b0
        /*0520*/ 	.short	0x010a
        /*0522*/ 	.byte	0xff
	.zero		1


	//   ....[62]....
        /*0524*/ 	.word	0x00003410
        /*0528*/ 	.word	0x000000ff
        /*052c*/ 	.word	0x00000008
        /*0530*/ 	.short	0x010a
        /*0532*/ 	.byte	0x05
	.zero		1


	//   ....[63]....
        /*0534*/ 	.word	0x00003430
        /*0538*/ 	.word	0x000000ff
        /*053c*/ 	.word	0x00000008
        /*0540*/ 	.short	0x010a
        /*0542*/ 	.byte	0x05
	.zero		1


	//   ....[64]....
        /*0544*/ 	.word	0x000035c0
        /*0548*/ 	.word	0x000000ff
        /*054c*/ 	.word	0x00000008
        /*0550*/ 	.short	0x010a
        /*0552*/ 	.byte	0x05
	.zero		1


	//   ....[65]....
        /*0554*/ 	.word	0x000035e0
        /*0558*/ 	.word	0x000000ff
        /*055c*/ 	.word	0x00000008
        /*0560*/ 	.short	0x010a
        /*0562*/ 	.byte	0x05
	.zero		1


	//   ....[66]....
        /*0564*/ 	.word	0x000036a0
        /*0568*/ 	.word	0x000000ff
        /*056c*/ 	.word	0x00000000
        /*0570*/ 	.short	0x0101
        /*0572*/ 	.byte	0x04
	.zero		1


	//   ....[67]....
        /*0574*/ 	.word	0x000039e0
        /*0578*/ 	.word	0x00000000
        /*057c*/ 	.word	0x000000a0
        /*0580*/ 	.short	0x010a
        /*0582*/ 	.byte	0xff
	.zero		1


	//   ....[68]....
        /*0584*/ 	.word	0x00003aa0
        /*0588*/ 	.word	0x00000000
        /*058c*/ 	.word	0x00000000
        /*0590*/ 	.short	0x0101
        /*0592*/ 	.byte	0xff
	.zero		1


	//   ....[69]....
        /*0594*/ 	.word	0x00003b60
        /*0598*/ 	.word	0x000000ff
        /*059c*/ 	.word	0x00000000
        /*05a0*/ 	.short	0x010a
        /*05a2*/ 	.byte	0x04
	.zero		1


	//   ....[70]....
        /*05a4*/ 	.word	0x00003b70
        /*05a8*/ 	.word	0x000000ff
        /*05ac*/ 	.word	0x000000e0
        /*05b0*/ 	.short	0x010a
        /*05b2*/ 	.byte	0x1f
	.zero		1


	//   ....[71]....
        /*05b4*/ 	.word	0x00003c20
        /*05b8*/ 	.word	0x000000ff
        /*05bc*/ 	.word	0x00000000
        /*05c0*/ 	.short	0x010a
        /*05c2*/ 	.byte	0x05
	.zero		1


	//   ....[72]....
        /*05c4*/ 	.word	0x00003d50
        /*05c8*/ 	.word	0x000000ff
        /*05cc*/ 	.word	0x00000000
        /*05d0*/ 	.short	0x010a
        /*05d2*/ 	.byte	0x04
	.zero		1


	//   ....[73]....
        /*05d4*/ 	.word	0x00004050
        /*05d8*/ 	.word	0x000000ff
        /*05dc*/ 	.word	0x00000000
        /*05e0*/ 	.short	0x010a
        /*05e2*/ 	.byte	0x04
	.zero		1


	//   ....[74]....
        /*05e4*/ 	.word	0x000040e0
        /*05e8*/ 	.word	0x000000ff
        /*05ec*/ 	.word	0x00000000
        /*05f0*/ 	.short	0x010a
        /*05f2*/ 	.byte	0x05
	.zero		1


	//   ....[75]....
        /*05f4*/ 	.word	0x00004170
        /*05f8*/ 	.word	0x000000ff
        /*05fc*/ 	.word	0x00000000
        /*0600*/ 	.short	0x010a
        /*0602*/ 	.byte	0x05
	.zero		1


	//   ....[76]....
        /*0604*/ 	.word	0x00004210
        /*0608*/ 	.word	0x00000000
        /*060c*/ 	.word	0x00000000
        /*0610*/ 	.short	0x010a
        /*0612*/ 	.byte	0xff
	.zero		1


	//   ....[77]....
        /*0614*/ 	.word	0x00004250
        /*0618*/ 	.word	0x00000000
        /*061c*/ 	.word	0x00000000
        /*0620*/ 	.short	0x010a
        /*0622*/ 	.byte	0xff
	.zero		1


	//   ....[78]....
        /*0624*/ 	.word	0x000042c0
        /*0628*/ 	.word	0x000000ff
        /*062c*/ 	.word	0x00000000
        /*0630*/ 	.short	0x0101
        /*0632*/ 	.byte	0x04
	.zero		1


	//   ....[79]....
        /*0634*/ 	.word	0x00004300
        /*0638*/ 	.word	0x000000ff
        /*063c*/ 	.word	0x00000120
        /*0640*/ 	.short	0x010a
        /*0642*/ 	.byte	0x1a
	.zero		1


	//   ....[80]....
        /*0644*/ 	.word	0x00004350
        /*0648*/ 	.word	0x000000ff
        /*064c*/ 	.word	0x00000000
        /*0650*/ 	.short	0x0101
        /*0652*/ 	.byte	0x04
	.zero		1


	//   ....[81]....
        /*0654*/ 	.word	0x00004820
        /*0658*/ 	.word	0x0000000c
        /*065c*/ 	.word	0x000000a0
        /*0660*/ 	.short	0x010a
        /*0662*/ 	.byte	0xff
	.zero		1


	//   ....[82]....
        /*0664*/ 	.word	0x00004990
        /*0668*/ 	.word	0x00000000
        /*066c*/ 	.word	0x00000000
        /*0670*/ 	.short	0x0101
        /*0672*/ 	.byte	0xff
	.zero		1


	//   ....[83]....
        /*0674*/ 	.word	0x00004e30
        /*0678*/ 	.word	0x000000ff
        /*067c*/ 	.word	0x00000098
        /*0680*/ 	.short	0x010a
        /*0682*/ 	.byte	0x15
	.zero		1


	//   ....[84]....
        /*0684*/ 	.word	0x00004fb0
        /*0688*/ 	.word	0x000000ff
        /*068c*/ 	.word	0x00000070
        /*0690*/ 	.short	0x010a
        /*0692*/ 	.byte	0x15
	.zero		1


	//   ....[85]....
        /*0694*/ 	.word	0x00005120
        /*0698*/ 	.word	0x000000ff
        /*069c*/ 	.word	0x00000050
        /*06a0*/ 	.short	0x010b
        /*06a2*/ 	.byte	0x15
	.zero		1


	//   ....[86]....
        /*06a4*/ 	.word	0x00005130
        /*06a8*/ 	.word	0x000000ff
        /*06ac*/ 	.word	0x00000000
        /*06b0*/ 	.short	0x0101
        /*06b2*/ 	.byte	0x25
	.zero		1


	//   ....[87]....
        /*06b4*/ 	.word	0x00005140
        /*06b8*/ 	.word	0x000000ff
        /*06bc*/ 	.word	0x00000078
        /*06c0*/ 	.short	0x010a
        /*06c2*/ 	.byte	0x15
	.zero		1


	//   ....[88]....
        /*06c4*/ 	.word	0x00005270
        /*06c8*/ 	.word	0x000000ff
        /*06cc*/ 	.word	0x00000058
        /*06d0*/ 	.short	0x010b
        /*06d2*/ 	.byte	0x15
	.zero		1


	//   ....[89]....
        /*06d4*/ 	.word	0x00005280
        /*06d8*/ 	.word	0x000000ff
        /*06dc*/ 	.word	0x00000000
        /*06e0*/ 	.short	0x0101
        /*06e2*/ 	.byte	0x1f
	.zero		1


	//   ....[90]....
        /*06e4*/ 	.word	0x00005290
        /*06e8*/ 	.word	0x000000ff
        /*06ec*/ 	.word	0x00000080
        /*06f0*/ 	.short	0x010a
        /*06f2*/ 	.byte	0x15
	.zero		1


	//   ....[91]....
        /*06f4*/ 	.word	0x000053d0
        /*06f8*/ 	.word	0x000000ff
        /*06fc*/ 	.word	0x00000060
        /*0700*/ 	.short	0x010b
        /*0702*/ 	.byte	0x15
	.zero		1


	//   ....[92]....
        /*0704*/ 	.word	0x000053e0
        /*0708*/ 	.word	0x000000ff
        /*070c*/ 	.word	0x00000000
        /*0710*/ 	.short	0x0101
        /*0712*/ 	.byte	0x1e
	.zero		1


	//   ....[93]....
        /*0714*/ 	.word	0x000053f0
        /*0718*/ 	.word	0x000000ff
        /*071c*/ 	.word	0x00000088
        /*0720*/ 	.short	0x010a
        /*0722*/ 	.byte	0x15
	.zero		1


	//   ....[94]....
        /*0724*/ 	.word	0x00005540
        /*0728*/ 	.word	0x000000ff
        /*072c*/ 	.word	0x00000068
        /*0730*/ 	.short	0x010b
        /*0732*/ 	.byte	0x15
	.zero		1


	//   ....[95]....
        /*0734*/ 	.word	0x00005550
        /*0738*/ 	.word	0x000000ff
        /*073c*/ 	.word	0x00000000
        /*0740*/ 	.short	0x0101
        /*0742*/ 	.byte	0x1d
	.zero		1


	//   ....[96]....
        /*0744*/ 	.word	0x00005560
        /*0748*/ 	.word	0x000000ff
        /*074c*/ 	.word	0x00000070
        /*0750*/ 	.short	0x010a
        /*0752*/ 	.byte	0x15
	.zero		1


	//   ....[97]....
        /*0754*/ 	.word	0x000056c0
        /*0758*/ 	.word	0x000000ff
        /*075c*/ 	.word	0x00000050
        /*0760*/ 	.short	0x010b
        /*0762*/ 	.byte	0x15
	.zero		1


	//   ....[98]....
        /*0764*/ 	.word	0x000056d0
        /*0768*/ 	.word	0x000000ff
        /*076c*/ 	.word	0x00000000
        /*0770*/ 	.short	0x0101
        /*0772*/ 	.byte	0x25
	.zero		1


	//   ....[99]....
        /*0774*/ 	.word	0x000056e0
        /*0778*/ 	.word	0x000000ff
        /*077c*/ 	.word	0x00000078
        /*0780*/ 	.short	0x010a
        /*0782*/ 	.byte	0x15
	.zero		1


	//   ....[100]....
        /*0784*/ 	.word	0x00005840
        /*0788*/ 	.word	0x000000ff
        /*078c*/ 	.word	0x00000058
        /*0790*/ 	.short	0x010b
        /*0792*/ 	.byte	0x15
	.zero		1


	//   ....[101]....
        /*0794*/ 	.word	0x00005850
        /*0798*/ 	.word	0x000000ff
        /*079c*/ 	.word	0x00000000
        /*07a0*/ 	.short	0x0101
        /*07a2*/ 	.byte	0x1f
	.zero		1


	//   ....[102]....
        /*07a4*/ 	.word	0x00005860
        /*07a8*/ 	.word	0x000000ff
        /*07ac*/ 	.word	0x00000080
        /*07b0*/ 	.short	0x010a
        /*07b2*/ 	.byte	0x15
	.zero		1


	//   ....[103]....
        /*07b4*/ 	.word	0x000059b0
        /*07b8*/ 	.word	0x000000ff
        /*07bc*/ 	.word	0x00000060
        /*07c0*/ 	.short	0x010b
        /*07c2*/ 	.byte	0x15
	.zero		1


	//   ....[104]....
        /*07c4*/ 	.word	0x000059c0
        /*07c8*/ 	.word	0x000000ff
        /*07cc*/ 	.word	0x00000000
        /*07d0*/ 	.short	0x0101
        /*07d2*/ 	.byte	0x1e
	.zero		1


	//   ....[105]....
        /*07d4*/ 	.word	0x000059d0
        /*07d8*/ 	.word	0x000000ff
        /*07dc*/ 	.word	0x00000088
        /*07e0*/ 	.short	0x010a
        /*07e2*/ 	.byte	0x15
	.zero		1


	//   ....[106]....
        /*07e4*/ 	.word	0x00005bc0
        /*07e8*/ 	.word	0x000000ff
        /*07ec*/ 	.word	0x00000068
        /*07f0*/ 	.short	0x010b
        /*07f2*/ 	.byte	0x15
	.zero		1


	//   ....[107]....
        /*07f4*/ 	.word	0x00005bd0
        /*07f8*/ 	.word	0x000000ff
        /*07fc*/ 	.word	0x00000000
        /*0800*/ 	.short	0x0101
        /*0802*/ 	.byte	0x1d
	.zero		1


	//   ....[108]....
        /*0804*/ 	.word	0x00005bf0
        /*0808*/ 	.word	0x000000ff
        /*080c*/ 	.word	0x00000070
        /*0810*/ 	.short	0x010a
        /*0812*/ 	.byte	0x15
	.zero		1


	//   ....[109]....
        /*0814*/ 	.word	0x00005c10
        /*0818*/ 	.word	0x000000ff
        /*081c*/ 	.word	0x00000078
        /*0820*/ 	.short	0x010a
        /*0822*/ 	.byte	0x15
	.zero		1


	//   ....[110]....
        /*0824*/ 	.word	0x00005c30
        /*0828*/ 	.word	0x000000ff
        /*082c*/ 	.word	0x00000080
        /*0830*/ 	.short	0x010a
        /*0832*/ 	.byte	0x15
	.zero		1


	//   ....[111]....
        /*0834*/ 	.word	0x00005c80
        /*0838*/ 	.word	0x00000002
        /*083c*/ 	.word	0x00000088
        /*0840*/ 	.short	0x010a
        /*0842*/ 	.byte	0xff
	.zero		1


	//   ....[112]....
        /*0844*/ 	.word	0x00005fb0
        /*0848*/ 	.word	0x00000003
        /*084c*/ 	.word	0x000000a0
        /*0850*/ 	.short	0x010a
        /*0852*/ 	.byte	0xff
	.zero		1


	//   ....[113]....
        /*0854*/ 	.word	0x00006130
        /*0858*/ 	.word	0x00000000
        /*085c*/ 	.word	0x00000000
        /*0860*/ 	.short	0x0101
        /*0862*/ 	.byte	0xff
	.zero		1


	//   ....[114]....
        /*0864*/ 	.word	0x00006ca0
        /*0868*/ 	.word	0x000000ff
        /*086c*/ 	.word	0x00000050
        /*0870*/ 	.short	0x010a
        /*0872*/ 	.byte	0x2b
	.zero		1


	//   ....[115]....
        /*0874*/ 	.word	0x00006cd0
        /*0878*/ 	.word	0x00000048
        /*087c*/ 	.word	0x000000c0
        /*0880*/ 	.short	0x010a
        /*0882*/ 	.byte	0xff
	.zero		1


	//   ....[116]....
        /*0884*/ 	.word	0x00006dc0
        /*0888*/ 	.word	0x000000ff
        /*088c*/ 	.word	0x00000050
        /*0890*/ 	.short	0x010a
        /*0892*/ 	.byte	0x2b
	.zero		1


	//   ....[117]....
        /*0894*/ 	.word	0x00006eb0
        /*0898*/ 	.word	0x00000048
        /*089c*/ 	.word	0x000000c0
        /*08a0*/ 	.short	0x010a
        /*08a2*/ 	.byte	0xff
	.zero		1


	//   ....[118]....
        /*08a4*/ 	.word	0x00007680
        /*08a8*/ 	.word	0x00000000
        /*08ac*/ 	.word	0x00000000
        /*08b0*/ 	.short	0x0101
        /*08b2*/ 	.byte	0xff
	.zero		1


	//   ....[119]....
        /*08b4*/ 	.word	0x00007690
        /*08b8*/ 	.word	0x00000002
        /*08bc*/ 	.word	0x00000050
        /*08c0*/ 	.short	0x010a
        /*08c2*/ 	.byte	0xff
	.zero		1


	//   ....[120]....
        /*08c4*/ 	.word	0x00007770
        /*08c8*/ 	.word	0x00000002
        /*08cc*/ 	.word	0x00000050
        /*08d0*/ 	.short	0x010a
        /*08d2*/ 	.byte	0xff
	.zero		1


	//   ....[121]....
        /*08d4*/ 	.word	0x00007fd0
        /*08d8*/ 	.word	0x00000000
        /*08dc*/ 	.word	0x00000000
        /*08e0*/ 	.short	0x0101
        /*08e2*/ 	.byte	0xff
	.zero		1


	//   ....[122]....
        /*08e4*/ 	.word	0x00007ff0
        /*08e8*/ 	.word	0x00000006
        /*08ec*/ 	.word	0x00000050
        /*08f0*/ 	.short	0x010a
        /*08f2*/ 	.byte	0xff
	.zero		1


	//   ....[123]....
        /*08f4*/ 	.word	0x000080c0
        /*08f8*/ 	.word	0x00000006
        /*08fc*/ 	.word	0x00000050
        /*0900*/ 	.short	0x010a
        /*0902*/ 	.byte	0xff
	.zero		1


	//   ....[124]....
        /*0904*/ 	.word	0x00008920
        /*0908*/ 	.word	0x0000000e
        /*090c*/ 	.word	0x00000000
        /*0910*/ 	.short	0x0101
        /*0912*/ 	.byte	0xff
	.zero		1


	//   ....[125]....
        /*0914*/ 	.word	0x00008940
        /*0918*/ 	.word	0x00000000
        /*091c*/ 	.word	0x00000050
        /*0920*/ 	.short	0x010a
        /*0922*/ 	.byte	0xff
	.zero		1


	//   ....[126]....
        /*0924*/ 	.word	0x00008a10
        /*0928*/ 	.word	0x00000000
        /*092c*/ 	.word	0x00000050
        /*0930*/ 	.short	0x010a
        /*0932*/ 	.byte	0xff
	.zero		1


	//   ....[127]....
        /*0934*/ 	.word	0x000092a0
        /*0938*/ 	.word	0x0000000e
        /*093c*/ 	.word	0x00000000
        /*0940*/ 	.short	0x0101
        /*0942*/ 	.byte	0xff
	.zero		1


	//   ....[128]....
        /*0944*/ 	.word	0x000092c0
        /*0948*/ 	.word	0x00000006
        /*094c*/ 	.word	0x00000050
        /*0950*/ 	.short	0x010a
        /*0952*/ 	.byte	0xff
	.zero		1


	//   ....[129]....
        /*0954*/ 	.word	0x00009390
        /*0958*/ 	.word	0x00000006
        /*095c*/ 	.word	0x00000050
        /*0960*/ 	.short	0x010a
        /*0962*/ 	.byte	0xff
	.zero		1


	//   ....[130]....
        /*0964*/ 	.word	0x00009c60
        /*0968*/ 	.word	0x0000000e
        /*096c*/ 	.word	0x00000000
        /*0970*/ 	.short	0x0101
        /*0972*/ 	.byte	0xff
	.zero		1


	//   ....[131]....
        /*0974*/ 	.word	0x00009c80
        /*0978*/ 	.word	0x00000006
        /*097c*/ 	.word	0x00000050
        /*0980*/ 	.short	0x010a
        /*0982*/ 	.byte	0xff
	.zero		1


	//   ....[132]....
        /*0984*/ 	.word	0x00009d50
        /*0988*/ 	.word	0x00000006
        /*098c*/ 	.word	0x00000050
        /*0990*/ 	.short	0x010a
        /*0992*/ 	.byte	0xff
	.zero		1


	//   ....[133]....
        /*0994*/ 	.word	0x0000a5f0
        /*0998*/ 	.word	0x0000000e
        /*099c*/ 	.word	0x00000000
        /*09a0*/ 	.short	0x0101
        /*09a2*/ 	.byte	0xff
	.zero		1


	//   ....[134]....
        /*09a4*/ 	.word	0x0000a610
        /*09a8*/ 	.word	0x00000006
        /*09ac*/ 	.word	0x00000050
        /*09b0*/ 	.short	0x010a
        /*09b2*/ 	.byte	0xff
	.zero		1


	//   ....[135]....
        /*09b4*/ 	.word	0x0000a6e0
        /*09b8*/ 	.word	0x00000006
        /*09bc*/ 	.word	0x00000050
        /*09c0*/ 	.short	0x010a
        /*09c2*/ 	.byte	0xff
	.zero		1


	//   ....[136]....
        /*09c4*/ 	.word	0x0000af80
        /*09c8*/ 	.word	0x0000000e
        /*09cc*/ 	.word	0x00000000
        /*09d0*/ 	.short	0x0101
        /*09d2*/ 	.byte	0xff
	.zero		1


	//   ....[137]....
        /*09d4*/ 	.word	0x0000afa0
        /*09d8*/ 	.word	0x00000000
        /*09dc*/ 	.word	0x00000050
        /*09e0*/ 	.short	0x010a
        /*09e2*/ 	.byte	0xff
	.zero		1


	//   ....[138]....
        /*09e4*/ 	.word	0x0000b070
        /*09e8*/ 	.word	0x00000000
        /*09ec*/ 	.word	0x00000050
        /*09f0*/ 	.short	0x010a
        /*09f2*/ 	.byte	0xff
	.zero		1


	//   ....[139]....
        /*09f4*/ 	.word	0x0000b380
        /*09f8*/ 	.word	0x00000048
        /*09fc*/ 	.word	0x00000000
        /*0a00*/ 	.short	0x0101
        /*0a02*/ 	.byte	0xff
	.zero		1


	//   ....[140]....
        /*0a04*/ 	.word	0x0000b910
        /*0a08*/ 	.word	0x00000000
        /*0a0c*/ 	.word	0x00000000
        /*0a10*/ 	.short	0x0101
        /*0a12*/ 	.byte	0xff
	.zero		1


	//   ....[141]....
        /*0a14*/ 	.word	0x0000bbd0
        /*0a18*/ 	.word	0x000000ff
        /*0a1c*/ 	.word	0x00000000
        /*0a20*/ 	.short	0x0101
        /*0a22*/ 	.byte	0x04
	.zero		1


	//   ....[142]....
        /*0a24*/ 	.word	0x0000bbf0
        /*0a28*/ 	.word	0x00000000
        /*0a2c*/ 	.word	0x00000110
        /*0a30*/ 	.short	0x010a
        /*0a32*/ 	.byte	0xff
	.zero		1


	//   ....[143]....
        /*0a34*/ 	.word	0x0000bc50
        /*0a38*/ 	.word	0x00000000
        /*0a3c*/ 	.word	0x00000028
        /*0a40*/ 	.short	0x010a
        /*0a42*/ 	.byte	0xff
	.zero		1


	//   ....[144]....
        /*0a44*/ 	.word	0x0000bcb0
        /*0a48*/ 	.word	0x00000000
        /*0a4c*/ 	.word	0x00000028
        /*0a50*/ 	.short	0x010a
        /*0a52*/ 	.byte	0xff
	.zero		1


	//   ....[145]....
        /*0a54*/ 	.word	0x0000bd00
        /*0a58*/ 	.word	0x00000003
        /*0a5c*/ 	.word	0x000000a0
        /*0a60*/ 	.short	0x010a
        /*0a62*/ 	.byte	0xff
	.zero		1


	//   ....[146]....
        /*0a64*/ 	.word	0x0000bd60
        /*0a68*/ 	.word	0x00000000
        /*0a6c*/ 	.word	0x00000000
        /*0a70*/ 	.short	0x010a
        /*0a72*/ 	.byte	0xff
	.zero		1


	//   ....[147]....
        /*0a74*/ 	.word	0x0000bdc0
        /*0a78*/ 	.word	0x00000000
        /*0a7c*/ 	.word	0x00000000
        /*0a80*/ 	.short	0x010a
        /*0a82*/ 	.byte	0xff
	.zero		1


	//   ....[148]....
        /*0a84*/ 	.word	0x0000be20
        /*0a88*/ 	.word	0x00000000
        /*0a8c*/ 	.word	0x00000000
        /*0a90*/ 	.short	0x010a
        /*0a92*/ 	.byte	0xff
	.zero		1


	//   ....[149]....
        /*0a94*/ 	.word	0x0000be80
        /*0a98*/ 	.word	0x00000000
        /*0a9c*/ 	.word	0x00000000
        /*0aa0*/ 	.short	0x010a
        /*0aa2*/ 	.byte	0xff
	.zero		1


	//   ....[150]....
        /*0aa4*/ 	.word	0x0000bed0
        /*0aa8*/ 	.word	0x00000000
        /*0aac*/ 	.word	0x00000100
        /*0ab0*/ 	.short	0x010a
        /*0ab2*/ 	.byte	0xff
	.zero		1


	//   ....[151]....
        /*0ab4*/ 	.word	0x0000bf30
        /*0ab8*/ 	.word	0x00000000
        /*0abc*/ 	.word	0x000000b0
        /*0ac0*/ 	.short	0x010a
        /*0ac2*/ 	.byte	0xff
	.zero		1


	//   ....[152]....
        /*0ac4*/ 	.word	0x0000bf80
        /*0ac8*/ 	.word	0x00000000
        /*0acc*/ 	.word	0x000000a0
        /*0ad0*/ 	.short	0x010a
        /*0ad2*/ 	.byte	0xff
	.zero		1


	//   ....[153]....
        /*0ad4*/ 	.word	0x0000bfe0
        /*0ad8*/ 	.word	0x00000000
        /*0adc*/ 	.word	0x000000b0
        /*0ae0*/ 	.short	0x010a
        /*0ae2*/ 	.byte	0xff
	.zero		1


	//   ....[154]....
        /*0ae4*/ 	.word	0x0000c040
        /*0ae8*/ 	.word	0x00000005
        /*0aec*/ 	.word	0x00000008
        /*0af0*/ 	.short	0x010a
        /*0af2*/ 	.byte	0xff
	.zero		1


	//   ....[155]....
        /*0af4*/ 	.word	0x0000c130
        /*0af8*/ 	.word	0x00000003
        /*0afc*/ 	.word	0x00000008
        /*0b00*/ 	.short	0x010a
        /*0b02*/ 	.byte	0xff
	.zero		1


	//   ....[156]....
        /*0b04*/ 	.word	0x0000c180
        /*0b08*/ 	.word	0x00000000
        /*0b0c*/ 	.word	0x000000a0
        /*0b10*/ 	.short	0x010a
        /*0b12*/ 	.byte	0xff
	.zero		1


	//   ....[157]....
        /*0b14*/ 	.word	0x0000c1e0
        /*0b18*/ 	.word	0x00000000
        /*0b1c*/ 	.word	0x000000e0
        /*0b20*/ 	.short	0x010a
        /*0b22*/ 	.byte	0xff
	.zero		1


	//   ....[158]....
        /*0b24*/ 	.word	0x0000c240
        /*0b28*/ 	.word	0x00000000
        /*0b2c*/ 	.word	0x00000000
        /*0b30*/ 	.short	0x010a
        /*0b32*/ 	.byte	0xff
	.zero		1


	//   ....[159]....
        /*0b34*/ 	.word	0x0000c2a0
        /*0b38*/ 	.word	0x00000000
        /*0b3c*/ 	.word	0x00000000
        /*0b40*/ 	.short	0x010a
        /*0b42*/ 	.byte	0xff
	.zero		1


	//   ....[160]....
        /*0b44*/ 	.word	0x0000c300
        /*0b48*/ 	.word	0x00000000
        /*0b4c*/ 	.word	0x00000000
        /*0b50*/ 	.short	0x010a
        /*0b52*/ 	.byte	0xff
	.zero		1


	//   ....[161]....
        /*0b54*/ 	.word	0x0000c360
        /*0b58*/ 	.word	0x00000000
        /*0b5c*/ 	.word	0x00000000
        /*0b60*/ 	.short	0x010a
        /*0b62*/ 	.byte	0xff
	.zero		1


	//   ....[162]....
        /*0b64*/ 	.word	0x0000c3c0
        /*0b68*/ 	.word	0x00000000
        /*0b6c*/ 	.word	0x00000120
        /*0b70*/ 	.short	0x010a
        /*0b72*/ 	.byte	0xff
	.zero		1


	//   ....[163]....
        /*0b74*/ 	.word	0x0000c410
        /*0b78*/ 	.word	0x0000000c
        /*0b7c*/ 	.word	0x000000a0
        /*0b80*/ 	.short	0x010a
        /*0b82*/ 	.byte	0xff
	.zero		1


	//   ....[164]....
        /*0b84*/ 	.word	0x0000c470
        /*0b88*/ 	.word	0x00000000
        /*0b8c*/ 	.word	0x00000098
        /*0b90*/ 	.short	0x010a
        /*0b92*/ 	.byte	0xff
	.zero		1


	//   ....[165]....
        /*0b94*/ 	.word	0x0000c4d0
        /*0b98*/ 	.word	0x00000000
        /*0b9c*/ 	.word	0x00000070
        /*0ba0*/ 	.short	0x010a
        /*0ba2*/ 	.byte	0xff
	.zero		1


	//   ....[166]....
        /*0ba4*/ 	.word	0x0000c530
        /*0ba8*/ 	.word	0x00000000
        /*0bac*/ 	.word	0x00000078
        /*0bb0*/ 	.short	0x010a
        /*0bb2*/ 	.byte	0xff
	.zero		1


	//   ....[167]....
        /*0bb4*/ 	.word	0x0000c590
        /*0bb8*/ 	.word	0x00000000
        /*0bbc*/ 	.word	0x00000080
        /*0bc0*/ 	.short	0x010a
        /*0bc2*/ 	.byte	0xff
	.zero		1


	//   ....[168]....
        /*0bc4*/ 	.word	0x0000c5f0
        /*0bc8*/ 	.word	0x00000000
        /*0bcc*/ 	.word	0x00000088
        /*0bd0*/ 	.short	0x010a
        /*0bd2*/ 	.byte	0xff
	.zero		1


	//   ....[169]....
        /*0bd4*/ 	.word	0x0000c650
        /*0bd8*/ 	.word	0x00000000
        /*0bdc*/ 	.word	0x00000070
        /*0be0*/ 	.short	0x010a
        /*0be2*/ 	.byte	0xff
	.zero		1


	//   ....[170]....
        /*0be4*/ 	.word	0x0000c6b0
        /*0be8*/ 	.word	0x00000000
        /*0bec*/ 	.word	0x00000078
        /*0bf0*/ 	.short	0x010a
        /*0bf2*/ 	.byte	0xff
	.zero		1


	//   ....[171]....
        /*0bf4*/ 	.word	0x0000c710
        /*0bf8*/ 	.word	0x00000000
        /*0bfc*/ 	.word	0x00000080
        /*0c00*/ 	.short	0x010a
        /*0c02*/ 	.byte	0xff
	.zero		1


	//   ....[172]....
        /*0c04*/ 	.word	0x0000c770
        /*0c08*/ 	.word	0x00000000
        /*0c0c*/ 	.word	0x00000088
        /*0c10*/ 	.short	0x010a
        /*0c12*/ 	.byte	0xff
	.zero		1


	//   ....[173]....
        /*0c14*/ 	.word	0x0000c7d0
        /*0c18*/ 	.word	0x00000000
        /*0c1c*/ 	.word	0x00000070
        /*0c20*/ 	.short	0x010a
        /*0c22*/ 	.byte	0xff
	.zero		1


	//   ....[174]....
        /*0c24*/ 	.word	0x0000c830
        /*0c28*/ 	.word	0x00000000
        /*0c2c*/ 	.word	0x00000078
        /*0c30*/ 	.short	0x010a
        /*0c32*/ 	.byte	0xff
	.zero		1


	//   ....[175]....
        /*0c34*/ 	.word	0x0000c890
        /*0c38*/ 	.word	0x00000002
        /*0c3c*/ 	.word	0x00000080
        /*0c40*/ 	.short	0x010a
        /*0c42*/ 	.byte	0xff
	.zero		1


	//   ....[176]....
        /*0c44*/ 	.word	0x0000c8e0
        /*0c48*/ 	.word	0x00000003
        /*0c4c*/ 	.word	0x000000a0
        /*0c50*/ 	.short	0x010a
        /*0c52*/ 	.byte	0xff
	.zero		1


	//   ....[177]....
        /*0c54*/ 	.word	0x0000c940
        /*0c58*/ 	.word	0x00000002
        /*0c5c*/ 	.word	0x00000050
        /*0c60*/ 	.short	0x010a
        /*0c62*/ 	.byte	0xff
	.zero		1


	//   ....[178]....
        /*0c64*/ 	.word	0x0000c990
        /*0c68*/ 	.word	0x00000048
        /*0c6c*/ 	.word	0x000000c0
        /*0c70*/ 	.short	0x010a
        /*0c72*/ 	.byte	0xff
	.zero		1


	//   ....[179]....
        /*0c74*/ 	.word	0x0000c9e0
        /*0c78*/ 	.word	0x00000002
        /*0c7c*/ 	.word	0x00000050
        /*0c80*/ 	.short	0x010a
        /*0c82*/ 	.byte	0xff
	.zero		1


	//   ....[180]....
        /*0c84*/ 	.word	0x0000ca30
        /*0c88*/ 	.word	0x00000006
        /*0c8c*/ 	.word	0x00000050
        /*0c90*/ 	.short	0x010a
        /*0c92*/ 	.byte	0xff
	.zero		1


	//   ....[181]....
        /*0c94*/ 	.word	0x0000ca80
        /*0c98*/ 	.word	0x00000000
        /*0c9c*/ 	.word	0x00000050
        /*0ca0*/ 	.short	0x010a
        /*0ca2*/ 	.byte	0xff
	.zero		1


	//   ....[182]....
        /*0ca4*/ 	.word	0x0000cad0
        /*0ca8*/ 	.word	0x00000006
        /*0cac*/ 	.word	0x00000050
        /*0cb0*/ 	.short	0x010a
        /*0cb2*/ 	.byte	0xff
	.zero		1


	//   ....[183]....
        /*0cb4*/ 	.word	0x0000cb20
        /*0cb8*/ 	.word	0x00000006
        /*0cbc*/ 	.word	0x00000050
        /*0cc0*/ 	.short	0x010a
        /*0cc2*/ 	.byte	0xff
	.zero		1


	//   ....[184]....
        /*0cc4*/ 	.word	0x0000cb70
        /*0cc8*/ 	.word	0x00000006
        /*0ccc*/ 	.word	0x00000050
        /*0cd0*/ 	.short	0x010a
        /*0cd2*/ 	.byte	0xff
	.zero		1


	//   ....[185]....
        /*0cd4*/ 	.word	0x0000cbc0
        /*0cd8*/ 	.word	0x00000000
        /*0cdc*/ 	.word	0x00000050
        /*0ce0*/ 	.short	0x010a
        /*0ce2*/ 	.byte	0xff
	.zero		1


	//----- nvinfo : EIATTR_NUM_MBARRIERS
	.align		4
.L_47:
        /*0ce4*/ 	.byte	0x03, 0x38
        /*0ce6*/ 	.short	0x0025


	//----- nvinfo : EIATTR_EXIT_INSTR_OFFSETS
	.align		4
        /*0ce8*/ 	.byte	0x04, 0x1c
        /*0cea*/ 	.short	(.L_49 - .L_48)


	//   ....[0]....
.L_48:
        /*0cec*/ 	.word	0x00002c80


	//   ....[1]....
        /*0cf0*/ 	.word	0x00003190


	//   ....[2]....
        /*0cf4*/ 	.word	0x000031f0


	//   ....[3]....
        /*0cf8*/ 	.word	0x00004580


	//   ....[4]....
        /*0cfc*/ 	.word	0x00005cb0


	//   ....[5]....
        /*0d00*/ 	.word	0x00005cf0


	//   ....[6]....
        /*0d04*/ 	.word	0x0000bab0


	//   ....[7]....
        /*0d08*/ 	.word	0x0000bb30


	//   ....[8]....
        /*0d0c*/ 	.word	0x0000bb60


	//   ....[9]....
        /*0d10*/ 	.word	0x0000bbe0


	//----- nvinfo : EIATTR_MAX_THREADS
	.align		4
.L_49:
        /*0d14*/ 	.byte	0x04, 0x05
        /*0d16*/ 	.short	(.L_51 - .L_50)
.L_50:
        /*0d18*/ 	.word	0x00000100
        /*0d1c*/ 	.word	0x00000001
        /*0d20*/ 	.word	0x00000001


	//----- nvinfo : EIATTR_CRS_STACK_SIZE
	.align		4
.L_51:
        /*0d24*/ 	.byte	0x04, 0x1e
        /*0d26*/ 	.short	(.L_53 - .L_52)
.L_52:
        /*0d28*/ 	.word	0x00000000


	//----- nvinfo : EIATTR_CBANK_PARAM_SIZE
	.align		4
.L_53:
        /*0d2c*/ 	.byte	0x03, 0x19
        /*0d2e*/ 	.short	0x0800


	//----- nvinfo : EIATTR_PARAM_CBANK
	.align		4
        /*0d30*/ 	.byte	0x04, 0x0a
        /*0d32*/ 	.short	(.L_55 - .L_54)
	.align		4
.L_54:
        /*0d34*/ 	.word	index@(.nv.constant0._ZN7cutlass13device_kernelINS_4gemm6kernel13GemmUniversalIN4cute5tupleIJiiiiEEENS1_10collective13CollectiveMmaINS1_35MainloopSm100TmaUmmaWarpSpecializedILi5ELi2ELi4ENS5_IJNS4_1CILi2EEESB_NSA_ILi1EEEEEEEENS5_IJNSA_ILi256EEENSA_ILi128EEENSA_ILi32EEEEEENS_10tfloat32_tENS5_IJlSC_lEEESJ_SK_NS4_8TiledMMAINS4_8MMA_AtomIJNS4_23SM100_MMA_TF32_2x1SM_SSISJ_SJ_fLi256ELi128ELNS4_4UMMA5MajorE0ELSP_0ELNSO_7ScaleInE0ELSQ_0EEEEEENS4_6LayoutINS5_IJSC_SC_SC_EEENS5_IJNSA_ILi0EEESV_SV_EEEEENS5_IJNS4_10UnderscoreESY_SY_EEEEENS4_28SM100_TMA_2SM_LOAD_MULTICASTENS4_14ComposedLayoutINS4_7SwizzleILi3ELi4ELi3EEENS4_18smem_ptr_flag_bitsILi32EEENST_INS5_IJNSA_ILi8EEESH_EEENS5_IJSH_SC_EEEEEEEvNS4_8identityENS4_18SM100_TMA_2SM_LOADES1B_vS1C_EENS_8epilogue10collective18CollectiveEpilogueINS1F_23Sm100TmaWarpSpecializedILi4ELi2ELi16ELb1ELb0EEEJNS5_IJSG_SG_SH_EEENS5_IJNST_ISG_SC_EENST_INSA_ILi16EEESC_EEEEESJ_SK_SJ_SK_NS1F_6fusion15FusionCallbacksIS1J_NS1P_17LinearCombinationISJ_fSJ_fLNS_15FloatRoundStyleE2EEES1K_S1O_JEEENS4_5SM1004TMEM4LOAD26SM100_TMEM_LOAD_32dp32b16xENS4_13SM90_TMA_LOADENS12_INS13_ILi2ELi4ELi3EEES16_NST_INS5_IJS17_S1M_EEENS5_IJS1M_SC_EEEEEEENS4_39AutoVectorizingCopyWithAssumedAlignmentILi128EEENS4_14SM90_TMA_STOREES24_S26_S26_EEEvvEEEEvNT_6ParamsE)
        /*0d38*/ 	.short	0x0380
        /*0d3a*/ 	.short	0x0800


	//----- nvinfo : EIATTR_SW_WAR
	.align		4
.L_55:
        /*0d3c*/ 	.byte	0x04, 0x36
        /*0d3e*/ 	.short	(.L_57 - .L_56)
.L_56:
        /*0d40*/ 	.word	0x00000008
.L_57:


//--------------------- .nv.callgraph             --------------------------
	.section	.nv.callgraph,"",@"SHT_CUDA_CALLGRAPH"
	.align	4
	.sectionentsize	8
	.align		4
        /*0000*/ 	.word	0x00000000
	.align		4
        /*0004*/ 	.word	0xffffffff
	.align		4
        /*0008*/ 	.word	index@(_ZN7cutlass13device_kernelINS_4gemm6kernel13GemmUniversalIN4cute5tupleIJiiiiEEENS1_10collective13CollectiveMmaINS1_35MainloopSm100TmaUmmaWarpSpecializedILi5ELi2ELi4ENS5_IJNS4_1CILi2EEESB_NSA_ILi1EEEEEEEENS5_IJNSA_ILi256EEENSA_ILi128EEENSA_ILi32EEEEEENS_10tfloat32_tENS5_IJlSC_lEEESJ_SK_NS4_8TiledMMAINS4_8MMA_AtomIJNS4_23SM100_MMA_TF32_2x1SM_SSISJ_SJ_fLi256ELi128ELNS4_4UMMA5MajorE0ELSP_0ELNSO_7ScaleInE0ELSQ_0EEEEEENS4_6LayoutINS5_IJSC_SC_SC_EEENS5_IJNSA_ILi0EEESV_SV_EEEEENS5_IJNS4_10UnderscoreESY_SY_EEEEENS4_28SM100_TMA_2SM_LOAD_MULTICASTENS4_14ComposedLayoutINS4_7SwizzleILi3ELi4ELi3EEENS4_18smem_ptr_flag_bitsILi32EEENST_INS5_IJNSA_ILi8EEESH_EEENS5_IJSH_SC_EEEEEEEvNS4_8identityENS4_18SM100_TMA_2SM_LOADES1B_vS1C_EENS_8epilogue10collective18CollectiveEpilogueINS1F_23Sm100TmaWarpSpecializedILi4ELi2ELi16ELb1ELb0EEEJNS5_IJSG_SG_SH_EEENS5_IJNST_ISG_SC_EENST_INSA_ILi16EEESC_EEEEESJ_SK_SJ_SK_NS1F_6fusion15FusionCallbacksIS1J_NS1P_17LinearCombinationISJ_fSJ_fLNS_15FloatRoundStyleE2EEES1K_S1O_JEEENS4_5SM1004TMEM4LOAD26SM100_TMEM_LOAD_32dp32b16xENS4_13SM90_TMA_LOADENS12_INS13_ILi2ELi4ELi3EEES16_NST_INS5_IJS17_S1M_EEENS5_IJS1M_SC_EEEEEEENS4_39AutoVectorizingCopyWithAssumedAlignmentILi128EEENS4_14SM90_TMA_STOREES24_S26_S26_EEEvvEEEEvNT_6ParamsE)
	.align		4
        /*000c*/ 	.word	index@(__assertfail)
	.align		4
        /*0010*/ 	.word	0x00000000
	.align		4
        /*0014*/ 	.word	0xfffffffe
	.align		4
        /*0018*/ 	.word	0x00000000
	.align		4
        /*001c*/ 	.word	0xfffffffd
	.align		4
        /*0020*/ 	.word	0x00000000
	.align		4
        /*0024*/ 	.word	0xfffffffc


//--------------------- .nv.constant4             --------------------------
	.section	.nv.constant4,"a",@progbits
	.align	8
	.align		8
.nv.constant4:
        /*0000*/ 	.dword	__assertfail
	.align		8
        /*0008*/ 	.dword	__unnamed_1
	.align		8
        /*0010*/ 	.dword	__unnamed_2
	.align		8
        /*0018*/ 	.dword	_ZN40_INTERNAL_8c6287cd_4_k_cu_099836b6_110824cuda3std3__45__cpo5beginE
	.align		8
        /*0020*/ 	.dword	_ZN40_INTERNAL_8c6287cd_4_k_cu_099836b6_110824cuda3std3__45__cpo3endE
	.align		8
        /*0028*/ 	.dword	_ZN40_INTERNAL_8c6287cd_4_k_cu_099836b6_110824cuda3std3__45__cpo6cbeginE
	.align		8
        /*0030*/ 	.dword	_ZN40_INTERNAL_8c6287cd_4_k_cu_099836b6_110824cuda3std3__45__cpo4cendE
	.align		8
        /*0038*/ 	.dword	_ZN40_INTERNAL_8c6287cd_4_k_cu_099836b6_110824cuda3std3__442_GLOBAL__N__8c6287cd_4_k_cu_099836b6_110826ignoreE
	.align		8
        /*0040*/ 	.dword	_ZN40_INTERNAL_8c6287cd_4_k_cu_099836b6_110824cuda3std3__419piecewise_constructE
	.align		8
        /*0048*/ 	.dword	_ZN40_INTERNAL_8c6287cd_4_k_cu_099836b6_110824cuda3std3__48in_placeE
	.align		8
        /*0050*/ 	.dword	_ZN40_INTERNAL_8c6287cd_4_k_cu_099836b6_110824cuda3std6ranges3__45__cpo4swapE
	.align		8
        /*0058*/ 	.dword	_ZN40_INTERNAL_8c6287cd_4_k_cu_099836b6_110824cuda3std6ranges3__45__cpo9iter_moveE
	.align		8
        /*0060*/ 	.dword	_ZN40_INTERNAL_8c6287cd_4_k_cu_099836b6_110824cute7productE
	.align		8
        /*0068*/ 	.dword	_ZN40_INTERNAL_8c6287cd_4_k_cu_099836b6_110824cute1_E
	.align		8
        /*0070*/ 	.dword	$str$25
	.align		8
        /*0078*/ 	.dword	$str$26
	.align		8
        /*0080*/ 	.dword	$str$27
	.align		8
        /*0088*/ 	.dword	$str$28


//--------------------- .text._ZN7cutlass13device_kernelINS_4gemm6kernel13GemmUniversalIN4cute5tupleIJiiiiEEENS1_10collective13CollectiveMmaINS1_35MainloopSm100TmaUmmaWarpSpecializedILi5ELi2ELi4ENS5_IJNS4_1CILi2EEESB_NSA_ILi1EEEEEEEENS5_IJNSA_ILi256EEENSA_ILi128EEENSA_ILi32EEEEEENS_10tfloat32_tENS5_IJlSC_lEEESJ_SK_NS4_8TiledMMAINS4_8MMA_AtomIJNS4_23SM100_MMA_TF32_2x1SM_SSISJ_SJ_fLi256ELi128ELNS4_4UMMA5MajorE0ELSP_0ELNSO_7ScaleInE0ELSQ_0EEEEEENS4_6LayoutINS5_IJSC_SC_SC_EEENS5_IJNSA_ILi0EEESV_SV_EEEEENS5_IJNS4_10UnderscoreESY_SY_EEEEENS4_28SM100_TMA_2SM_LOAD_MULTICASTENS4_14ComposedLayoutINS4_7SwizzleILi3ELi4ELi3EEENS4_18smem_ptr_flag_bitsILi32EEENST_INS5_IJNSA_ILi8EEESH_EEENS5_IJSH_SC_EEEEEEEvNS4_8identityENS4_18SM100_TMA_2SM_LOADES1B_vS1C_EENS_8epilogue10collective18CollectiveEpilogueINS1F_23Sm100TmaWarpSpecializedILi4ELi2ELi16ELb1ELb0EEEJNS5_IJSG_SG_SH_EEENS5_IJNST_ISG_SC_EENST_INSA_ILi16EEESC_EEEEESJ_SK_SJ_SK_NS1F_6fusion15FusionCallbacksIS1J_NS1P_17LinearCombinationISJ_fSJ_fLNS_15FloatRoundStyleE2EEES1K_S1O_JEEENS4_5SM1004TMEM4LOAD26SM100_TMEM_LOAD_32dp32b16xENS4_13SM90_TMA_LOADENS12_INS13_ILi2ELi4ELi3EEES16_NST_INS5_IJS17_S1M_EEENS5_IJS1M_SC_EEEEEEENS4_39AutoVectorizingCopyWithAssumedAlignmentILi128EEENS4_14SM90_TMA_STOREES24_S26_S26_EEEvvEEEEvNT_6ParamsE --------------------------
	.section	.text._ZN7cutlass13device_kernelINS_4gemm6kernel13GemmUniversalIN4cute5tupleIJiiiiEEENS1_10collective13CollectiveMmaINS1_35MainloopSm100TmaUmmaWarpSpecializedILi5ELi2ELi4ENS5_IJNS4_1CILi2EEESB_NSA_ILi1EEEEEEEENS5_IJNSA_ILi256EEENSA_ILi128EEENSA_ILi32EEEEEENS_10tfloat32_tENS5_IJlSC_lEEESJ_SK_NS4_8TiledMMAINS4_8MMA_AtomIJNS4_23SM100_MMA_TF32_2x1SM_SSISJ_SJ_fLi256ELi128ELNS4_4UMMA5MajorE0ELSP_0ELNSO_7ScaleInE0ELSQ_0EEEEEENS4_6LayoutINS5_IJSC_SC_SC_EEENS5_IJNSA_ILi0EEESV_SV_EEEEENS5_IJNS4_10UnderscoreESY_SY_EEEEENS4_28SM100_TMA_2SM_LOAD_MULTICASTENS4_14ComposedLayoutINS4_7SwizzleILi3ELi4ELi3EEENS4_18smem_ptr_flag_bitsILi32EEENST_INS5_IJNSA_ILi8EEESH_EEENS5_IJSH_SC_EEEEEEEvNS4_8identityENS4_18SM100_TMA_2SM_LOADES1B_vS1C_EENS_8epilogue10collective18CollectiveEpilogueINS1F_23Sm100TmaWarpSpecializedILi4ELi2ELi16ELb1ELb0EEEJNS5_IJSG_SG_SH_EEENS5_IJNST_ISG_SC_EENST_INSA_ILi16EEESC_EEEEESJ_SK_SJ_SK_NS1F_6fusion15FusionCallbacksIS1J_NS1P_17LinearCombinationISJ_fSJ_fLNS_15FloatRoundStyleE2EEES1K_S1O_JEEENS4_5SM1004TMEM4LOAD26SM100_TMEM_LOAD_32dp32b16xENS4_13SM90_TMA_LOADENS12_INS13_ILi2ELi4ELi3EEES16_NST_INS5_IJS17_S1M_EEENS5_IJS1M_SC_EEEEEEENS4_39AutoVectorizingCopyWithAssumedAlignmentILi128EEENS4_14SM90_TMA_STOREES24_S26_S26_EEEvvEEEEvNT_6ParamsE,"ax",@progbits
	.align	128
.text._ZN7cutlass13device_kernelINS_4gemm6kernel13GemmUniversalIN4cute5tupleIJiiiiEEENS1_10collective13CollectiveMmaINS1_35MainloopSm100TmaUmmaWarpSpecializedILi5ELi2ELi4ENS5_IJNS4_1CILi2EEESB_NSA_ILi1EEEEEEEENS5_IJNSA_ILi256EEENSA_ILi128EEENSA_ILi32EEEEEENS_10tfloat32_tENS5_IJlSC_lEEESJ_SK_NS4_8TiledMMAINS4_8MMA_AtomIJNS4_23SM100_MMA_TF32_2x1SM_SSISJ_SJ_fLi256ELi128ELNS4_4UMMA5MajorE0ELSP_0ELNSO_7ScaleInE0ELSQ_0EEEEEENS4_6LayoutINS5_IJSC_SC_SC_EEENS5_IJNSA_ILi0EEESV_SV_EEEEENS5_IJNS4_10UnderscoreESY_SY_EEEEENS4_28SM100_TMA_2SM_LOAD_MULTICASTENS4_14ComposedLayoutINS4_7SwizzleILi3ELi4ELi3EEENS4_18smem_ptr_flag_bitsILi32EEENST_INS5_IJNSA_ILi8EEESH_EEENS5_IJSH_SC_EEEEEEEvNS4_8identityENS4_18SM100_TMA_2SM_LOADES1B_vS1C_EENS_8epilogue10collective18CollectiveEpilogueINS1F_23Sm100TmaWarpSpecializedILi4ELi2ELi16ELb1ELb0EEEJNS5_IJSG_SG_SH_EEENS5_IJNST_ISG_SC_EENST_INSA_ILi16EEESC_EEEEESJ_SK_SJ_SK_NS1F_6fusion15FusionCallbacksIS1J_NS1P_17LinearCombinationISJ_fSJ_fLNS_15FloatRoundStyleE2EEES1K_S1O_JEEENS4_5SM1004TMEM4LOAD26SM100_TMEM_LOAD_32dp32b16xENS4_13SM90_TMA_LOADENS12_INS13_ILi2ELi4ELi3EEES16_NST_INS5_IJS17_S1M_EEENS5_IJS1M_SC_EEEEEEENS4_39AutoVectorizingCopyWithAssumedAlignmentILi128EEENS4_14SM90_TMA_STOREES24_S26_S26_EEEvvEEEEvNT_6ParamsE:
        .type           _ZN7cutlass13device_kernelINS_4gemm6kernel13GemmUniversalIN4cute5tupleIJiiiiEEENS1_10collective13CollectiveMmaINS1_35MainloopSm100TmaUmmaWarpSpecializedILi5ELi2ELi4ENS5_IJNS4_1CILi2EEESB_NSA_ILi1EEEEEEEENS5_IJNSA_ILi256EEENSA_ILi128EEENSA_ILi32EEEEEENS_10tfloat32_tENS5_IJlSC_lEEESJ_SK_NS4_8TiledMMAINS4_8MMA_AtomIJNS4_23SM100_MMA_TF32_2x1SM_SSISJ_SJ_fLi256ELi128ELNS4_4UMMA5MajorE0ELSP_0ELNSO_7ScaleInE0ELSQ_0EEEEEENS4_6LayoutINS5_IJSC_SC_SC_EEENS5_IJNSA_ILi0EEESV_SV_EEEEENS5_IJNS4_10UnderscoreESY_SY_EEEEENS4_28SM100_TMA_2SM_LOAD_MULTICASTENS4_14ComposedLayoutINS4_7SwizzleILi3ELi4ELi3EEENS4_18smem_ptr_flag_bitsILi32EEENST_INS5_IJNSA_ILi8EEESH_EEENS5_IJSH_SC_EEEEEEEvNS4_8identityENS4_18SM100_TMA_2SM_LOADES1B_vS1C_EENS_8epilogue10collective18CollectiveEpilogueINS1F_23Sm100TmaWarpSpecializedILi4ELi2ELi16ELb1ELb0EEEJNS5_IJSG_SG_SH_EEENS5_IJNST_ISG_SC_EENST_INSA_ILi16EEESC_EEEEESJ_SK_SJ_SK_NS1F_6fusion15FusionCallbacksIS1J_NS1P_17LinearCombinationISJ_fSJ_fLNS_15FloatRoundStyleE2EEES1K_S1O_JEEENS4_5SM1004TMEM4LOAD26SM100_TMEM_LOAD_32dp32b16xENS4_13SM90_TMA_LOADENS12_INS13_ILi2ELi4ELi3EEES16_NST_INS5_IJS17_S1M_EEENS5_IJS1M_SC_EEEEEEENS4_39AutoVectorizingCopyWithAssumedAlignmentILi128EEENS4_14SM90_TMA_STOREES24_S26_S26_EEEvvEEEEvNT_6ParamsE,@function
        .size           _ZN7cutlass13device_kernelINS_4gemm6kernel13GemmUniversalIN4cute5tupleIJiiiiEEENS1_10collective13CollectiveMmaINS1_35MainloopSm100TmaUmmaWarpSpecializedILi5ELi2ELi4ENS5_IJNS4_1CILi2EEESB_NSA_ILi1EEEEEEEENS5_IJNSA_ILi256EEENSA_ILi128EEENSA_ILi32EEEEEENS_10tfloat32_tENS5_IJlSC_lEEESJ_SK_NS4_8TiledMMAINS4_8MMA_AtomIJNS4_23SM100_MMA_TF32_2x1SM_SSISJ_SJ_fLi256ELi128ELNS4_4UMMA5MajorE0ELSP_0ELNSO_7ScaleInE0ELSQ_0EEEEEENS4_6LayoutINS5_IJSC_SC_SC_EEENS5_IJNSA_ILi0EEESV_SV_EEEEENS5_IJNS4_10UnderscoreESY_SY_EEEEENS4_28SM100_TMA_2SM_LOAD_MULTICASTENS4_14ComposedLayoutINS4_7SwizzleILi3ELi4ELi3EEENS4_18smem_ptr_flag_bitsILi32EEENST_INS5_IJNSA_ILi8EEESH_EEENS5_IJSH_SC_EEEEEEEvNS4_8identityENS4_18SM100_TMA_2SM_LOADES1B_vS1C_EENS_8epilogue10collective18CollectiveEpilogueINS1F_23Sm100TmaWarpSpecializedILi4ELi2ELi16ELb1ELb0EEEJNS5_IJSG_SG_SH_EEENS5_IJNST_ISG_SC_EENST_INSA_ILi16EEESC_EEEEESJ_SK_SJ_SK_NS1F_6fusion15FusionCallbacksIS1J_NS1P_17LinearCombinationISJ_fSJ_fLNS_15FloatRoundStyleE2EEES1K_S1O_JEEENS4_5SM1004TMEM4LOAD26SM100_TMEM_LOAD_32dp32b16xENS4_13SM90_TMA_LOADENS12_INS13_ILi2ELi4ELi3EEES16_NST_INS5_IJS17_S1M_EEENS5_IJS1M_SC_EEEEEEENS4_39AutoVectorizingCopyWithAssumedAlignmentILi128EEENS4_14SM90_TMA_STOREES24_S26_S26_EEEvvEEEEvNT_6ParamsE,(.L_x_244 - _ZN7cutlass13device_kernelINS_4gemm6kernel13GemmUniversalIN4cute5tupleIJiiiiEEENS1_10collective13CollectiveMmaINS1_35MainloopSm100TmaUmmaWarpSpecializedILi5ELi2ELi4ENS5_IJNS4_1CILi2EEESB_NSA_ILi1EEEEEEEENS5_IJNSA_ILi256EEENSA_ILi128EEENSA_ILi32EEEEEENS_10tfloat32_tENS5_IJlSC_lEEESJ_SK_NS4_8TiledMMAINS4_8MMA_AtomIJNS4_23SM100_MMA_TF32_2x1SM_SSISJ_SJ_fLi256ELi128ELNS4_4UMMA5MajorE0ELSP_0ELNSO_7ScaleInE0ELSQ_0EEEEEENS4_6LayoutINS5_IJSC_SC_SC_EEENS5_IJNSA_ILi0EEESV_SV_EEEEENS5_IJNS4_10UnderscoreESY_SY_EEEEENS4_28SM100_TMA_2SM_LOAD_MULTICASTENS4_14ComposedLayoutINS4_7SwizzleILi3ELi4ELi3EEENS4_18smem_ptr_flag_bitsILi32EEENST_INS5_IJNSA_ILi8EEESH_EEENS5_IJSH_SC_EEEEEEEvNS4_8identityENS4_18SM100_TMA_2SM_LOADES1B_vS1C_EENS_8epilogue10collective18CollectiveEpilogueINS1F_23Sm100TmaWarpSpecializedILi4ELi2ELi16ELb1ELb0EEEJNS5_IJSG_SG_SH_EEENS5_IJNST_ISG_SC_EENST_INSA_ILi16EEESC_EEEEESJ_SK_SJ_SK_NS1F_6fusion15FusionCallbacksIS1J_NS1P_17LinearCombinationISJ_fSJ_fLNS_15FloatRoundStyleE2EEES1K_S1O_JEEENS4_5SM1004TMEM4LOAD26SM100_TMEM_LOAD_32dp32b16xENS4_13SM90_TMA_LOADENS12_INS13_ILi2ELi4ELi3EEES16_NST_INS5_IJS17_S1M_EEENS5_IJS1M_SC_EEEEEEENS4_39AutoVectorizingCopyWithAssumedAlignmentILi128EEENS4_14SM90_TMA_STOREES24_S26_S26_EEEvvEEEEvNT_6ParamsE)
        .other          _ZN7cutlass13device_kernelINS_4gemm6kernel13GemmUniversalIN4cute5tupleIJiiiiEEENS1_10collective13CollectiveMmaINS1_35MainloopSm100TmaUmmaWarpSpecializedILi5ELi2ELi4ENS5_IJNS4_1CILi2EEESB_NSA_ILi1EEEEEEEENS5_IJNSA_ILi256EEENSA_ILi128EEENSA_ILi32EEEEEENS_10tfloat32_tENS5_IJlSC_lEEESJ_SK_NS4_8TiledMMAINS4_8MMA_AtomIJNS4_23SM100_MMA_TF32_2x1SM_SSISJ_SJ_fLi256ELi128ELNS4_4UMMA5MajorE0ELSP_0ELNSO_7ScaleInE0ELSQ_0EEEEEENS4_6LayoutINS5_IJSC_SC_SC_EEENS5_IJNSA_ILi0EEESV_SV_EEEEENS5_IJNS4_10UnderscoreESY_SY_EEEEENS4_28SM100_TMA_2SM_LOAD_MULTICASTENS4_14ComposedLayoutINS4_7SwizzleILi3ELi4ELi3EEENS4_18smem_ptr_flag_bitsILi32EEENST_INS5_IJNSA_ILi8EEESH_EEENS5_IJSH_SC_EEEEEEEvNS4_8identityENS4_18SM100_TMA_2SM_LOADES1B_vS1C_EENS_8epilogue10collective18CollectiveEpilogueINS1F_23Sm100TmaWarpSpecializedILi4ELi2ELi16ELb1ELb0EEEJNS5_IJSG_SG_SH_EEENS5_IJNST_ISG_SC_EENST_INSA_ILi16EEESC_EEEEESJ_SK_SJ_SK_NS1F_6fusion15FusionCallbacksIS1J_NS1P_17LinearCombinationISJ_fSJ_fLNS_15FloatRoundStyleE2EEES1K_S1O_JEEENS4_5SM1004TMEM4LOAD26SM100_TMEM_LOAD_32dp32b16xENS4_13SM90_TMA_LOADENS12_INS13_ILi2ELi4ELi3EEES16_NST_INS5_IJS17_S1M_EEENS5_IJS1M_SC_EEEEEEENS4_39AutoVectorizingCopyWithAssumedAlignmentILi128EEENS4_14SM90_TMA_STOREES24_S26_S26_EEEvvEEEEvNT_6ParamsE,@"STO_CUDA_ENTRY STV_DEFAULT"
_ZN7cutlass13device_kernelINS_4gemm6kernel13GemmUniversalIN4cute5tupleIJiiiiEEENS1_10collective13CollectiveMmaINS1_35MainloopSm100TmaUmmaWarpSpecializedILi5ELi2ELi4ENS5_IJNS4_1CILi2EEESB_NSA_ILi1EEEEEEEENS5_IJNSA_ILi256EEENSA_ILi128EEENSA_ILi32EEEEEENS_10tfloat32_tENS5_IJlSC_lEEESJ_SK_NS4_8TiledMMAINS4_8MMA_AtomIJNS4_23SM100_MMA_TF32_2x1SM_SSISJ_SJ_fLi256ELi128ELNS4_4UMMA5MajorE0ELSP_0ELNSO_7ScaleInE0ELSQ_0EEEEEENS4_6LayoutINS5_IJSC_SC_SC_EEENS5_IJNSA_ILi0EEESV_SV_EEEEENS5_IJNS4_10UnderscoreESY_SY_EEEEENS4_28SM100_TMA_2SM_LOAD_MULTICASTENS4_14ComposedLayoutINS4_7SwizzleILi3ELi4ELi3EEENS4_18smem_ptr_flag_bitsILi32EEENST_INS5_IJNSA_ILi8EEESH_EEENS5_IJSH_SC_EEEEEEEvNS4_8identityENS4_18SM100_TMA_2SM_LOADES1B_vS1C_EENS_8epilogue10collective18CollectiveEpilogueINS1F_23Sm100TmaWarpSpecializedILi4ELi2ELi16ELb1ELb0EEEJNS5_IJSG_SG_SH_EEENS5_IJNST_ISG_SC_EENST_INSA_ILi16EEESC_EEEEESJ_SK_SJ_SK_NS1F_6fusion15FusionCallbacksIS1J_NS1P_17LinearCombinationISJ_fSJ_fLNS_15FloatRoundStyleE2EEES1K_S1O_JEEENS4_5SM1004TMEM4LOAD26SM100_TMEM_LOAD_32dp32b16xENS4_13SM90_TMA_LOADENS12_INS13_ILi2ELi4ELi3EEES16_NST_INS5_IJS17_S1M_EEENS5_IJS1M_SC_EEEEEEENS4_39AutoVectorizingCopyWithAssumedAlignmentILi128EEENS4_14SM90_TMA_STOREES24_S26_S26_EEEvvEEEEvNT_6ParamsE:
[----:B------:R-:W1:Y:S01]  /*0000*/  LDC R1, c[0x0][0x37c] ;  /* 0x0000df00ff017b82 */ /* 0x000e620000000800 */
[----:B------:R-:W2:Y:S01]  /*0010*/  S2R R66, SR_TID.X ;  /* 0x0000000000427919 */ /* 0x000ea20000002100 */
[----:B------:R-:W3:Y:S06]  /*0020*/  LDCU.64 UR8, c[0x0][0x890] ;  /* 0x00011200ff0877ac */ /* 0x000eec0008000a00 */
[----:B------:R-:W4:Y:S01]  /*0030*/  S2UR UR4, SR_CgaCtaId ;  /* 0x00000000000479c3 */ /* 0x000f220000008800 */
[----:B------:R-:W-:Y:S02]  /*0040*/  PRMT R52, RZ, 0x7610, R52 ;  /* 0x00007610ff347816 */ /* 0x000fe40000000034 */
[----:B------:R-:W-:Y:S01]  /*0050*/  ELECT P1, URZ, PT ;  /* 0x0000000000ff782f */ /* 0x000fe20003820000 */
[----:B---3--:R-:W-:-:S04]  /*0060*/  UISETP.NE.U32.AND UP0, UPT, UR8, URZ, UPT ;  /* 0x000000ff0800728c */ /* 0x008fc8000bf05070 */
[----:B------:R-:W-:Y:S02]  /*0070*/  UISETP.NE.AND.EX UP0, UPT, UR9, URZ, UPT, UP0 ;  /* 0x000000ff0900728c */ /* 0x000fe4000bf05300 */
[----:B----4-:R-:W-:Y:S02]  /*0080*/  ULOP3.LUT UR47, UR4, 0x1, URZ, 0xc0, !UPT ;  /* 0x00000001042f7892 */ /* 0x010fe4000f8ec0ff */
[----:B------:R-:W-:Y:S01]  /*0090*/  ULOP3.LUT UR46, UR4, 0x1, URZ, 0x3c, !UPT ;  /* 0x00000001042e7892 */ /* 0x000fe2000f8e3cff */
[----:B--2---:R-:W-:-:S05]  /*00a0*/  SHF.R.U32.HI R53, RZ, 0x5, R66 ;  /* 0x00000005ff357819 */ /* 0x004fca0000011642 */
[----:B------:R-:W2:Y:S02]  /*00b0*/  SHFL.IDX PT, R0, R53, RZ, 0x1f ;  /* 0x00001fff35007589 */ /* 0x000ea400000e0000 */
[----:B--2---:R-:W-:Y:S01]  /*00c0*/  R2UR UR13, R0 ;  /* 0x00000000000d72ca */ /* 0x004fe200000e0000 */
[----:B-1----:R-:W-:-:S14]  /*00d0*/  BRA.U UP0, `(.L_x_0) ;  /* 0x0000000100307547 */ /* 0x002fdc000b800000 */
[----:B------:R-:W1:Y:S02]  /*00e0*/  LDCU.64 UR4, c[0x0][0x888] ;  /* 0x00011100ff0477ac */ /* 0x000e640008000a00 */
[----:B-1----:R-:W-:-:S04]  /*00f0*/  UISETP.NE.U32.AND UP0, UPT, UR4, URZ, UPT ;  /* 0x000000ff0400728c */ /* 0x002fc8000bf05070 */
[----:B------:R-:W-:-:S09]  /*0100*/  UISETP.NE.AND.EX UP0, UPT, UR5, URZ, UPT, UP0 ;  /* 0x000000ff0500728c */ /* 0x000fd2000bf05300 */
[----:B------:R-:W-:Y:S05]  /*0110*/  BRA.U !UP0, `(.L_x_1) ;  /* 0x0000000108147547 */ /* 0x000fea000b800000 */
[----:B------:R-:W1:Y:S01]  /*0120*/  LDC.64 R2, c[0x0][0x888] ;  /* 0x00022200ff027b82 */ /* 0x000e620000000a00 */
[----:B------:R-:W1:Y:S02]  /*0130*/  LDCU.64 UR4, c[0x0][0x358] ;  /* 0x00006b00ff0477ac */ /* 0x000e640008000a00 */
[----:B-1----:R1:W5:Y:S01]  /*0140*/  LDG.E R27, desc[UR4][R2.64] ;  /* 0x00000004021b7981 */ /* 0x002362000c1e1900 */
[----:B------:R-:W-:Y:S01]  /*0150*/  HFMA2 R52, -RZ, RZ, 0, 5.9604644775390625e-08 ;  /* 0x00000001ff347431 */ /* 0x000fe200000001ff */
[----:B------:R-:W-:Y:S05]  /*0160*/  BRA `(.L_x_0) ;  /* 0x00000000000c7947 */ /* 0x000fea0003800000 */
.L_x_1:
[----:B------:R-:W1:Y:S01]  /*0170*/  LDCU UR4, c[0x0][0x880] ;  /* 0x00011000ff0477ac */ /* 0x000e620008000800 */
[----:B------:R-:W-:Y:S01]  /*0180*/  HFMA2 R52, -RZ, RZ, 0, 5.9604644775390625e-08 ;  /* 0x00000001ff347431 */ /* 0x000fe200000001ff */
[----:B-1----:R-:W-:-:S07]  /*0190*/  MOV R27, UR4 ;  /* 0x00000004001b7c02 */ /* 0x002fce0008000f00 */
.L_x_0:
[----:B------:R-:W2:Y:S02]  /*01a0*/  LDCU.64 UR4, c[0x0][0x8b0] ;  /* 0x00011600ff0477ac */ /* 0x000ea40008000a00 */
[----:B--2---:R-:W-:-:S04]  /*01b0*/  UISETP.NE.U32.AND UP0, UPT, UR4, URZ, UPT ;  /* 0x000000ff0400728c */ /* 0x004fc8000bf05070 */
[----:B------:R-:W-:-:S09]  /*01c0*/  UISETP.NE.AND.EX UP0, UPT, UR5, URZ, UPT, UP0 ;  /* 0x000000ff0500728c */ /* 0x000fd2000bf05300 */
[----:B------:R-:W-:Y:S05]  /*01d0*/  BRA.U UP0, `(.L_x_2) ;  /* 0x0000000100287547 */ /* 0x000fea000b800000 */
[----:B------:R-:W2:Y:S02]  /*01e0*/  LDCU.64 UR4, c[0x0][0x8a8] ;  /* 0x00011500ff0477ac */ /* 0x000ea40008000a00 */
[----:B--2---:R-:W-:-:S04]  /*01f0*/  UISETP.NE.U32.AND UP0, UPT, UR4, URZ, UPT ;  /* 0x000000ff0400728c */ /* 0x004fc8000bf05070 */
[----:B------:R-:W-:-:S09]  /*0200*/  UISETP.NE.AND.EX UP0, UPT, UR5, URZ, UPT, UP0 ;  /* 0x000000ff0500728c */ /* 0x000fd2000bf05300 */
[----:B------:R-:W-:Y:S05]  /*0210*/  BRA.U !UP0, `(.L_x_3) ;  /* 0x0000000108107547 */ /* 0x000fea000b800000 */
[----:B------:R-:W2:Y:S01]  /*0220*/  LDC.64 R24, c[0x0][0x8a8] ;  /* 0x00022a00ff187b82 */ /* 0x000ea20000000a00 */
[----:B------:R-:W2:Y:S02]  /*0230*/  LDCU.64 UR4, c[0x0][0x358] ;  /* 0x00006b00ff0477ac */ /* 0x000ea40008000a00 */
[----:B--2---:R2:W5:Y:S01]  /*0240*/  LDG.E R24, desc[UR4][R24.64] ;  /* 0x0000000418187981 */ /* 0x004562000c1e1900 */
[----:B------:R-:W-:Y:S05]  /*0250*/  BRA `(.L_x_2) ;  /* 0x0000000000087947 */ /* 0x000fea0003800000 */
.L_x_3:
[----:B------:R-:W2:Y:S02]  /*0260*/  LDCU UR4, c[0x0][0x8a0] ;  /* 0x00011400ff0477ac */ /* 0x000ea40008000800 */
[----:B--2---:R-:W-:Y:S02]  /*0270*/  MOV R24, UR4 ;  /* 0x0000000400187c02 */ /* 0x004fe40008000f00 */
.L_x_2:
[----:B------:R-:W-:Y:S01]  /*0280*/  IMAD.U32 R0, RZ, RZ, UR13 ;  /* 0x0000000dff007e24 */ /* 0x000fe2000f8e00ff */
[----:B------:R-:W-:Y:S04]  /*0290*/  BSSY.RECONVERGENT B0, `(.L_x_4) ;  /* 0x000000c000007945 */ /* 0x000fe80003800200 */
[C---:B------:R-:W-:Y:S02]  /*02a0*/  ISETP.NE.OR P2, PT, R0.reuse, 0x1, !P1 ;  /* 0x000000010000780c */ /* 0x040fe40004f45670 */
[----:B------:R-:W-:-:S11]  /*02b0*/  ISETP.NE.OR P0, PT, R0, 0x3, !P1 ;  /* 0x000000030000780c */ /* 0x000fd60004f05670 */
[----:B------:R-:W-:Y:S05]  /*02c0*/  @P2 BRA `(.L_x_5) ;  /* 0x0000000000202947 */ /* 0x000fea0003800000 */
[----:B------:R-:W3:Y:S02]  /*02d0*/  LDCU.64 UR4, c[0x0][0x348] ;  /* 0x00006900ff0477ac */ /* 0x000ee40008000a00 */
[----:B---3--:R-:W-:Y:S02]  /*02e0*/  UIADD3 UR6, UP1, UPT, UR4, 0x80, URZ ;  /* 0x0000008004067890 */ /* 0x008fe4000ff3e0ff */
[----:B------:R-:W-:Y:S02]  /*02f0*/  UIADD3 UR4, UP0, UPT, UR4, 0x180, URZ ;  /* 0x0000018004047890 */ /* 0x000fe4000ff1e0ff */
[----:B------:R-:W-:Y:S02]  /*0300*/  UIADD3.X UR7, UPT, UPT, URZ, UR5, URZ, UP1, !UPT ;  /* 0x00000005ff077290 */ /* 0x000fe40008ffe4ff */
[----:B------:R-:W-:-:S07]  /*0310*/  UIADD3.X UR5, UPT, UPT, URZ, UR5, URZ, UP0, !UPT ;  /* 0x00000005ff057290 */ /* 0x000fce00087fe4ff */
[----:B------:R3:W-:Y:S02]  /*0320*/  UTMACCTL.PF [UR6] ;  /* 0x00000000060079b9 */ /* 0x0007e40008040000 */
[----:B------:R3:W-:Y:S02]  /*0330*/  UTMACCTL.PF [UR4] ;  /* 0x00000000040079b9 */ /* 0x0007e40008040000 */
[----:B---3--:R-:W-:Y:S01]  /*0340*/  NOP ;  /* 0x0000000000007918 */ /* 0x008fe20000000000 */
.L_x_5:
[----:B------:R-:W-:Y:S05]  /*0350*/  BSYNC.RECONVERGENT B0 ;  /* 0x0000000000007941 */ /* 0x000fea0003800200 */
.L_x_4:
[----:B------:R-:W-:Y:S04]  /*0360*/  BSSY.RECONVERGENT B0, `(.L_x_6) ;  /* 0x000000a000007945 */ /* 0x000fe80003800200 */
        /* <DEDUP_REMOVED lines=9> */
.L_x_7:
[----:B------:R-:W-:Y:S05]  /*0400*/  BSYNC.RECONVERGENT B0 ;  /* 0x0000000000007941 */ /* 0x000fea0003800200 */
.L_x_6:
[----:B------:R-:W3:Y:S01]  /*0410*/  LDCU.64 UR4, c[0x0][0x888] ;  /* 0x00011100ff0477ac */ /* 0x000ee20008000a00 */
[----:B------:R-:W-:Y:S02]  /*0420*/  UISETP.EQ.U32.AND UP1, UPT, UR8, URZ, UPT ;  /* 0x000000ff0800728c */ /* 0x000fe4000bf22070 */
[----:B------:R-:W-:Y:S02]  /*0430*/  UPLOP3.LUT UP3, UPT, UPT, UPT, UPT, 0x80, 0x8 ;  /* 0x000000000008789c */ /* 0x000fe40003f6f070 */
[----:B---3--:R-:W-:-:S04]  /*0440*/  UISETP.NE.U32.AND UP0, UPT, UR4, URZ, UPT ;  /* 0x000000ff0400728c */ /* 0x008fc8000bf05070 */
[----:B------:R-:W-:-:S04]  /*0450*/  UISETP.NE.AND.EX UP0, UPT, UR5, URZ, UPT, UP0 ;  /* 0x000000ff0500728c */ /* 0x000fc8000bf05300 */
[----:B------:R-:W-:-:S04]  /*0460*/  UISETP.EQ.OR.EX UP2, UPT, UR9, URZ, !UP0, UP1 ;  /* 0x000000ff0900728c */ /* 0x000fc8000c742710 */
[----:B------:R-:W-:-:S06]  /*0470*/  UP2UR UR4, UPR, URZ, 0x4 ;  /* 0x00000004ff047883 */ /* 0x000fcc0008000000 */
[----:B------:R-:W-:Y:S01]  /*0480*/  MOV R56, UR4 ;  /* 0x0000000400387c02 */ /* 0x000fe20008000f00 */
[----:B------:R-:W-:Y:S06]  /*0490*/  BRA.U !UP2, `(.L_x_8) ;  /* 0x000000010a207547 */ /* 0x000fec000b800000 */
[----:B------:R-:W-:Y:S01]  /*04a0*/  UISETP.NE.U32.AND UP1, UPT, UR8, URZ, UPT ;  /* 0x000000ff0800728c */ /* 0x000fe2000bf25070 */
[----:B-----5:R-:W-:Y:S01]  /*04b0*/  FSETP.NEU.AND P0, PT, R27, RZ, PT ;  /* 0x000000ff1b00720b */ /* 0x020fe20003f0d000 */
[----:B------:R-:W-:Y:S02]  /*04c0*/  USEL UR4, URZ, 0xffffffff, UP0 ;  /* 0xffffffffff047887 */ /* 0x000fe40008000000 */
[----:B------:R-:W-:-:S10]  /*04d0*/  UISETP.NE.AND.EX UP1, UPT, UR9, URZ, UPT, UP1 ;  /* 0x000000ff0900728c */ /* 0x000fd4000bf25310 */
[----:B------:R-:W-:Y:S01]  /*04e0*/  VOTEU.ANY UP0, P0 ;  /* 0x0000000000ff7886 */ /* 0x000fe20000000100 */
[----:B------:R-:W-:-:S04]  /*04f0*/  @!UP1 USEL UR4, URZ, 0xffffffff, UP0 ;  /* 0xffffffffff049887 */ /* 0x000fc80008000000 */
[----:B------:R-:W-:-:S04]  /*0500*/  ULOP3.LUT UR4, UR4, 0x1, URZ, 0xc0, !UPT ;  /* 0x0000000104047892 */ /* 0x000fc8000f8ec0ff */
[----:B------:R-:W-:-:S11]  /*0510*/  UISETP.NE.U32.AND UP3, UPT, UR4, 0x1, UPT ;  /* 0x000000010400788c */ /* 0x000fd6000bf65070 */
.L_x_8:
[----:B------:R-:W3:Y:S01]  /*0520*/  SHFL.IDX PT, R0, R53, RZ, 0x1f ;  /* 0x00001fff35007589 */ /* 0x000ee200000e0000 */
[----:B------:R-:W-:-:S04]  /*0530*/  UISETP.NE.AND UP0, UPT, UR13, 0x2, UPT ;  /* 0x000000020d00788c */ /* 0x000fc8000bf05270 */
[----:B------:R-:W-:Y:S02]  /*0540*/  UISETP.EQ.AND UP1, UPT, UR47, URZ, !UP0 ;  /* 0x000000ff2f00728c */ /* 0x000fe4000c722270 */
[----:B------:R-:W-:-:S04]  /*0550*/  USEL UR53, URZ, 0x1, UP0 ;  /* 0x00000001ff357887 */ /* 0x000fc80008000000 */
[----:B------:R-:W-:Y:S02]  /*0560*/  PLOP3.LUT P3, PT, P1, PT, UP1, 0x80, 0x8 ;  /* 0x000000000008781c */ /* 0x000fe40000f6f018 */
[----:B---3--:R-:W-:-:S13]  /*0570*/  ISETP.NE.AND P0, PT, R0, RZ, PT ;  /* 0x000000ff0000720c */ /* 0x008fda0003f05270 */
[----:B------:R-:W-:Y:S05]  /*0580*/  @P0 BRA `(.L_x_9) ;  /* 0x0000000000600947 */ /* 0x000fea0003800000 */
[----:B------:R-:W3:Y:S01]  /*0590*/  S2UR UR5, SR_CgaCtaId ;  /* 0x00000000000579c3 */ /* 0x000ee20000008800 */
[----:B------:R-:W-:Y:S01]  /*05a0*/  UMOV UR4, 0x400 ;  /* 0x0000040000047882 */ /* 0x000fe20000000000 */
[----:B------:R-:W-:Y:S01]  /*05b0*/  UMOV UR8, 0x1 ;  /* 0x0000000100087882 */ /* 0x000fe20000000000 */
[----:B------:R-:W-:Y:S01]  /*05c0*/  UMOV UR6, 0x2 ;  /* 0x0000000200067882 */ /* 0x000fe20000000000 */
[----:B------:R-:W-:-:S04]  /*05d0*/  UIADD3 UR8, UPT, UPT, -UR8, 0x100000, URZ ;  /* 0x0010000008087890 */ /* 0x000fc8000fffe1ff */
[----:B------:R-:W-:Y:S02]  /*05e0*/  USHF.L.U32 UR9, UR8, 0xb, URZ ;  /* 0x0000000b08097899 */ /* 0x000fe400080006ff */
[----:B------:R-:W-:Y:S02]  /*05f0*/  USHF.L.U32 UR8, UR8, 0x1, URZ ;  /* 0x0000000108087899 */ /* 0x000fe400080006ff */
[----:B------:R-:W-:-:S04]  /*0600*/  UIADD3 UR6, UPT, UPT, -UR6, 0x100000, URZ ;  /* 0x0010000006067890 */ /* 0x000fc8000fffe1ff */
[----:B------:R-:W-:Y:S02]  /*0610*/  USHF.L.U32 UR7, UR6, 0xb, URZ ;  /* 0x0000000b06077899 */ /* 0x000fe400080006ff */
[----:B------:R-:W-:Y:S01]  /*0620*/  USHF.L.U32 UR6, UR6, 0x1, URZ ;  /* 0x0000000106067899 */ /* 0x000fe200080006ff */
[----:B------:R-:W-:Y:S01]  /*0630*/  ELECT P0, URZ, PT ;  /* 0x0000000000ff782f */ /* 0x000fe20003800000 */
[----:B---3--:R-:W-:Y:S01]  /*0640*/  ULEA UR4, UR5, UR4, 0x18 ;  /* 0x0000000405047291 */ /* 0x008fe2000f8ec0ff */
[----:B------:R-:W3:Y:S11]  /*0650*/  FENCE.VIEW.ASYNC.S ;  /* 0x00000000000073c6 */ /* 0x000ef60000000000 */
[----:B---3--:R3:W4:Y:S01]  /*0660*/  SYNCS.EXCH.64 URZ, [UR4], UR8 ;  /* 0x0000000804ff75b2 */ /* 0x0087220008000100 */
[----:B------:R3:W1:Y:S01]  /*0670*/  SYNCS.EXCH.64 URZ, [UR4+0x28], UR6 ;  /* 0x0000280604ff75b2 */ /* 0x0006620008000100 */
        /* <DEDUP_REMOVED lines=8> */
[----:B------:R-:W-:Y:S01]  /*0700*/  NOP ;  /* 0x0000000000007918 */ /* 0x000fe20000000000 */
.L_x_9:
[----:B------:R-:W2:Y:S01]  /*0710*/  SHFL.IDX PT, R0, R53, RZ, 0x1f ;  /* 0x00001fff35007589 */ /* 0x000ea200000e0000 */
[----:B------:R-:W-:Y:S01]  /*0720*/  NOP ;  /* 0x0000000000007918 */ /* 0x000fe20000000000 */
[----:B--2---:R-:W-:-:S13]  /*0730*/  ISETP.NE.AND P0, PT, R0, 0x1, PT ;  /* 0x000000010000780c */ /* 0x004fda0003f05270 */
[----:B------:R-:W-:Y:S05]  /*0740*/  @P0 BRA `(.L_x_10) ;  /* 0x0000000000580947 */ /* 0x000fea0003800000 */
[----:B------:R-:W2:Y:S01]  /*0750*/  S2UR UR5, SR_CgaCtaId ;  /* 0x00000000000579c3 */ /* 0x000ea20000008800 */
[----:B---3--:R-:W-:Y:S01]  /*0760*/  UMOV UR4, 0x400 ;  /* 0x0000040000047882 */ /* 0x008fe20000000000 */
        /* <DEDUP_REMOVED lines=9> */
[----:B--2---:R-:W-:Y:S01]  /*0800*/  ULEA UR4, UR5, UR4, 0x18 ;  /* 0x0000000405047291 */ /* 0x004fe2000f8ec0ff */
[----:B------:R-:W2:Y:S11]  /*0810*/  FENCE.VIEW.ASYNC.S ;  /* 0x00000000000073c6 */ /* 0x000eb60000000000 */
[----:B--2---:R2:W3:Y:S01]  /*0820*/  SYNCS.EXCH.64 URZ, [UR4+0x50], UR8 ;  /* 0x0000500804ff75b2 */ /* 0x0044e20008000100 */
        /* <DEDUP_REMOVED lines=8> */
.L_x_10:
[----:B------:R-:W4:Y:S01]  /*08b0*/  SHFL.IDX PT, R0, R53, RZ, 0x1f ;  /* 0x00001fff35007589 */ /* 0x000f2200000e0000 */
[----:B------:R-:W-:Y:S01]  /*08c0*/  NOP ;  /* 0x0000000000007918 */ /* 0x000fe20000000000 */
[----:B----4-:R-:W-:-:S13]  /*08d0*/  ISETP.NE.AND P0, PT, R0, 0x3, PT ;  /* 0x000000030000780c */ /* 0x010fda0003f05270 */
[----:B------:R-:W-:Y:S05]  /*08e0*/  @P0 BRA `(.L_x_11) ;  /* 0x0000000000300947 */ /* 0x000fea0003800000 */
[----:B--23--:R-:W2:Y:S01]  /*08f0*/  S2UR UR6, SR_CgaCtaId ;  /* 0x00000000000679c3 */ /* 0x00cea20000008800 */
[----:B------:R-:W-:Y:S01]  /*0900*/  UMOV UR4, 0x400 ;  /* 0x0000040000047882 */ /* 0x000fe20000000000 */
[----:B------:R-:W-:Y:S01]  /*0910*/  UMOV UR5, 0x20 ;  /* 0x0000002000057882 */ /* 0x000fe20000000000 */
[----:B------:R-:W-:Y:S01]  /*0920*/  ELECT P0, URZ, PT ;  /* 0x0000000000ff782f */ /* 0x000fe20003800000 */
[----:B--2---:R-:W-:Y:S02]  /*0930*/  ULEA UR6, UR6, UR4, 0x18 ;  /* 0x0000000406067291 */ /* 0x004fe4000f8ec0ff */
[----:B------:R-:W-:-:S04]  /*0940*/  UIADD3 UR4, UPT, UPT, -UR5, 0x100000, URZ ;  /* 0x0010000005047890 */ /* 0x000fc8000fffe1ff */
[----:B------:R-:W-:Y:S02]  /*0950*/  USHF.L.U32 UR5, UR4, 0xb, URZ ;  /* 0x0000000b04057899 */ /* 0x000fe400080006ff */
[----:B------:R-:W-:Y:S01]  /*0960*/  USHF.L.U32 UR4, UR4, 0x1, URZ ;  /* 0x0000000104047899 */ /* 0x000fe200080006ff */
[----:B------:R-:W2:Y:S11]  /*0970*/  FENCE.VIEW.ASYNC.S ;  /* 0x00000000000073c6 */ /* 0x000eb60000000000 */
[----:B--2---:R4:W2:Y:S01]  /*0980*/  SYNCS.EXCH.64 URZ, [UR6+0x90], UR4 ;  /* 0x0000900406ff75b2 */ /* 0x0048a20008000100 */
[----:B------:R4:W3:Y:S02]  /*0990*/  SYNCS.EXCH.64 URZ, [UR6+0x98], UR4 ;  /* 0x0000980406ff75b2 */ /* 0x0008e40008000100 */
[----:B----4-:R-:W-:Y:S01]  /*09a0*/  NOP ;  /* 0x0000000000007918 */ /* 0x010fe20000000000 */
.L_x_11:
[----:B------:R-:W4:Y:S01]  /*09b0*/  SHFL.IDX PT, R0, R53, RZ, 0x1f ;  /* 0x00001fff35007589 */ /* 0x000f2200000e0000 */
[----:B------:R-:W-:Y:S01]  /*09c0*/  NOP ;  /* 0x0000000000007918 */ /* 0x000fe20000000000 */
[----:B----4-:R-:W-:-:S13]  /*09d0*/  ISETP.NE.AND P0, PT, R0, 0x4, PT ;  /* 0x000000040000780c */ /* 0x010fda0003f05270 */
[----:B------:R-:W-:Y:S05]  /*09e0*/  @P0 BRA `(.L_x_12) ;  /* 0x00000000004c0947 */ /* 0x000fea0003800000 */
[----:B------:R-:W4:Y:S01]  /*09f0*/  S2UR UR5, SR_CgaCtaId ;  /* 0x00000000000579c3 */ /* 0x000f220000008800 */
[----:B--23--:R-:W-:Y:S01]  /*0a00*/  UMOV UR4, 0x3a0 ;  /* 0x000003a000047882 */ /* 0x00cfe20000000000 */
[----:B------:R-:W-:Y:S01]  /*0a10*/  UMOV UR6, 0x400 ;  /* 0x0000040000067882 */ /* 0x000fe20000000000 */
[----:B------:R-:W-:Y:S01]  /*0a20*/  USEL UR4, UR4, 0x320, UP3 ;  /* 0x0000032004047887 */ /* 0x000fe20009800000 */
[----:B------:R-:W-:Y:S01]  /*0a30*/  UMOV UR8, 0x1 ;  /* 0x0000000100087882 */ /* 0x000fe20000000000 */
[----:B------:R-:W-:Y:S01]  /*0a40*/  ELECT P0, URZ, PT ;  /* 0x0000000000ff782f */ /* 0x000fe20003800000 */
[----:B------:R-:W-:-:S04]  /*0a50*/  UIADD3 UR8, UPT, UPT, -UR8, 0x100000, URZ ;  /* 0x0010000008087890 */ /* 0x000fc8000fffe1ff */
[----:B------:R-:W-:Y:S02]  /*0a60*/  USHF.L.U32 UR9, UR8, 0xb, URZ ;  /* 0x0000000b08097899 */ /* 0x000fe400080006ff */
[----:B------:R-:W-:Y:S02]  /*0a70*/  USHF.L.U32 UR8, UR8, 0x1, URZ ;  /* 0x0000000108087899 */ /* 0x000fe400080006ff */
[----:B----4-:R-:W-:Y:S02]  /*0a80*/  ULEA UR6, UR5, UR6, 0x18 ;  /* 0x0000000605067291 */ /* 0x010fe4000f8ec0ff */
[----:B------:R-:W-:-:S04]  /*0a90*/  UIADD3 UR4, UPT, UPT, -UR4, 0x100000, URZ ;  /* 0x0010000004047890 */ /* 0x000fc8000fffe1ff */
[----:B------:R-:W-:Y:S02]  /*0aa0*/  USHF.L.U32 UR5, UR4, 0xb, URZ ;  /* 0x0000000b04057899 */ /* 0x000fe400080006ff */
[----:B------:R-:W-:Y:S01]  /*0ab0*/  USHF.L.U32 UR4, UR4, 0x1, URZ ;  /* 0x0000000104047899 */ /* 0x000fe200080006ff */
[----:B------:R-:W2:Y:S03]  /*0ac0*/  FENCE.VIEW.ASYNC.S ;  /* 0x00000000000073c6 */ /* 0x000ea60000000000 */
[----:B--2---:R4:W2:Y:S08]  /*0ad0*/  SYNCS.EXCH.64 URZ, [UR6+0xa0], UR8 ;  /* 0x0000a00806ff75b2 */ /* 0x0048b00008000100 */
[----:B------:R4:W3:Y:S01]  /*0ae0*/  SYNCS.EXCH.64 URZ, [UR6+0xb0], UR4 ;  /* 0x0000b00406ff75b2 */ /* 0x0008e20008000100 */
[----:B------:R4:W1:Y:S01]  /*0af0*/  SYNCS.EXCH.64 URZ, [UR6+0xa8], UR8 ;  /* 0x0000a80806ff75b2 */ /* 0x0008620008000100 */
[----:B------:R4:W1:Y:S02]  /*0b00*/  SYNCS.EXCH.64 URZ, [UR6+0xb8], UR4 ;  /* 0x0000b80406ff75b2 */ /* 0x0008640008000100 */
[----:B----4-:R-:W-:Y:S01]  /*0b10*/  NOP ;  /* 0x0000000000007918 */ /* 0x010fe20000000000 */
.L_x_12:
[----:B------:R-:W4:Y:S01]  /*0b20*/  SHFL.IDX PT, R0, R53, RZ, 0x1f ;  /* 0x00001fff35007589 */ /* 0x000f2200000e0000 */
[----:B------:R-:W-:Y:S01]  /*0b30*/  NOP ;  /* 0x0000000000007918 */ /* 0x000fe20000000000 */
[----:B----4-:R-:W-:-:S13]  /*0b40*/  ISETP.NE.AND P0, PT, R0, 0x5, PT ;  /* 0x000000050000780c */ /* 0x010fda0003f05270 */
[----:B------:R-:W-:Y:S05]  /*0b50*/  @P0 BRA `(.L_x_13) ;  /* 0x0000000000580947 */ /* 0x000fea0003800000 */
[----:B------:R-:W4:Y:S01]  /*0b60*/  S2UR UR5, SR_CgaCtaId ;  /* 0x00000000000579c3 */ /* 0x000f220000008800 */
[----:B--23--:R-:W-:Y:S01]  /*0b70*/  UMOV UR4, 0x400 ;  /* 0x0000040000047882 */ /* 0x00cfe20000000000 */
        /* <DEDUP_REMOVED lines=9> */
[----:B----4-:R-:W-:Y:S01]  /*0c10*/  ULEA UR4, UR5, UR4, 0x18 ;  /* 0x0000000405047291 */ /* 0x010fe2000f8ec0ff */
[----:B------:R-:W2:Y:S11]  /*0c20*/  FENCE.VIEW.ASYNC.S ;  /* 0x00000000000073c6 */ /* 0x000eb60000000000 */
[----:B--2---:R4:W2:Y:S01]  /*0c30*/  SYNCS.EXCH.64 URZ, [UR4+0xc0], UR6 ;  /* 0x0000c00604ff75b2 */ /* 0x0048a20008000100 */
[----:B------:R4:W3:Y:S01]  /*0c40*/  SYNCS.EXCH.64 URZ, [UR4+0xe0], UR8 ;  /* 0x0000e00804ff75b2 */ /* 0x0008e20008000100 */
[----:B------:R4:W1:Y:S01]  /*0c50*/  SYNCS.EXCH.64 URZ, [UR4+0xc8], UR6 ;  /* 0x0000c80604ff75b2 */ /* 0x0008620008000100 */
[----:B------:R4:W1:Y:S01]  /*0c60*/  SYNCS.EXCH.64 URZ, [UR4+0xe8], UR8 ;  /* 0x0000e80804ff75b2 */ /* 0x0008620008000100 */
[----:B------:R4:W1:Y:S01]  /*0c70*/  SYNCS.EXCH.64 URZ, [UR4+0xd0], UR6 ;  /* 0x0000d00604ff75b2 */ /* 0x0008620008000100 */
[----:B------:R4:W1:Y:S01]  /*0c80*/  SYNCS.EXCH.64 URZ, [UR4+0xf0], UR8 ;  /* 0x0000f00804ff75b2 */ /* 0x0008620008000100 */
[----:B------:R4:W1:Y:S01]  /*0c90*/  SYNCS.EXCH.64 URZ, [UR4+0xd8], UR6 ;  /* 0x0000d80604ff75b2 */ /* 0x0008620008000100 */
[----:B------:R4:W1:Y:S02]  /*0ca0*/  SYNCS.EXCH.64 URZ, [UR4+0xf8], UR8 ;  /* 0x0000f80804ff75b2 */ /* 0x0008640008000100 */
[----:B----4-:R-:W-:Y:S01]  /*0cb0*/  NOP ;  /* 0x0000000000007918 */ /* 0x010fe20000000000 */
.L_x_13:
[----:B------:R-:W4:Y:S01]  /*0cc0*/  SHFL.IDX PT, R0, R53, RZ, 0x1f ;  /* 0x00001fff35007589 */ /* 0x000f2200000e0000 */
[----:B------:R-:W-:Y:S01]  /*0cd0*/  ISETP.NE.OR P1, PT, RZ, UR13, !P1 ;  /* 0x0000000dff007c0c */ /* 0x000fe2000cf25670 */
[----:B------:R-:W-:Y:S01]  /*0ce0*/  NOP ;  /* 0x0000000000007918 */ /* 0x000fe20000000000 */
[----:B----4-:R-:W-:-:S13]  /*0cf0*/  ISETP.NE.AND P0, PT, R0, 0x3, PT ;  /* 0x000000030000780c */ /* 0x010fda0003f05270 */
[----:B------:R-:W-:Y:S05]  /*0d00*/  @P0 BRA `(.L_x_14) ;  /* 0x0000000000380947 */ /* 0x000fea0003800000 */
[----:B------:R-:W4:Y:S01]  /*0d10*/  S2UR UR5, SR_CgaCtaId ;  /* 0x00000000000579c3 */ /* 0x000f220000008800 */
[----:B--23--:R-:W-:Y:S01]  /*0d20*/  UMOV UR4, 0x400 ;  /* 0x0000040000047882 */ /* 0x00cfe20000000000 */
[----:B------:R-:W-:Y:S01]  /*0d30*/  UMOV UR6, 0x20 ;  /* 0x0000002000067882 */ /* 0x000fe20000000000 */
[----:B------:R-:W-:Y:S01]  /*0d40*/  ELECT P0, URZ, PT ;  /* 0x0000000000ff782f */ /* 0x000fe20003800000 */
[----:B------:R-:W-:-:S04]  /*0d50*/  UIADD3 UR6, UPT, UPT, -UR6, 0x100000, URZ ;  /* 0x0010000006067890 */ /* 0x000fc8000fffe1ff */
[----:B------:R-:W-:Y:S02]  /*0d60*/  USHF.L.U32 UR7, UR6, 0xb, URZ ;  /* 0x0000000b06077899 */ /* 0x000fe400080006ff */
[----:B------:R-:W-:Y:S02]  /*0d70*/  USHF.L.U32 UR6, UR6, 0x1, URZ ;  /* 0x0000000106067899 */ /* 0x000fe400080006ff */
[----:B----4-:R-:W-:Y:S01]  /*0d80*/  ULEA UR4, UR5, UR4, 0x18 ;  /* 0x0000000405047291 */ /* 0x010fe2000f8ec0ff */
[----:B------:R-:W2:Y:S11]  /*0d90*/  FENCE.VIEW.ASYNC.S ;  /* 0x00000000000073c6 */ /* 0x000eb60000000000 */
[----:B--2---:R4:W2:Y:S01]  /*0da0*/  SYNCS.EXCH.64 URZ, [UR4+0x100], UR6 ;  /* 0x0001000604ff75b2 */ /* 0x0048a20008000100 */
[----:B------:R4:W3:Y:S01]  /*0db0*/  SYNCS.EXCH.64 URZ, [UR4+0x110], UR6 ;  /* 0x0001100604ff75b2 */ /* 0x0008e20008000100 */
[----:B------:R4:W1:Y:S01]  /*0dc0*/  SYNCS.EXCH.64 URZ, [UR4+0x108], UR6 ;  /* 0x0001080604ff75b2 */ /* 0x0008620008000100 */
[----:B------:R4:W1:Y:S02]  /*0dd0*/  SYNCS.EXCH.64 URZ, [UR4+0x118], UR6 ;  /* 0x0001180604ff75b2 */ /* 0x0008640008000100 */
[----:B----4-:R-:W-:Y:S01]  /*0de0*/  NOP ;  /* 0x0000000000007918 */ /* 0x010fe20000000000 */
.L_x_14:
[----:B--23--:R-:W2:Y:S01]  /*0df0*/  S2UR UR7, SR_CgaCtaId ;  /* 0x00000000000779c3 */ /* 0x00cea20000008800 */
[----:B------:R-:W-:Y:S01]  /*0e00*/  VOTEU.ALL UP0, P1 ;  /* 0x0000000000ff7886 */ /* 0x000fe20000800000 */
[----:B------:R-:W-:Y:S01]  /*0e10*/  UMOV UR4, 0x20 ;  /* 0x0000002000047882 */ /* 0x000fe20000000000 */
[----:B------:R-:W-:Y:S01]  /*0e20*/  NOP ;  /* 0x0000000000007918 */ /* 0x000fe20000000000 */
[----:B-1----:R-:W-:Y:S01]  /*0e30*/  LOP3.LUT R3, R66, 0x1f, RZ, 0xc0, !PT ;  /* 0x0000001f42037812 */ /* 0x002fe200078ec0ff */
[----:B------:R-:W-:Y:S01]  /*0e40*/  UISETP.NE.AND UP4, UPT, UR13, URZ, UPT ;  /* 0x000000ff0d00728c */ /* 0x000fe2000bf85270 */
[----:B------:R-:W-:Y:S01]  /*0e50*/  @!UP0 UMOV UR6, 0x400 ;  /* 0x0000040000068882 */ /* 0x000fe20000000000 */
[----:B------:R-:W-:-:S04]  /*0e60*/  @!UP0 UIADD3 UR4, UPT, UPT, -UR4, 0x100000, URZ ;  /* 0x0010000004048890 */ /* 0x000fc8000fffe1ff */
[----:B------:R-:W-:Y:S02]  /*0e70*/  @!UP0 USHF.L.U32 UR5, UR4, 0xb, URZ ;  /* 0x0000000b04058899 */ /* 0x000fe400080006ff */
[----:B------:R-:W-:Y:S02]  /*0e80*/  @!UP0 USHF.L.U32 UR4, UR4, 0x1, URZ ;  /* 0x0000000104048899 */ /* 0x000fe400080006ff */
[----:B--2---:R-:W-:Y:S01]  /*0e90*/  @!UP0 ULEA UR6, UR7, UR6, 0x18 ;  /* 0x0000000607068291 */ /* 0x004fe2000f8ec0ff */
[----:B------:R-:W1:Y:S01]  /*0ea0*/  LDCU UR7, c[0x0][0x36c] ;  /* 0x00006d80ff0777ac */ /* 0x000e620008000800 */
[----:B------:R-:W-:Y:S01]  /*0eb0*/  VOTEU.ALL UP0, P1 ;  /* 0x0000000000ff7886 */ /* 0x000fe20000800000 */
[----:B------:R-:W2:Y:S09]  /*0ec0*/  FENCE.VIEW.ASYNC.S ;  /* 0x00000000000073c6 */ /* 0x000eb20000000000 */
[----:B--2---:R2:W3:Y:S01]  /*0ed0*/  @!UP0 SYNCS.EXCH.64 URZ, [UR6+0x120], UR4 ;  /* 0x0001200406ff85b2 */ /* 0x0044e20008000100 */
[----:B-1----:R-:W-:-:S09]  /*0ee0*/  UISETP.EQ.U32.AND UP5, UPT, UR7, 0x1, UPT ;  /* 0x000000010700788c */ /* 0x002fd2000bfa2070 */
[----:B--2---:R-:W-:Y:S05]  /*0ef0*/  BRA.U !UP5, `(.L_x_15) ;  /* 0x000000010d087547 */ /* 0x004fea000b800000 */
[----:B---3--:R-:W-:Y:S01]  /*0f00*/  UCGABAR_ARV ;  /* 0x00000000000079c7 */ /* 0x008fe20008000000 */
[----:B------:R-:W-:Y:S05]  /*0f10*/  BRA `(.L_x_16) ;  /* 0x0000000000047947 */ /* 0x000fea0003800000 */
.L_x_15:
[----:B---3--:R-:W-:Y:S01]  /*0f20*/  NOP ;  /* 0x0000000000007918 */ /* 0x008fe20000000000 */
.L_x_16:
[----:B------:R-:W1:Y:S01]  /*0f30*/  S2UR UR21, SR_CTAID.X ;  /* 0x00000000001579c3 */ /* 0x000e620000002500 */
[----:B------:R-:W-:-:S05]  /*0f40*/  CS2R.32 R55, SR_CgaSize ;  /* 0x0000000000377805 */ /* 0x000fca0000008a00 */
[----:B------:R-:W-:-:S05]  /*0f50*/  IMAD R55, R55, -0xa0, RZ ;  /* 0xffffff6037377824 */ /* 0x000fca00078e02ff */
[----:B------:R-:W-:-:S14]  /*0f60*/  R2UR UR5, R55 ;  /* 0x00000000370572ca */ /* 0x000fdc00000e0000 */
[----:B------:R-:W2:Y:S01]  /*0f70*/  LDCU UR5, c[0x0][UR5+0x2b0] ;  /* 0x00005600050577ac */ /* 0x000ea20008000800 */
[----:B------:R-:W-:-:S05]  /*0f80*/  CS2R.32 R55, SR_CgaSize ;  /* 0x0000000000377805 */ /* 0x000fca0000008a00 */
[----:B------:R-:W-:-:S05]  /*0f90*/  IMAD R55, R55, -0xa0, RZ ;  /* 0xffffff6037377824 */ /* 0x000fca00078e02ff */
[----:B------:R-:W-:-:S14]  /*0fa0*/  R2UR UR4, R55 ;  /* 0x00000000370472ca */ /* 0x000fdc00000e0000 */
[----:B------:R-:W3:Y:S01]  /*0fb0*/  LDCU UR4, c[0x0][UR4+0x2b4] ;  /* 0x00005680040477ac */ /* 0x000ee20008000800 */
[----:B------:R-:W4:Y:S01]  /*0fc0*/  S2UR UR7, SR_CTAID.Y ;  /* 0x00000000000779c3 */ /* 0x000f220000002600 */
[----:B------:R-:W-:-:S05]  /*0fd0*/  CS2R.32 R55, SR_CgaSize ;  /* 0x0000000000377805 */ /* 0x000fca0000008a00 */
[----:B------:R-:W-:-:S05]  /*0fe0*/  IMAD R55, R55, -0xa0, RZ ;  /* 0xffffff6037377824 */ /* 0x000fca00078e02ff */
[----:B------:R-:W-:-:S14]  /*0ff0*/  R2UR UR8, R55 ;  /* 0x00000000370872ca */ /* 0x000fdc00000e0000 */
[----:B------:R-:W3:Y:S01]  /*1000*/  LDCU UR8, c[0x0][UR8+0x2a0] ;  /* 0x00005400080877ac */ /* 0x000ee20008000800 */
[----:B------:R-:W-:-:S05]  /*1010*/  CS2R.32 R55, SR_CgaSize ;  /* 0x0000000000377805 */ /* 0x000fca0000008a00 */
[----:B------:R-:W-:-:S05]  /*1020*/  IMAD R55, R55, -0xa0, RZ ;  /* 0xffffff6037377824 */ /* 0x000fca00078e02ff */
[----:B------:R-:W-:-:S14]  /*1030*/  R2UR UR9, R55 ;  /* 0x00000000370972ca */ /* 0x000fdc00000e0000 */
[----:B------:R-:W3:Y:S01]  /*1040*/  LDCU UR9, c[0x0][UR9+0x2a4] ;  /* 0x00005480090977ac */ /* 0x000ee20008000800 */
[----:B------:R-:W3:Y:S01]  /*1050*/  S2UR UR10, SR_CgaCtaId ;  /* 0x00000000000a79c3 */ /* 0x000ee20000008800 */
[----:B------:R-:W-:Y:S01]  /*1060*/  UISETP.GT.U32.AND UP0, UPT, UR47, 0xffff, UPT ;  /* 0x0000ffff2f00788c */ /* 0x000fe2000bf04070 */
[----:B------:R-:W3:Y:S01]  /*1070*/  LDCU UR18, c[0x0][0xb24] ;  /* 0x00016480ff1277ac */ /* 0x000ee20008000800 */
[----:B------:R-:W-:Y:S01]  /*1080*/  UMOV UR29, 0x5 ;  /* 0x00000005001d7882 */ /* 0x000fe20000000000 */
[----:B-1----:R-:W-:-:S04]  /*1090*/  I2FP.F32.U32 R2, UR21 ;  /* 0x0000001500027c45 */ /* 0x002fc80008201000 */
[----:B------:R-:W1:Y:S01]  /*10a0*/  S2UR UR36, SR_CTAID.Z ;  /* 0x00000000002479c3 */ /* 0x000e620000002700 */
[----:B------:R-:W1:Y:S01]  /*10b0*/  LDCU UR45, c[0x0][0xb24] ;  /* 0x00016480ff2d77ac */ /* 0x000e620008000800 */
[----:B--2---:R-:W-:Y:S01]  /*10c0*/  FMUL R2, R2, UR5 ;  /* 0x0000000502027c20 */ /* 0x004fe20008400000 */
[----:B------:R-:W-:Y:S01]  /*10d0*/  USEL UR5, UR47, 0xffff, !UP0 ;  /* 0x0000ffff2f057887 */ /* 0x000fe2000c000000 */
[----:B----4-:R-:W-:Y:S01]  /*10e0*/  I2FP.F32.U32 R0, UR7 ;  /* 0x0000000700007c45 */ /* 0x010fe20008201000 */
[----:B------:R-:W2:Y:S03]  /*10f0*/  LDCU UR23, c[0x0][0xb30] ;  /* 0x00016600ff1777ac */ /* 0x000ea60008000800 */
[----:B------:R-:W4:Y:S01]  /*1100*/  F2I.U32.TRUNC.NTZ R2, R2 ;  /* 0x0000000200027305 */ /* 0x000f22000020f000 */
[----:B---3--:R-:W-:Y:S01]  /*1110*/  FMUL R0, R0, UR4 ;  /* 0x0000000400007c20 */ /* 0x008fe20008400000 */
[----:B------:R-:W-:-:S02]  /*1120*/  ULOP3.LUT UR19, UR5, 0xffff, URZ, 0xc0, !UPT ;  /* 0x0000ffff05137892 */ /* 0x000fc4000f8ec0ff */
[----:B------:R-:W-:Y:S02]  /*1130*/  USHF.L.U32 UR28, UR10, 0xa, URZ ;  /* 0x0000000a0a1c7899 */ /* 0x000fe400080006ff */
[----:B------:R-:W-:Y:S02]  /*1140*/  UISETP.GE.AND UP2, UPT, UR18, 0x1, UPT ;  /* 0x000000011200788c */ /* 0x000fe4000bf46270 */
[----:B------:R-:W3:Y:S01]  /*1150*/  F2I.U32.TRUNC.NTZ R0, R0 ;  /* 0x0000000000007305 */ /* 0x000ee2000020f000 */
[----:B------:R-:W-:Y:S01]  /*1160*/  UMOV UR20, UR7 ;  /* 0x0000000700147c82 */ /* 0x000fe20008000000 */
[----:B------:R-:W-:Y:S01]  /*1170*/  UMOV UR16, UR21 ;  /* 0x0000001500107c82 */ /* 0x000fe20008000000 */
[----:B----4-:R-:W-:Y:S02]  /*1180*/  R2UR UR4, R2 ;  /* 0x00000000020472ca */ /* 0x010fe400000e0000 */
[----:B------:R-:W-:Y:S02]  /*1190*/  PRMT R2, RZ, 0x7610, R2 ;  /* 0x00007610ff027816 */ /* 0x000fe40000000002 */
[----:B---3--:R-:W-:-:S02]  /*11a0*/  R2UR UR6, R0 ;  /* 0x00000000000672ca */ /* 0x008fc400000e0000 */
[----:B------:R-:W-:-:S07]  /*11b0*/  PRMT R0, RZ, 0x7610, R0 ;  /* 0x00007610ff007816 */ /* 0x000fce0000000000 */
[----:B------:R-:W-:-:S04]  /*11c0*/  UIADD3 UR5, UPT, UPT, -UR4, URZ, URZ ;  /* 0x000000ff04057290 */ /* 0x000fc8000fffe1ff */
[----:B------:R-:W-:Y:S02]  /*11d0*/  UIMAD UR5, UR8, UR5, UR21 ;  /* 0x00000005080572a4 */ /* 0x000fe4000f8e0215 */
[----:B------:R-:W-:-:S04]  /*11e0*/  UIADD3 UR4, UPT, UPT, -UR6, URZ, URZ ;  /* 0x000000ff06047290 */ /* 0x000fc8000fffe1ff */
[----:B------:R-:W-:Y:S01]  /*11f0*/  IMAD.U32 R55, RZ, RZ, UR5 ;  /* 0x00000005ff377e24 */ /* 0x000fe2000f8e00ff */
[----:B------:R-:W-:-:S06]  /*1200*/  UIMAD UR4, UR9, UR4, UR7 ;  /* 0x00000004090472a4 */ /* 0x000fcc000f8e0207 */
[----:B------:R-:W-:Y:S01]  /*1210*/  IMAD.U32 R54, RZ, RZ, UR4 ;  /* 0x00000004ff367e24 */ /* 0x000fe2000f8e00ff */
[----:B-12---:R-:W-:Y:S06]  /*1220*/  BRA.U UP4, `(.L_x_17) ;  /* 0x0000000104447547 */ /* 0x006fec000b800000 */
[----:B------:R-:W-:Y:S02]  /*1230*/  R2UR UR4, R55 ;  /* 0x00000000370472ca */ /* 0x000fe400000e0000 */
[----:B------:R-:W-:-:S11]  /*1240*/  R2UR UR8, R54 ;  /* 0x00000000360872ca */ /* 0x000fd600000e0000 */
[----:B------:R-:W-:Y:S02]  /*1250*/  UISETP.GT.U32.AND UP0, UPT, UR4, 0x1, UPT ;  /* 0x000000010400788c */ /* 0x000fe4000bf04070 */
[----:B------:R-:W-:Y:S02]  /*1260*/  ULOP3.LUT UR4, UR4, 0xfffffffe, URZ, 0xc0, !UPT ;  /* 0xfffffffe04047892 */ /* 0x000fe4000f8ec0ff */
[----:B------:R-:W-:Y:S02]  /*1270*/  UISETP.NE.AND UP1, UPT, UR8, URZ, UP0 ;  /* 0x000000ff0800728c */ /* 0x000fe40008725270 */
[----:B------:R-:W-:Y:S02]  /*1280*/  UISETP.NE.AND UP0, UPT, UR8, 0x1, UP0 ;  /* 0x000000010800788c */ /* 0x000fe40008705270 */
[----:B------:R-:W-:Y:S02]  /*1290*/  USEL UR7, URZ, 0x1, UP1 ;  /* 0x00000001ff077887 */ /* 0x000fe40008800000 */
[----:B------:R-:W-:-:S02]  /*12a0*/  USEL UR6, URZ, 0x4, UP0 ;  /* 0x00000004ff067887 */ /* 0x000fc40008000000 */
[----:B------:R-:W-:Y:S02]  /*12b0*/  USEL UR5, URZ, 0x2, UP1 ;  /* 0x00000002ff057887 */ /* 0x000fe40008800000 */
[----:B------:R-:W-:Y:S02]  /*12c0*/  ULEA UR4, UR8, UR4, 0x1 ;  /* 0x0000000408047291 */ /* 0x000fe4000f8e08ff */
[----:B------:R-:W-:Y:S02]  /*12d0*/  USEL UR8, URZ, 0x8, UP0 ;  /* 0x00000008ff087887 */ /* 0x000fe40008000000 */
[----:B------:R-:W-:-:S03]  /*12e0*/  UIADD3 UR5, UPT, UPT, UR5, UR6, UR7 ;  /* 0x0000000605057290 */ /* 0x000fc6000fffe007 */
[----:B------:R-:W-:Y:S01]  /*12f0*/  UMOV UR6, 0x3 ;  /* 0x0000000300067882 */ /* 0x000fe20000000000 */
[----:B------:R-:W-:Y:S02]  /*1300*/  UIADD3 UR5, UPT, UPT, UR5, UR8, URZ ;  /* 0x0000000805057290 */ /* 0x000fe4000fffe0ff */
[----:B------:R-:W-:-:S04]  /*1310*/  USHF.L.U32 UR4, UR6, UR4, URZ ;  /* 0x0000000406047299 */ /* 0x000fc800080006ff */
[----:B------:R-:W-:Y:S02]  /*1320*/  IMAD.U32 R2, RZ, RZ, UR5 ;  /* 0x00000005ff027e24 */ /* 0x000fe4000f8e00ff */
[----:B------:R-:W-:Y:S02]  /*1330*/  IMAD.U32 R0, RZ, RZ, UR4 ;  /* 0x00000004ff007e24 */ /* 0x000fe4000f8e00ff */
.L_x_17:
[----:B------:R-:W-:Y:S05]  /*1340*/  BRA.U !UP2, `(.L_x_18) ;  /* 0x000000010ad07547 */ /* 0x000fea000b800000 */
[----:B------:R-:W1:Y:S01]  /*1350*/  LDCU.128 UR24, c[0x0][0xb10] ;  /* 0x00016200ff1877ac */ /* 0x000e620008000c00 */
[----:B------:R-:W2:Y:S01]  /*1360*/  LDCU UR12, c[0x0][0x370] ;  /* 0x00006e00ff0c77ac */ /* 0x000ea20008000800 */
[----:B------:R-:W3:Y:S01]  /*1370*/  LDCU UR5, c[0x0][0x374] ;  /* 0x00006e80ff0577ac */ /* 0x000ee20008000800 */
[----:B------:R-:W4:Y:S01]  /*1380*/  LDCU UR22, c[0x0][0xb0c] ;  /* 0x00016180ff1677ac */ /* 0x000f220008000800 */
[----:B------:R-:W4:Y:S01]  /*1390*/  LDCU UR4, c[0x0][0xb20] ;  /* 0x00016400ff0477ac */ /* 0x000f220008000800 */
[----:B------:R-:W4:Y:S01]  /*13a0*/  LDCU.64 UR16, c[0x0][0xb28] ;  /* 0x00016500ff1077ac */ /* 0x000f220008000a00 */
[----:B-1----:R-:W-:Y:S02]  /*13b0*/  UISETP.NE.AND UP0, UPT, UR26, 0x1, UPT ;  /* 0x000000011a00788c */ /* 0x002fe4000bf05270 */
[----:B---3--:R-:W-:Y:S02]  /*13c0*/  UIMAD.WIDE.U32 UR6, UR5, UR27, URZ ;  /* 0x0000001b050672a5 */ /* 0x008fe4000f8e00ff */
[----:B--2---:R-:W-:-:S02]  /*13d0*/  UIMAD.WIDE.U32 UR8, UR12, UR24, URZ ;  /* 0x000000180c0872a5 */ /* 0x004fc4000f8e00ff */
[----:B----4-:R-:W-:Y:S02]  /*13e0*/  UISETP.NE.AND UP1, UPT, UR22, 0x1, UPT ;  /* 0x000000011600788c */ /* 0x010fe4000bf25270 */
[----:B------:R-:W-:Y:S01]  /*13f0*/  UISETP.NE.AND UP2, UPT, UR18, 0x1, UPT ;  /* 0x000000011200788c */ /* 0x000fe2000bf45270 */
[----:B------:R-:W-:Y:S02]  /*1400*/  UMOV UR6, UR7 ;  /* 0x0000000700067c82 */ /* 0x000fe40008000000 */
[----:B------:R-:W-:Y:S01]  /*1410*/  UMOV UR8, UR9 ;  /* 0x0000000900087c82 */ /* 0x000fe20008000000 */
[----:B------:R-:W-:Y:S02]  /*1420*/  @UP0 USHF.R.U32.HI UR5, URZ, UR4, UR6 ;  /* 0x00000004ff050299 */ /* 0x000fe40008011606 */
[----:B------:R-:W-:Y:S02]  /*1430*/  UIMAD.WIDE.U32 UR14, UR20, UR27, URZ ;  /* 0x0000001b140e72a5 */ /* 0x000fe4000f8e00ff */
[----:B------:R-:W-:-:S02]  /*1440*/  UIMAD.WIDE.U32 UR6, UR5, UR16, URZ ;  /* 0x00000010050672a5 */ /* 0x000fc4000f8e00ff */
[----:B------:R-:W-:Y:S02]  /*1450*/  @UP1 USHF.R.U32.HI UR12, URZ, UR25, UR8 ;  /* 0x00000019ff0c1299 */ /* 0x000fe40008011608 */
[----:B------:R-:W-:Y:S02]  /*1460*/  UIMAD.WIDE.U32 UR10, UR21, UR24, URZ ;  /* 0x00000018150a72a5 */ /* 0x000fe4000f8e00ff */
[----:B------:R-:W-:Y:S01]  /*1470*/  UIMAD.WIDE.U32 UR8, UR12, UR16, URZ ;  /* 0x000000100c0872a5 */ /* 0x000fe2000f8e00ff */
[----:B------:R-:W-:Y:S01]  /*1480*/  UMOV UR14, UR15 ;  /* 0x0000000f000e7c82 */ /* 0x000fe20008000000 */
[----:B------:R-:W-:Y:S01]  /*1490*/  UMOV UR6, UR7 ;  /* 0x0000000700067c82 */ /* 0x000fe20008000000 */
[----:B------:R-:W-:Y:S02]  /*14a0*/  USHF.R.U32.HI UR14, URZ, UR4, UR14 ;  /* 0x00000004ff0e7299 */ /* 0x000fe4000801160e */
[----:B------:R-:W-:Y:S01]  /*14b0*/  @UP2 USHF.R.U32.HI UR5, URZ, UR17, UR6 ;  /* 0x00000011ff052299 */ /* 0x000fe20008011606 */
[----:B------:R-:W-:-:S02]  /*14c0*/  UMOV UR10, UR11 ;  /* 0x0000000b000a7c82 */ /* 0x000fc40008000000 */
[----:B------:R-:W-:Y:S01]  /*14d0*/  UMOV UR6, UR9 ;  /* 0x0000000900067c82 */ /* 0x000fe20008000000 */
[----:B------:R-:W-:Y:S02]  /*14e0*/  USHF.R.U32.HI UR10, URZ, UR25, UR10 ;  /* 0x00000019ff0a7299 */ /* 0x000fe4000801160a */
[----:B------:R-:W-:Y:S02]  /*14f0*/  @UP2 USHF.R.U32.HI UR12, URZ, UR17, UR6 ;  /* 0x00000011ff0c2299 */ /* 0x000fe40008011606 */
[----:B------:R-:W-:Y:S02]  /*1500*/  USEL UR4, UR20, UR14, !UP0 ;  /* 0x0000000e14047287 */ /* 0x000fe4000c000000 */
[----:B------:R-:W-:Y:S02]  /*1510*/  UIMAD UR6, UR5, UR18, URZ ;  /* 0x00000012050672a4 */ /* 0x000fe4000f8e02ff */
[----:B------:R-:W-:Y:S02]  /*1520*/  USEL UR5, UR21, UR10, !UP1 ;  /* 0x0000000a15057287 */ /* 0x000fe4000c800000 */
[----:B------:R-:W-:-:S02]  /*1530*/  UIMAD UR8, UR12, UR18, URZ ;  /* 0x000000120c0872a4 */ /* 0x000fc4000f8e02ff */
[----:B------:R-:W-:Y:S02]  /*1540*/  UISETP.GE.AND UP0, UPT, UR4, UR6, UPT ;  /* 0x000000060400728c */ /* 0x000fe4000bf06270 */
[----:B------:R-:W-:Y:S02]  /*1550*/  UIMAD.WIDE.U32 UR6, UR4, UR16, URZ ;  /* 0x00000010040672a5 */ /* 0x000fe4000f8e00ff */
[----:B------:R-:W-:Y:S02]  /*1560*/  UISETP.GE.OR UP0, UPT, UR5, UR8, UP0 ;  /* 0x000000080500728c */ /* 0x000fe40008706670 */
[----:B------:R-:W-:Y:S02]  /*1570*/  UIMAD.WIDE.U32 UR8, UR5, UR16, URZ ;  /* 0x00000010050872a5 */ /* 0x000fe4000f8e00ff */
[----:B------:R-:W-:Y:S02]  /*1580*/  USHF.R.U32.HI UR7, URZ, UR17, UR7 ;  /* 0x00000011ff077299 */ /* 0x000fe40008011607 */
[----:B------:R-:W-:-:S02]  /*1590*/  UIADD3 UR10, UPT, UPT, -UR4, URZ, URZ ;  /* 0x000000ff040a7290 */ /* 0x000fc4000fffe1ff */
[----:B------:R-:W-:Y:S02]  /*15a0*/  USEL UR7, UR4, UR7, !UP2 ;  /* 0x0000000704077287 */ /* 0x000fe4000d000000 */
[----:B------:R-:W-:Y:S01]  /*15b0*/  UIADD3 UR16, UPT, UPT, -UR5, URZ, URZ ;  /* 0x000000ff05107290 */ /* 0x000fe2000fffe1ff */
[----:B------:R-:W-:Y:S01]  /*15c0*/  @!UP0 UMOV UR6, UR9 ;  /* 0x0000000900068c82 */ /* 0x000fe20008000000 */
[----:B------:R-:W-:Y:S02]  /*15d0*/  UIADD3 UR8, UPT, UPT, -UR7, URZ, URZ ;  /* 0x000000ff07087290 */ /* 0x000fe4000fffe1ff */
[----:B------:R-:W-:Y:S02]  /*15e0*/  @!UP0 USHF.R.U32.HI UR6, URZ, UR17, UR6 ;  /* 0x00000011ff068299 */ /* 0x000fe40008011606 */
[----:B------:R-:W-:Y:S02]  /*15f0*/  UIMAD UR8, UR18, UR8, UR4 ;  /* 0x00000008120872a4 */ /* 0x000fe4000f8e0204 */
[----:B------:R-:W-:-:S02]  /*1600*/  @!UP0 USEL UR6, UR5, UR6, !UP2 ;  /* 0x0000000605068287 */ /* 0x000fc4000d000000 */
[----:B------:R-:W-:Y:S02]  /*1610*/  UIMAD UR20, UR26, UR10, UR20 ;  /* 0x0000000a1a1472a4 */ /* 0x000fe4000f8e0214 */
[----:B------:R-:W-:Y:S02]  /*1620*/  @!UP0 UIADD3 UR7, UPT, UPT, UR7, -UR6, URZ ;  /* 0x8000000607078290 */ /* 0x000fe4000fffe0ff */
[----:B------:R-:W-:Y:S02]  /*1630*/  @!UP0 UIMAD UR6, UR8, UR12, UR6 ;  /* 0x0000000c080682a4 */ /* 0x000fe4000f8e0206 */
[----:B------:R-:W-:Y:S02]  /*1640*/  @!UP0 UIMAD UR4, UR7, UR18, UR5 ;  /* 0x00000012070482a4 */ /* 0x000fe4000f8e0205 */
[----:B------:R-:W-:Y:S02]  /*1650*/  UIMAD UR16, UR22, UR16, UR21 ;  /* 0x00000010161072a4 */ /* 0x000fe4000f8e0215 */
[----:B------:R-:W-:Y:S01]  /*1660*/  UIMAD UR20, UR4, UR26, UR20 ;  /* 0x0000001a041472a4 */ /* 0x000fe2000f8e0214 */
[----:B------:R-:W-:-:S02]  /*1670*/  @!UP0 UMOV UR5, UR6 ;  /* 0x0000000600058c82 */ /* 0x000fc40008000000 */
[----:B------:R-:W-:-:S12]  /*1680*/  UIMAD UR16, UR5, UR22, UR16 ;  /* 0x00000016051072a4 */ /* 0x000fd8000f8e0210 */
.L_x_18:
[----:B------:R-:W-:Y:S02]  /*1690*/  UISETP.NE.AND UP0, UPT, UR23, 0x1, UPT ;  /* 0x000000011700788c */ /* 0x000fe4000bf05270 */
[----:B------:R-:W-:Y:S02]  /*16a0*/  UISETP.NE.AND UP1, UPT, UR13, 0x2, UPT ;  /* 0x000000020d00788c */ /* 0x000fe4000bf25270 */
[----:B------:R-:W-:Y:S02]  /*16b0*/  ULOP3.LUT UR28, UR28, 0x800, URZ, 0xc0, !UPT ;  /* 0x000008001c1c7892 */ /* 0x000fe4000f8ec0ff */
[----:B------:R-:W-:-:S03]  /*16c0*/  USHF.L.U32 UR24, UR29, UR19, URZ ;  /* 0x000000131d187299 */ /* 0x000fc600080006ff */
[----:B------:R-:W-:Y:S09]  /*16d0*/  BRA.U UP0, `(.L_x_19) ;  /* 0x0000000100447547 */ /* 0x000ff2000b800000 */
[----:B------:R-:W1:Y:S01]  /*16e0*/  LDCU.128 UR8, c[0x0][0xb10] ;  /* 0x00016200ff0877ac */ /* 0x000e620008000c00 */
[----:B------:R-:W2:Y:S01]  /*16f0*/  LDCU UR12, c[0x0][0xb0c] ;  /* 0x00016180ff0c77ac */ /* 0x000ea20008000800 */
[----:B------:R-:W3:Y:S01]  /*1700*/  LDCU UR14, c[0x0][0xb20] ;  /* 0x00016400ff0e77ac */ /* 0x000ee20008000800 */
[----:B-1----:R-:W-:Y:S02]  /*1710*/  UIMAD.WIDE.U32 UR6, UR16, UR8, URZ ;  /* 0x00000008100672a5 */ /* 0x002fe4000f8e00ff */
[----:B------:R-:W-:Y:S02]  /*1720*/  UIMAD.WIDE.U32 UR4, UR20, UR11, URZ ;  /* 0x0000000b140472a5 */ /* 0x000fe4000f8e00ff */
[----:B--2---:R-:W-:Y:S02]  /*1730*/  UISETP.NE.AND UP2, UPT, UR12, 0x1, UPT ;  /* 0x000000010c00788c */ /* 0x004fe4000bf45270 */
[----:B------:R-:W-:Y:S01]  /*1740*/  UISETP.NE.AND UP0, UPT, UR10, 0x1, UPT ;  /* 0x000000010a00788c */ /* 0x000fe2000bf05270 */
[----:B------:R-:W-:-:S02]  /*1750*/  UMOV UR6, UR7 ;  /* 0x0000000700067c82 */ /* 0x000fc40008000000 */
[----:B------:R-:W-:Y:S01]  /*1760*/  UMOV UR4, UR5 ;  /* 0x0000000500047c82 */ /* 0x000fe20008000000 */
[----:B------:R-:W-:Y:S02]  /*1770*/  USHF.R.U32.HI UR6, URZ, UR9, UR6 ;  /* 0x00000009ff067299 */ /* 0x000fe40008011606 */
[----:B---3--:R-:W-:Y:S02]  /*1780*/  USHF.R.U32.HI UR4, URZ, UR14, UR4 ;  /* 0x0000000eff047299 */ /* 0x008fe40008011604 */
[----:B------:R-:W-:Y:S02]  /*1790*/  USEL UR5, UR16, UR6, !UP2 ;  /* 0x0000000610057287 */ /* 0x000fe4000d000000 */
[----:B------:R-:W-:-:S04]  /*17a0*/  USEL UR4, UR20, UR4, !UP0 ;  /* 0x0000000414047287 */ /* 0x000fc8000c000000 */
[----:B------:R-:W-:Y:S02]  /*17b0*/  UIADD3 UR6, UPT, UPT, -UR4, UR5, URZ ;  /* 0x0000000504067290 */ /* 0x000fe4000fffe1ff */
[----:B------:R-:W-:Y:S02]  /*17c0*/  UIADD3 UR4, UPT, UPT, UR4, -UR5, URZ ;  /* 0x8000000504047290 */ /* 0x000fe4000fffe0ff */
[----:B------:R-:W-:Y:S02]  /*17d0*/  UIMAD UR20, UR6, UR10, UR20 ;  /* 0x0000000a061472a4 */ /* 0x000fe4000f8e0214 */
[----:B------:R-:W-:-:S12]  /*17e0*/  UIMAD UR16, UR4, UR12, UR16 ;  /* 0x0000000c041072a4 */ /* 0x000fd8000f8e0210 */
.L_x_19:
[----:B------:R-:W-:Y:S05]  /*17f0*/  BRA.U !UP5, `(.L_x_20) ;  /* 0x000000010d0c7547 */ /* 0x000fea000b800000 */
[----:B------:R-:W-:Y:S01]  /*1800*/  UCGABAR_WAIT ;  /* 0x0000000000007dc7 */ /* 0x000fe20008000000 */
[----:B------:R-:W-:Y:S01]  /*1810*/  CCTL.IVALL ;  /* 0x00000000ff00798f */ /* 0x000fe20002000000 */
[----:B------:R-:W-:Y:S05]  /*1820*/  BRA `(.L_x_21) ;  /* 0x0000000000047947 */ /* 0x000fea0003800000 */
.L_x_20:
[----:B------:R-:W-:Y:S06]  /*1830*/  BAR.SYNC.DEFER_BLOCKING 0x0 ;  /* 0x0000000000007b1d */ /* 0x000fec0000010000 */
.L_x_21:
[----:B------:R-:W-:Y:S05]  /*1840*/  BRA.U UP1, `(.L_x_22) ;  /* 0x0000001501147547 */ /* 0x000fea000b800000 */
[----:B------:R-:W1:Y:S01]  /*1850*/  LDCU UR6, c[0x0][0x38c] ;  /* 0x00007180ff0677ac */ /* 0x000e620008000800 */
[----:B------:R-:W2:Y:S01]  /*1860*/  S2UR UR9, SR_CgaCtaId ;  /* 0x00000000000979c3 */ /* 0x000ea20000008800 */
[----:B------:R-:W-:Y:S01]  /*1870*/  PLOP3.LUT P1, PT, PT, PT, UP3, 0x80, 0x8 ;  /* 0x000000000008781c */ /* 0x000fe20003f2f038 */
[----:B------:R-:W-:Y:S01]  /*1880*/  IMAD.MOV.U32 R12, RZ, RZ, 0x1 ;  /* 0x00000001ff0c7424 */ /* 0x000fe200078e00ff */
[----:B------:R-:W-:Y:S01]  /*1890*/  UMOV UR8, 0x400 ;  /* 0x0000040000087882 */ /* 0x000fe20000000000 */
[----:B------:R-:W-:Y:S01]  /*18a0*/  UISETP.NE.AND UP1, UPT, UR13, URZ, UPT ;  /* 0x000000ff0d00728c */ /* 0x000fe2000bf25270 */
[----:B------:R-:W-:Y:S01]  /*18b0*/  ISETP.NE.AND P2, PT, R3, RZ, P3 ;  /* 0x000000ff0300720c */ /* 0x000fe20001f45270 */
[----:B------:R-:W-:Y:S01]  /*18c0*/  USHF.L.U32 UR7, UR21, 0x7, URZ ;  /* 0x0000000715077899 */ /* 0x000fe200080006ff */
[----:B------:R-:W-:Y:S01]  /*18d0*/  PLOP3.LUT P1, PT, P1, PT, PT, 0x8, 0x80 ;  /* 0x000000000080781c */ /* 0x000fe20000f2e170 */
[----:B------:R-:W-:Y:S01]  /*18e0*/  USHF.L.U32 UR46, UR21, 0x6, URZ ;  /* 0x00000006152e7899 */ /* 0x000fe200080006ff */
[----:B------:R-:W-:Y:S01]  /*18f0*/  CS2R R10, SRZ ;  /* 0x00000000000a7805 */ /* 0x000fe2000001ff00 */
[----:B------:R-:W-:Y:S01]  /*1900*/  IMAD.MOV.U32 R9, RZ, RZ, RZ ;  /* 0x000000ffff097224 */ /* 0x000fe200078e00ff */
[----:B------:R-:W3:Y:S01]  /*1910*/  LDCU UR39, c[0x0][0x370] ;  /* 0x00006e00ff2777ac */ /* 0x000ee20008000800 */
[----:B------:R-:W-:Y:S01]  /*1920*/  IMAD.MOV.U32 R8, RZ, RZ, 0x1 ;  /* 0x00000001ff087424 */ /* 0x000fe200078e00ff */
[----:B------:R-:W4:Y:S01]  /*1930*/  LDCU.64 UR26, c[0x0][0x348] ;  /* 0x00006900ff1a77ac */ /* 0x000f220008000a00 */
[----:B-1----:R-:W-:-:S02]  /*1940*/  UIADD3 UR5, UPT, UPT, UR6, 0x1f, URZ ;  /* 0x0000001f06057890 */ /* 0x002fc4000fffe0ff */
[----:B------:R-:W-:Y:S02]  /*1950*/  UIADD3 UR47, UPT, UPT, UR6, 0x3e, URZ ;  /* 0x0000003e062f7890 */ /* 0x000fe4000fffe0ff */
[----:B------:R-:W-:Y:S02]  /*1960*/  USHF.R.S32.HI UR4, URZ, 0x1f, UR5 ;  /* 0x0000001fff047899 */ /* 0x000fe40008011405 */
[----:B--2---:R-:W-:Y:S02]  /*1970*/  ULEA UR13, UR9, UR8, 0x18 ;  /* 0x00000008090d7291 */ /* 0x004fe4000f8ec0ff */
[----:B------:R-:W-:Y:S02]  /*1980*/  ULEA.HI UR4, UR4, UR5, URZ, 0x5 ;  /* 0x0000000504047291 */ /* 0x000fe4000f8f28ff */
[----:B------:R-:W-:Y:S02]  /*1990*/  ULOP3.LUT UR5, UR7, 0x80, URZ, 0xc0, !UPT ;  /* 0x0000008007057892 */ /* 0x000fe4000f8ec0ff */
[----:B------:R-:W-:-:S02]  /*19a0*/  USHF.R.S32.HI UR41, URZ, 0x5, UR4 ;  /* 0x00000005ff297899 */ /* 0x000fc40008011404 */
[----:B------:R-:W-:Y:S02]  /*19b0*/  UIADD3 UR4, UPT, UPT, UR6, -0x1, URZ ;  /* 0xffffffff06047890 */ /* 0x000fe4000fffe0ff */
[----:B------:R-:W-:Y:S02]  /*19c0*/  UISETP.LT.U32.AND UP0, UPT, UR41, 0x5, UPT ;  /* 0x000000052900788c */ /* 0x000fe4000bf01070 */
[----:B------:R-:W-:Y:S02]  /*19d0*/  UISETP.GE.U32.AND UP2, UPT, UR4, -0x3f, UPT ;  /* 0xffffffc10400788c */ /* 0x000fe4000bf46070 */
[----:B------:R-:W-:Y:S02]  /*19e0*/  USEL UR40, UR41, 0x5, UP0 ;  /* 0x0000000529287887 */ /* 0x000fe40008000000 */
[----:B------:R-:W-:Y:S02]  /*19f0*/  ULEA UR30, UR28, UR13, 0x2 ;  /* 0x0000000d1c1e7291 */ /* 0x000fe4000f8e10ff */
[----:B------:R-:W-:Y:S01]  /*1a00*/  UIADD3 UR4, UPT, UPT, UR40, -0x1, URZ ;  /* 0xffffffff28047890 */ /* 0x000fe2000fffe0ff */
[----:B------:R-:W1:Y:S04]  /*1a10*/  LDCU UR38, c[0x0][0x374] ;  /* 0x00006e80ff2677ac */ /* 0x000e680008000800 */
[----:B------:R-:W-:-:S02]  /*1a20*/  @UP2 UIADD3 UR4, UPT, UPT, UR40, URZ, URZ ;  /* 0x000000ff28042290 */ /* 0x000fc4000fffe0ff */
[----:B------:R-:W-:Y:S02]  /*1a30*/  ULOP3.LUT UR46, UR46, 0x40, URZ, 0xc0, !UPT ;  /* 0x000000402e2e7892 */ /* 0x000fe4000f8ec0ff */
[----:B------:R-:W-:Y:S02]  /*1a40*/  USEL UR21, UR53, 0x2, UP1 ;  /* 0x0000000235157887 */ /* 0x000fe40008800000 */
[----:B------:R-:W-:Y:S02]  /*1a50*/  ULEA.HI UR44, UR28, UR5, URZ, 0x1b ;  /* 0x000000051c2c7291 */ /* 0x000fe4000f8fd8ff */
[----:B------:R-:W-:Y:S02]  /*1a60*/  UIADD3 UR30, UPT, UPT, UR30, 0x8400, URZ ;  /* 0x000084001e1e7890 */ /* 0x000fe4000fffe0ff */
[----:B------:R-:W-:Y:S02]  /*1a70*/  UIADD3 UR43, UPT, UPT, UR41, -UR40, URZ ;  /* 0x80000028292b7290 */ /* 0x000fe4000fffe0ff */
[----:B------:R-:W-:-:S02]  /*1a80*/  UIADD3 UR29, UPT, UPT, UR4, 0x1, URZ ;  /* 0x00000001041d7890 */ /* 0x000fc4000fffe0ff */
[----:B------:R-:W-:Y:S01]  /*1a90*/  UIADD3 UR42, UPT, UPT, -UR4, URZ, URZ ;  /* 0x000000ff042a7290 */ /* 0x000fe2000fffe1ff */
[----:B-1-34-:R-:W-:-:S11]  /*1aa0*/  UMOV UR6, URZ ;  /* 0x000000ff00067c82 */ /* 0x01afd60008000000 */
.L_x_42:
[----:B------:R-:W1:Y:S02]  /*1ab0*/  S2UR UR4, SR_CgaCtaId ;  /* 0x00000000000479c3 */ /* 0x000e640000008800 */
[----:B-1----:R-:W-:-:S09]  /*1ac0*/  UISETP.NE.AND UP0, UPT, UR4, URZ, UPT ;  /* 0x000000ff0400728c */ /* 0x002fd2000bf05270 */
[----:B------:R-:W-:Y:S05]  /*1ad0*/  BRA.U UP0, `(.L_x_23) ;  /* 0x0000000100287547 */ /* 0x000fea000b800000 */
[----:B------:R-:W-:Y:S02]  /*1ae0*/  LEA R0, R9, UR13, 0x3 ;  /* 0x0000000d09007c11 */ /* 0x000fe4000f8e18ff */
[----:B------:R-:W-:-:S04]  /*1af0*/  SHF.L.U32 R2, R8, 0x1f, RZ ;  /* 0x0000001f08027819 */ /* 0x000fc800000006ff */
[----:B------:R-:W1:Y:S02]  /*1b00*/  SYNCS.PHASECHK.TRANS64.TRYWAIT P0, [R0+URZ+0x110], R2 ;  /* 0x00011002000075a7 */ /* 0x000e6400080011ff */
[----:B-1----:R-:W-:Y:S05]  /*1b10*/  @!P0 BRA `(.L_x_24) ;  /* 0x000000a000348947 */ /* 0x002fea0003800000 */
.L_x_186:
[----:B------:R-:W-:Y:S01]  /*1b20*/  VIADD R9, R9, 0x1 ;  /* 0x0000000109097836 */ /* 0x000fe20000000000 */
[----:B------:R1:W-:Y:S04]  /*1b30*/  SYNCS.ARRIVE.TRANS64.A1T0 RZ, [R0+URZ+0x100], RZ ;  /* 0x000100ff00ff79a7 */ /* 0x0003e800081000ff */
[----:B------:R-:W-:-:S04]  /*1b40*/  ISETP.NE.AND P0, PT, R9, 0x2, PT ;  /* 0x000000020900780c */ /* 0x000fc80003f05270 */
[----:B------:R-:W-:Y:S02]  /*1b50*/  SEL R9, R9, RZ, P0 ;  /* 0x000000ff09097207 */ /* 0x000fe40000000000 */
[----:B-1----:R-:W-:-:S04]  /*1b60*/  SEL R0, RZ, 0x1, P0 ;  /* 0x00000001ff007807 */ /* 0x002fc80000000000 */
[----:B------:R-:W-:-:S07]  /*1b70*/  LOP3.LUT R8, R8, R0, RZ, 0x3c, !PT ;  /* 0x0000000008087212 */ /* 0x000fce00078e3cff */
.L_x_23:
[----:B------:R-:W-:Y:S01]  /*1b80*/  ULEA UR4, UR6, UR13, 0x3 ;  /* 0x0000000d06047291 */ /* 0x000fe2000f8e18ff */
[----:B------:R-:W-:Y:S01]  /*1b90*/  SHF.L.U32 R0, R12, 0x1f, RZ ;  /* 0x0000001f0c007819 */ /* 0x000fe200000006ff */
[----:B------:R-:W-:Y:S02]  /*1ba0*/  UISETP.GE.U32.AND UP0, UPT, UR47, 0x3f, UPT ;  /* 0x0000003f2f00788c */ /* 0x000fe4000bf06070 */
[----:B------:R-:W-:Y:S01]  /*1bb0*/  ULEA UR11, UR20, UR46, 0x7 ;  /* 0x0000002e140b7291 */ /* 0x000fe2000f8e38ff */
[----:B------:R-:W-:-:S04]  /*1bc0*/  UMOV UR7, URZ ;  /* 0x000000ff00077c82 */ /* 0x000fc80008000000 */
[----:B------:R1:W2:Y:S01]  /*1bd0*/  SYNCS.PHASECHK.TRANS64.TRYWAIT P0, [UR4+0x28], R0 ;  /* 0x00002800ff0075a7 */ /* 0x0002a20008001104 */
[----:B------:R-:W-:-:S04]  /*1be0*/  ULEA.HI UR4, UR16, UR16, URZ, 0x1 ;  /* 0x0000001010047291 */ /* 0x000fc8000f8f08ff */
[----:B------:R-:W-:-:S04]  /*1bf0*/  USHF.L.U32 UR4, UR4, 0x7, URZ ;  /* 0x0000000704047899 */ /* 0x000fc800080006ff */
[----:B------:R-:W-:-:S04]  /*1c00*/  ULOP3.LUT UR35, UR4, 0xffffff00, URZ, 0xc0, !UPT ;  /* 0xffffff0004237892 */ /* 0x000fc8000f8ec0ff */
[----:B------:R-:W-:Y:S01]  /*1c10*/  UIADD3 UR35, UPT, UPT, UR44, UR35, URZ ;  /* 0x000000232c237290 */ /* 0x000fe2000fffe0ff */
[----:B------:R-:W-:Y:S11]  /*1c20*/  BRA.U !UP0, `(.L_x_25) ;  /* 0x0000000108c87547 */ /* 0x000ff6000b800000 */
[----:B------:R-:W-:Y:S01]  /*1c30*/  UMOV UR16, UR42 ;  /* 0x0000002a00107c82 */ /* 0x000fe20008000000 */
[----:B------:R-:W-:Y:S01]  /*1c40*/  UMOV UR4, UR6 ;  /* 0x0000000600047c82 */ /* 0x000fe20008000000 */
[----:B------:R-:W-:-:S05]  /*1c50*/  UMOV UR34, URZ ;  /* 0x000000ff00227c82 */ /* 0x000fca0008000000 */
.L_x_31:
[----:B------:R-:W-:Y:S01]  /*1c60*/  ULEA UR33, UR4, UR13, 0x3 ;  /* 0x0000000d04217291 */ /* 0x000fe2000f8e18ff */
[----:B------:R-:W-:Y:S01]  /*1c70*/  @P3 MOV R2, 0xc000 ;  /* 0x0000c00000023802 */ /* 0x000fe20000000f00 */
[----:B--234-:R-:W-:Y:S10]  /*1c80*/  @P0 BRA `(.L_x_26) ;  /* 0x00000000000c0947 */ /* 0x01cff40003800000 */
[----:B------:R-:W-:-:S04]  /*1c90*/  SHF.L.U32 R3, R12, 0x1f, RZ ;  /* 0x0000001f0c037819 */ /* 0x000fc800000006ff */
[----:B------:R-:W2:Y:S02]  /*1ca0*/  SYNCS.PHASECHK.TRANS64.TRYWAIT P0, [UR33+0x28], R3 ;  /* 0x00002803ff0075a7 */ /* 0x000ea40008001121 */
[----:B--2---:R-:W-:Y:S05]  /*1cb0*/  @!P0 BRA `(.L_x_27) ;  /* 0x0000009c00e08947 */ /* 0x004fea0003800000 */
.L_x_26:
[----:B------:R2:W-:Y:S01]  /*1cc0*/  @P3 SYNCS.ARRIVE.TRANS64 RZ, [UR33], R2 ;  /* 0x00000002ffff39a7 */ /* 0x0005e20008000021 */
[----:B------:R-:W-:Y:S02]  /*1cd0*/  ULOP3.LUT UR5, UR21, 0x2, URZ, 0xfc, !UPT ;  /* 0x0000000215057892 */ /* 0x000fe4000f8efcff */
[----:B------:R-:W-:Y:S02]  /*1ce0*/  UIADD3 UR16, UPT, UPT, UR16, 0x1, URZ ;  /* 0x0000000110107890 */ /* 0x000fe4000fffe0ff */
[----:B------:R-:W-:Y:S02]  /*1cf0*/  UISETP.NE.AND UP0, UPT, UR5, 0x2, UPT ;  /* 0x000000020500788c */ /* 0x000fe4000bf05270 */
[----:B------:R-:W-:-:S07]  /*1d00*/  UISETP.NE.AND UP2, UPT, UR16, 0x1, UPT ;  /* 0x000000011000788c */ /* 0x000fce000bf45270 */
[----:B------:R-:W-:Y:S05]  /*1d10*/  BRA.U UP0, `(.L_x_28) ;  /* 0x0000000100047547 */ /* 0x000fea000b800000 */
[----:B------:R-:W-:Y:S05]  /*1d20*/  BPT.TRAP 0x1 ;  /* 0x000000040000795c */ /* 0x000fea0000300000 */
.L_x_28:
[----:B------:R-:W-:Y:S04]  /*1d30*/  BSSY.RECONVERGENT B0, `(.L_x_29) ;  /* 0x0000003000007945 */ /* 0x000fe80003800200 */
[----:B------:R-:W-:Y:S05]  /*1d40*/  @!P2 BRA `(.L_x_30) ;  /* 0x000000000004a947 */ /* 0x000fea0003800000 */
[----:B------:R-:W-:Y:S05]  /*1d50*/  BPT.TRAP 0x1 ;  /* 0x000000040000795c */ /* 0x000fea0000300000 */
.L_x_30:
[----:B------:R-:W-:Y:S05]  /*1d60*/  BSYNC.RECONVERGENT B0 ;  /* 0x0000000000007941 */ /* 0x000fea0003800200 */
.L_x_29:
[----:B------:R-:W-:Y:S02]  /*1d70*/  UIADD3 UR5, UPT, UPT, UR4, 0x1, URZ ;  /* 0x0000000104057890 */ /* 0x000fe4000fffe0ff */
[----:B------:R-:W-:Y:S02]  /*1d80*/  ULEA UR32, UR4, UR28, 0xc ;  /* 0x0000001c04207291 */ /* 0x000fe4000f8e60ff */
[----:B------:R-:W-:Y:S02]  /*1d90*/  UISETP.NE.AND UP0, UPT, UR5, 0x5, UPT ;  /* 0x000000050500788c */ /* 0x000fe4000bf05270 */
[----:B------:R-:W-:Y:S02]  /*1da0*/  UIADD3 UR14, UP1, UPT, UR26, 0x80, URZ ;  /* 0x000000801a0e7890 */ /* 0x000fe4000ff3e0ff */
[----:B------:R-:W-:Y:S02]  /*1db0*/  USEL UR7, URZ, 0x1, UP0 ;  /* 0x00000001ff077887 */ /* 0x000fe40008000000 */
[----:B------:R-:W-:-:S02]  /*1dc0*/  USEL UR6, UR5, URZ, UP0 ;  /* 0x000000ff05067287 */ /* 0x000fc40008000000 */
[----:B------:R-:W-:Y:S02]  /*1dd0*/  ULEA UR8, UR4, UR13, 0xd ;  /* 0x0000000d04087291 */ /* 0x000fe4000f8e68ff */
[----:B------:R-:W-:Y:S01]  /*1de0*/  ULEA UR5, UR6, UR13, 0x3 ;  /* 0x0000000d06057291 */ /* 0x000fe2000f8e18ff */
[----:B------:R-:W-:Y:S01]  /*1df0*/  LOP3.LUT R12, R12, UR7, RZ, 0x3c, !PT ;  /* 0x000000070c0c7c12 */ /* 0x000fe2000f8e3cff */
[----:B------:R-:W-:Y:S02]  /*1e00*/  ULEA UR32, UR32, UR13, 0x2 ;  /* 0x0000000d20207291 */ /* 0x000fe4000f8e10ff */
[----:B------:R-:W-:Y:S01]  /*1e10*/  UIADD3 UR4, UP0, UPT, UR26, 0x180, URZ ;  /* 0x000001801a047890 */ /* 0x000fe2000ff1e0ff */
[----:B-1----:R-:W-:Y:S01]  /*1e20*/  SHF.L.U32 R0, R12, 0x1f, RZ ;  /* 0x0000001f0c007819 */ /* 0x002fe200000006ff */
[----:B------:R-:W-:Y:S02]  /*1e30*/  ULOP3.LUT UR33, UR33, 0xfefffff8, URZ, 0xc0, !UPT ;  /* 0xfefffff821217892 */ /* 0x000fe4000f8ec0ff */
[----:B------:R-:W-:Y:S01]  /*1e40*/  UIADD3.X UR15, UPT, UPT, URZ, UR27, URZ, UP1, !UPT ;  /* 0x0000001bff0f7290 */ /* 0x000fe20008ffe4ff */
[----:B------:R3:W4:Y:S01]  /*1e50*/  SYNCS.PHASECHK.TRANS64.TRYWAIT P0, [UR5+0x28], R0 ;  /* 0x00002800ff0075a7 */ /* 0x0007220008001105 */
[----:B------:R-:W-:-:S02]  /*1e60*/  UIADD3 UR32, UPT, UPT, UR32, 0x8400, URZ ;  /* 0x0000840020207890 */ /* 0x000fc4000fffe0ff */
[----:B------:R-:W-:Y:S02]  /*1e70*/  UPRMT UR7, URZ, 0x5410, UR24 ;  /* 0x00005410ff077896 */ /* 0x000fe40008000018 */
[----:B------:R-:W-:Y:S02]  /*1e80*/  UIADD3 UR8, UPT, UPT, UR8, 0x1c400, URZ ;  /* 0x0001c40008087890 */ /* 0x000fe4000fffe0ff */
[----:B------:R-:W-:Y:S01]  /*1e90*/  UIADD3.X UR5, UPT, UPT, URZ, UR27, URZ, UP0, !UPT ;  /* 0x0000001bff057290 */ /* 0x000fe200087fe4ff */
[----:B------:R-:W-:Y:S01]  /*1ea0*/  UMOV UR18, 0x0 ;  /* 0x0000000000127882 */ /* 0x000fe20000000000 */
[----:B------:R-:W-:Y:S01]  /*1eb0*/  UMOV UR19, 0x10000000 ;  /* 0x1000000000137882 */ /* 0x000fe20000000000 */
[----:B------:R-:W-:Y:S01]  /*1ec0*/  UMOV UR10, UR34 ;  /* 0x00000022000a7c82 */ /* 0x000fe20008000000 */
[----:B------:R-:W-:Y:S01]  /*1ed0*/  UMOV UR12, UR36 ;  /* 0x00000024000c7c82 */ /* 0x000fe20008000000 */
[----:B------:R-:W-:Y:S01]  /*1ee0*/  UMOV UR9, UR33 ;  /* 0x0000002100097c82 */ /* 0x000fe20008000000 */
[----:B------:R1:W-:Y:S03]  /*1ef0*/  UTMALDG.3D.MULTICAST.2CTA [UR32], [UR14], UR7, desc[UR18] ;  /* 0x000012200e0073b4 */ /* 0x0003e60008211807 */
[----:B------:R2:W-:Y:S01]  /*1f00*/  UTMALDG.3D.2CTA [UR8], [UR4], desc[UR18] ;  /* 0x00001208040075b4 */ /* 0x0005e20008211000 */
[----:B-1----:R-:W-:Y:S01]  /*1f10*/  UIADD3 UR34, UPT, UPT, UR34, 0x20, URZ ;  /* 0x0000002022227890 */ /* 0x002fe2000fffe0ff */
[----:B------:R-:W-:Y:S01]  /*1f20*/  UMOV UR7, UR29 ;  /* 0x0000001d00077c82 */ /* 0x000fe20008000000 */
[----:B--2---:R-:W-:Y:S01]  /*1f30*/  UMOV UR4, UR6 ;  /* 0x0000000600047c82 */ /* 0x004fe20008000000 */
[----:B------:R-:W-:Y:S09]  /*1f40*/  BRA.U UP2, `(.L_x_31) ;  /* 0xfffffffd02447547 */ /* 0x000ff2000b83ffff */
.L_x_25:
[----:B------:R-:W-:Y:S01]  /*1f50*/  ULEA UR4, UR6, UR13, 0x3 ;  /* 0x0000000d06047291 */ /* 0x000fe2000f8e18ff */
[----:B-1-3--:R-:W-:Y:S01]  /*1f60*/  SHF.L.U32 R0, R12, 0x1f, RZ ;  /* 0x0000001f0c007819 */ /* 0x00afe200000006ff */
[----:B------:R-:W-:Y:S01]  /*1f70*/  @!P1 SYNCS.ARRIVE.TRANS64.A1T0 RZ, [UR13+0x98], RZ ;  /* 0x000098ffffff99a7 */ /* 0x000fe2000810000d */
[----:B------:R-:W-:-:S06]  /*1f80*/  UISETP.GT.AND UP0, UPT, UR41, UR40, UPT ;  /* 0x000000282900728c */ /* 0x000fcc000bf04270 */
[----:B--2-4-:R1:W2:Y:S03]  /*1f90*/  SYNCS.PHASECHK.TRANS64.TRYWAIT P0, [UR4+0x28], R0 ;  /* 0x00002800ff0075a7 */ /* 0x0142a60008001104 */
[----:B------:R-:W-:Y:S05]  /*1fa0*/  BRA.U !UP0, `(.L_x_32) ;  /* 0x0000000108c07547 */ /* 0x000fea000b800000 */
[----:B------:R-:W-:Y:S01]  /*1fb0*/  UIADD3 UR25, UPT, UPT, UR43, UR7, URZ ;  /* 0x000000072b197290 */ /* 0x000fe2000fffe0ff */
[----:B------:R-:W-:-:S11]  /*1fc0*/  UMOV UR4, UR6 ;  /* 0x0000000600047c82 */ /* 0x000fd60008000000 */
.L_x_38:
[----:B------:R-:W-:Y:S01]  /*1fd0*/  ULEA UR17, UR4, UR13, 0x3 ;  /* 0x0000000d04117291 */ /* 0x000fe2000f8e18ff */
[----:B--2---:R-:W-:Y:S01]  /*1fe0*/  @P3 MOV R2, 0xc000 ;  /* 0x0000c00000023802 */ /* 0x004fe20000000f00 */
[----:B--2-4-:R-:W-:Y:S10]  /*1ff0*/  @P0 BRA `(.L_x_33) ;  /* 0x00000000000c0947 */ /* 0x014ff40003800000 */
[----:B------:R-:W-:-:S04]  /*2000*/  SHF.L.U32 R3, R12, 0x1f, RZ ;  /* 0x0000001f0c037819 */ /* 0x000fc800000006ff */
[----:B------:R-:W2:Y:S02]  /*2010*/  SYNCS.PHASECHK.TRANS64.TRYWAIT P0, [UR17+0x28], R3 ;  /* 0x00002803ff0075a7 */ /* 0x000ea40008001111 */
[----:B--2---:R-:W-:Y:S05]  /*2020*/  @!P0 BRA `(.L_x_34) ;  /* 0x0000009c001c8947 */ /* 0x004fea0003800000 */
.L_x_33:
[----:B------:R2:W-:Y:S01]  /*2030*/  @P3 SYNCS.ARRIVE.TRANS64 RZ, [UR17], R2 ;  /* 0x00000002ffff39a7 */ /* 0x0005e20008000011 */
[----:B------:R-:W-:-:S04]  /*2040*/  ULOP3.LUT UR5, UR21, 0x2, URZ, 0xfc, !UPT ;  /* 0x0000000215057892 */ /* 0x000fc8000f8efcff */
[----:B------:R-:W-:-:S09]  /*2050*/  UISETP.NE.AND UP0, UPT, UR5, 0x2, UPT ;  /* 0x000000020500788c */ /* 0x000fd2000bf05270 */
[----:B------:R-:W-:Y:S05]  /*2060*/  BRA.U UP0, `(.L_x_35) ;  /* 0x0000000100047547 */ /* 0x000fea000b800000 */
[----:B------:R-:W-:Y:S05]  /*2070*/  BPT.TRAP 0x1 ;  /* 0x000000040000795c */ /* 0x000fea0000300000 */
.L_x_35:
[----:B------:R-:W-:Y:S04]  /*2080*/  BSSY.RECONVERGENT B0, `(.L_x_36) ;  /* 0x0000003000007945 */ /* 0x000fe80003800200 */
[----:B------:R-:W-:Y:S05]  /*2090*/  @!P2 BRA `(.L_x_37) ;  /* 0x000000000004a947 */ /* 0x000fea0003800000 */
[----:B------:R-:W-:Y:S05]  /*20a0*/  BPT.TRAP 0x1 ;  /* 0x000000040000795c */ /* 0x000fea0000300000 */
.L_x_37:
[----:B------:R-:W-:Y:S05]  /*20b0*/  BSYNC.RECONVERGENT B0 ;  /* 0x0000000000007941 */ /* 0x000fea0003800200 */
.L_x_36:
[----:B------:R-:W-:Y:S02]  /*20c0*/  UIADD3 UR5, UPT, UPT, UR4, 0x1, URZ ;  /* 0x0000000104057890 */ /* 0x000fe4000fffe0ff */
[----:B------:R-:W-:Y:S02]  /*20d0*/  UIADD3 UR14, UP1, UPT, UR26, 0x80, URZ ;  /* 0x000000801a0e7890 */ /* 0x000fe4000ff3e0ff */
[----:B------:R-:W-:Y:S02]  /*20e0*/  UISETP.NE.AND UP0, UPT, UR5, 0x5, UPT ;  /* 0x000000050500788c */ /* 0x000fe4000bf05270 */
[----:B------:R-:W-:Y:S02]  /*20f0*/  ULEA UR16, UR4, UR30, 0xe ;  /* 0x0000001e04107291 */ /* 0x000fe4000f8e70ff */
[----:B------:R-:W-:Y:S02]  /*2100*/  USEL UR8, URZ, 0x1, UP0 ;  /* 0x00000001ff087887 */ /* 0x000fe40008000000 */
[----:B------:R-:W-:-:S02]  /*2110*/  USEL UR6, UR5, URZ, UP0 ;  /* 0x000000ff05067287 */ /* 0x000fc40008000000 */
[----:B------:R-:W-:Y:S02]  /*2120*/  UIADD3 UR22, UP0, UPT, UR26, 0x180, URZ ;  /* 0x000001801a167890 */ /* 0x000fe4000ff1e0ff */
[----:B------:R-:W-:Y:S01]  /*2130*/  LOP3.LUT R12, R12, UR8, RZ, 0x3c, !PT ;  /* 0x000000080c0c7c12 */ /* 0x000fe2000f8e3cff */
[----:B------:R-:W-:Y:S02]  /*2140*/  ULEA UR8, UR4, UR13, 0xd ;  /* 0x0000000d04087291 */ /* 0x000fe4000f8e68ff */
[----:B------:R-:W-:Y:S01]  /*2150*/  ULEA UR5, UR6, UR13, 0x3 ;  /* 0x0000000d06057291 */ /* 0x000fe2000f8e18ff */
[----:B-1----:R-:W-:Y:S01]  /*2160*/  SHF.L.U32 R0, R12, 0x1f, RZ ;  /* 0x0000001f0c007819 */ /* 0x002fe200000006ff */
[----:B------:R-:W-:Y:S02]  /*2170*/  USHF.L.U32 UR18, UR7, 0x5, URZ ;  /* 0x0000000507127899 */ /* 0x000fe400080006ff */
[----:B------:R-:W-:Y:S02]  /*2180*/  ULOP3.LUT UR17, UR17, 0xfefffff8, URZ, 0xc0, !UPT ;  /* 0xfefffff811117892 */ /* 0x000fe4000f8ec0ff */
[----:B------:R-:W-:-:S02]  /*2190*/  UIADD3.X UR15, UPT, UPT, URZ, UR27, URZ, UP1, !UPT ;  /* 0x0000001bff0f7290 */ /* 0x000fc40008ffe4ff */
[----:B------:R-:W-:Y:S01]  /*21a0*/  UPRMT UR4, URZ, 0x5410, UR24 ;  /* 0x00005410ff047896 */ /* 0x000fe20008000018 */
[----:B------:R3:W4:Y:S01]  /*21b0*/  SYNCS.PHASECHK.TRANS64.TRYWAIT P0, [UR5+0x28], R0 ;  /* 0x00002800ff0075a7 */ /* 0x0007220008001105 */
[----:B------:R-:W-:Y:S02]  /*21c0*/  UIADD3 UR8, UPT, UPT, UR8, 0x1c400, URZ ;  /* 0x0001c40008087890 */ /* 0x000fe4000fffe0ff */
[----:B------:R-:W-:Y:S01]  /*21d0*/  UIADD3.X UR23, UPT, UPT, URZ, UR27, URZ, UP0, !UPT ;  /* 0x0000001bff177290 */ /* 0x000fe200087fe4ff */
[----:B------:R-:W-:Y:S01]  /*21e0*/  UMOV UR32, 0x0 ;  /* 0x0000000000207882 */ /* 0x000fe20000000000 */
[----:B------:R-:W-:Y:S01]  /*21f0*/  UMOV UR33, 0x10000000 ;  /* 0x1000000000217882 */ /* 0x000fe20000000000 */
[----:B------:R-:W-:Y:S01]  /*2200*/  UMOV UR19, UR35 ;  /* 0x0000002300137c82 */ /* 0x000fe20008000000 */
[----:B------:R-:W-:Y:S01]  /*2210*/  UMOV UR20, UR36 ;  /* 0x0000002400147c82 */ /* 0x000fe20008000000 */
[----:B------:R-:W-:Y:S01]  /*2220*/  UMOV UR12, UR36 ;  /* 0x00000024000c7c82 */ /* 0x000fe20008000000 */
[----:B------:R-:W-:Y:S01]  /*2230*/  UMOV UR9, UR17 ;  /* 0x0000001100097c82 */ /* 0x000fe20008000000 */
[----:B------:R-:W-:Y:S01]  /*2240*/  UMOV UR10, UR18 ;  /* 0x00000012000a7c82 */ /* 0x000fe20008000000 */
[----:B------:R1:W-:Y:S01]  /*2250*/  UTMALDG.3D.MULTICAST.2CTA [UR16], [UR14], UR4, desc[UR32] ;  /* 0x000020100e0073b4 */ /* 0x0003e20008211804 */
[----:B------:R-:W-:-:S04]  /*2260*/  UIADD3 UR7, UPT, UPT, UR7, 0x1, URZ ;  /* 0x0000000107077890 */ /* 0x000fc8000fffe0ff */
[----:B------:R-:W-:Y:S01]  /*2270*/  UISETP.NE.AND UP0, UPT, UR7, UR25, UPT ;  /* 0x000000190700728c */ /* 0x000fe2000bf05270 */
[----:B------:R3:W-:Y:S01]  /*2280*/  UTMALDG.3D.2CTA [UR8], [UR22], desc[UR32] ;  /* 0x00002008160075b4 */ /* 0x0007e20008211000 */
[----:B-1----:R-:W-:-:S07]  /*2290*/  UMOV UR4, UR6 ;  /* 0x0000000600047c82 */ /* 0x002fce0008000000 */
[----:B---3--:R-:W-:Y:S05]  /*22a0*/  BRA.U UP0, `(.L_x_38) ;  /* 0xfffffffd00487547 */ /* 0x008fea000b83ffff */
.L_x_32:
[C---:B------:R-:W-:Y:S01]  /*22b0*/  LEA R3, R11.reuse, UR13, 0x3 ;  /* 0x0000000d0b037c11 */ /* 0x040fe2000f8e18ff */
[----:B------:R-:W-:Y:S01]  /*22c0*/  NOP ;  /* 0x0000000000007918 */ /* 0x000fe20000000000 */
[----:B-1----:R-:W-:Y:S02]  /*22d0*/  SHF.L.U32 R0, R10, 0x1f, RZ ;  /* 0x0000001f0a007819 */ /* 0x002fe400000006ff */
[----:B------:R-:W-:Y:S02]  /*22e0*/  LEA R4, R11, UR13, 0x4 ;  /* 0x0000000d0b047c11 */ /* 0x000fe4000f8e20ff */
[----:B--2-4-:R-:W1:Y:S02]  /*22f0*/  SYNCS.PHASECHK.TRANS64.TRYWAIT P0, [R3+URZ+0xa0], R0 ;  /* 0x0000a000030075a7 */ /* 0x014e6400080011ff */
[----:B-1----:R-:W-:Y:S05]  /*2300*/  @!P0 BRA `(.L_x_39) ;  /* 0x00000098007c8947 */ /* 0x002fea0003800000 */
.L_x_189:
[----:B------:R-:W2:Y:S01]  /*2310*/  LDS.128 R4, [R4+0x130] ;  /* 0x0001300004047984 */ /* 0x000ea20000000c00 */
[----:B------:R-:W-:Y:S01]  /*2320*/  UISETP.GE.AND UP0, UPT, UR45, 0x1, UPT ;  /* 0x000000012d00788c */ /* 0x000fe2000bf06270 */
[----:B------:R-:W-:Y:S01]  /*2330*/  @!PT LDS RZ, [RZ] ;  /* 0x00000000fffff984 */ /* 0x000fe20000000800 */
[----:B------:R-:W-:Y:S01]  /*2340*/  @!PT LDS RZ, [RZ] ;  /* 0x00000000fffff984 */ /* 0x000fe20000000800 */
[----:B------:R-:W-:Y:S01]  /*2350*/  @!PT LDS RZ, [RZ] ;  /* 0x00000000fffff984 */ /* 0x000fe20000000800 */
[----:B------:R-:W-:Y:S01]  /*2360*/  @!PT LDS RZ, [RZ] ;  /* 0x00000000fffff984 */ /* 0x000fe20000000800 */
[----:B------:R3:W-:Y:S06]  /*2370*/  MEMBAR.ALL.CTA ;  /* 0x0000000000007992 */ /* 0x0007ec0000008000 */
[----:B---3--:R-:W3:Y:S01]  /*2380*/  FENCE.VIEW.ASYNC.S ;  /* 0x00000000000073c6 */ /* 0x008ee20000000000 */
[----:B--2---:R-:W-:-:S13]  /*2390*/  LOP3.LUT P0, RZ, R6, 0x1, RZ, 0xc0, !PT ;  /* 0x0000000106ff7812 */ /* 0x004fda000780c0ff */
[----:B---3--:R-:W-:Y:S01]  /*23a0*/  VOTEU.ANY UP1, P0 ;  /* 0x0000000000ff7886 */ /* 0x008fe20000020100 */
[----:B------:R-:W-:-:S13]  /*23b0*/  PLOP3.LUT P0, PT, PT, PT, UP1, 0x80, 0x8 ;  /* 0x000000000008781c */ /* 0x000fda0003f0f018 */
[----:B-1----:R-:W-:Y:S02]  /*23c0*/  @P0 LOP3.LUT R0, R5, 0xffff, RZ, 0xc0, !PT ;  /* 0x0000ffff05000812 */ /* 0x002fe400078ec0ff */
[----:B------:R-:W-:Y:S02]  /*23d0*/  @P0 MOV R2, R4 ;  /* 0x0000000400020202 */ /* 0x000fe40000000f00 */
[----:B------:R-:W-:Y:S01]  /*23e0*/  @P0 R2UR UR5, R0 ;  /* 0x00000000000502ca */ /* 0x000fe200000e0000 */
[----:B------:R-:W-:Y:S01]  /*23f0*/  VIADD R0, R3, 0xb0 ;  /* 0x000000b003007836 */ /* 0x000fe20000000000 */
[----:B------:R-:W-:Y:S02]  /*2400*/  @P0 SHF.R.U32.HI R4, RZ, 0x10, R5 ;  /* 0x00000010ff040819 */ /* 0x000fe40000011605 */
[----:B------:R-:W-:Y:S02]  /*2410*/  @P0 R2UR UR7, R2 ;  /* 0x00000000020702ca */ /* 0x000fe400000e0000 */
[----:B------:R-:W-:-:S02]  /*2420*/  PRMT R0, RZ, 0x654, R0 ;  /* 0x00000654ff007816 */ /* 0x000fc40000000000 */
[----:B------:R-:W-:Y:S02]  /*2430*/  @P0 R2UR UR4, R4 ;  /* 0x00000000040402ca */ /* 0x000fe400000e0000 */
[----:B------:R1:W-:Y:S03]  /*2440*/  SYNCS.ARRIVE.TRANS64.RED.A1T0 RZ, [R0+URZ], RZ ;  /* 0x000000ff00ff79a7 */ /* 0x0003e600081004ff */
[----:B------:R-:W-:-:S04]  /*2450*/  @UP1 UMOV UR31, UR5 ;  /* 0x00000005001f1c82 */ /* 0x000fc80008000000 */
[----:B------:R-:W-:-:S04]  /*2460*/  @UP1 UMOV UR37, UR7 ;  /* 0x0000000700251c82 */ /* 0x000fc80008000000 */
[----:B------:R-:W-:Y:S01]  /*2470*/  @UP1 UMOV UR36, UR4 ;  /* 0x0000000400241c82 */ /* 0x000fe20008000000 */
[----:B------:R-:W-:Y:S05]  /*2480*/  BRA.U !UP0, `(.L_x_40) ;  /* 0x0000000108d47547 */ /* 0x000fea000b800000 */
[----:B------:R-:W2:Y:S01]  /*2490*/  LDCU.128 UR16, c[0x0][0xb10] ;  /* 0x00016200ff1077ac */ /* 0x000ea20008000c00 */
[----:B------:R-:W3:Y:S01]  /*24a0*/  LDCU UR12, c[0x0][0xb20] ;  /* 0x00016400ff0c77ac */ /* 0x000ee20008000800 */
[----:B------:R-:W4:Y:S01]  /*24b0*/  LDCU UR20, c[0x0][0xb0c] ;  /* 0x00016180ff1477ac */ /* 0x000f220008000800 */
[----:B------:R-:W1:Y:S01]  /*24c0*/  LDCU.64 UR8, c[0x0][0xb28] ;  /* 0x00016500ff0877ac */ /* 0x000e620008000a00 */
[----:B------:R-:W-:Y:S02]  /*24d0*/  UISETP.NE.AND UP3, UPT, UR45, 0x1, UPT ;  /* 0x000000012d00788c */ /* 0x000fe4000bf65270 */
[----:B--2---:R-:W-:Y:S02]  /*24e0*/  UIMAD.WIDE.U32 UR10, UR38, UR19, URZ ;  /* 0x00000013260a72a5 */ /* 0x004fe4000f8e00ff */
[----:B------:R-:W-:Y:S02]  /*24f0*/  UIMAD.WIDE.U32 UR4, UR39, UR16, URZ ;  /* 0x00000010270472a5 */ /* 0x000fe4000f8e00ff */
[----:B------:R-:W-:-:S02]  /*2500*/  UISETP.NE.AND UP0, UPT, UR18, 0x1, UPT ;  /* 0x000000011200788c */ /* 0x000fc4000bf05270 */
[----:B------:R-:W-:Y:S01]  /*2510*/  UIMAD.WIDE.U32 UR22, UR31, UR19, URZ ;  /* 0x000000131f1672a5 */ /* 0x000fe2000f8e00ff */
[----:B------:R-:W-:Y:S02]  /*2520*/  UMOV UR10, UR11 ;  /* 0x0000000b000a7c82 */ /* 0x000fe40008000000 */
[----:B------:R-:W-:Y:S01]  /*2530*/  UMOV UR4, UR5 ;  /* 0x0000000500047c82 */ /* 0x000fe20008000000 */
[----:B---3--:R-:W-:Y:S02]  /*2540*/  USHF.R.U32.HI UR10, URZ, UR12, UR10 ;  /* 0x0000000cff0a7299 */ /* 0x008fe4000801160a */
[----:B----4-:R-:W-:Y:S02]  /*2550*/  UISETP.NE.AND UP2, UPT, UR20, 0x1, UPT ;  /* 0x000000011400788c */ /* 0x010fe4000bf45270 */
[----:B------:R-:W-:Y:S02]  /*2560*/  USHF.R.U32.HI UR4, URZ, UR17, UR4 ;  /* 0x00000011ff047299 */ /* 0x000fe40008011604 */
[----:B------:R-:W-:-:S02]  /*2570*/  USEL UR5, UR38, UR10, !UP0 ;  /* 0x0000000a26057287 */ /* 0x000fc4000c000000 */
[----:B------:R-:W-:Y:S02]  /*2580*/  USEL UR7, UR39, UR4, !UP2 ;  /* 0x0000000427077287 */ /* 0x000fe4000d000000 */
[----:B-1----:R-:W-:Y:S01]  /*2590*/  UIMAD.WIDE.U32 UR10, UR5, UR8, URZ ;  /* 0x00000008050a72a5 */ /* 0x002fe2000f8e00ff */
[----:B------:R-:W-:Y:S01]  /*25a0*/  UMOV UR4, UR23 ;  /* 0x0000001700047c82 */ /* 0x000fe20008000000 */
[----:B------:R-:W-:Y:S02]  /*25b0*/  UIMAD.WIDE.U32 UR14, UR37, UR16, URZ ;  /* 0x00000010250e72a5 */ /* 0x000fe4000f8e00ff */
[----:B------:R-:W-:-:S03]  /*25c0*/  UIMAD.WIDE.U32 UR22, UR7, UR8, URZ ;  /* 0x00000008071672a5 */ /* 0x000fc6000f8e00ff */
[----:B------:R-:W-:Y:S01]  /*25d0*/  UMOV UR10, UR11 ;  /* 0x0000000b000a7c82 */ /* 0x000fe20008000000 */
[----:B------:R-:W-:Y:S02]  /*25e0*/  USHF.R.U32.HI UR4, URZ, UR12, UR4 ;  /* 0x0000000cff047299 */ /* 0x000fe40008011604 */
[----:B------:R-:W-:Y:S01]  /*25f0*/  @UP3 USHF.R.U32.HI UR5, URZ, UR9, UR10 ;  /* 0x00000009ff053299 */ /* 0x000fe2000801160a */
[----:B------:R-:W-:Y:S01]  /*2600*/  UMOV UR14, UR15 ;  /* 0x0000000f000e7c82 */ /* 0x000fe20008000000 */
[----:B------:R-:W-:Y:S01]  /*2610*/  UMOV UR22, UR23 ;  /* 0x0000001700167c82 */ /* 0x000fe20008000000 */
[----:B------:R-:W-:Y:S02]  /*2620*/  USHF.R.U32.HI UR17, URZ, UR17, UR14 ;  /* 0x00000011ff117299 */ /* 0x000fe4000801160e */
[----:B------:R-:W-:Y:S02]  /*2630*/  USEL UR4, UR31, UR4, !UP0 ;  /* 0x000000041f047287 */ /* 0x000fe4000c000000 */
[----:B------:R-:W-:-:S02]  /*2640*/  @UP3 USHF.R.U32.HI UR7, URZ, UR9, UR22 ;  /* 0x00000009ff073299 */ /* 0x000fc40008011616 */
[----:B------:R-:W-:Y:S02]  /*2650*/  UIMAD UR10, UR45, UR5, URZ ;  /* 0x000000052d0a72a4 */ /* 0x000fe4000f8e02ff */
[----:B------:R-:W-:Y:S02]  /*2660*/  USEL UR5, UR37, UR17, !UP2 ;  /* 0x0000001125057287 */ /* 0x000fe4000d000000 */
[----:B------:R-:W-:Y:S02]  /*2670*/  UIMAD UR12, UR45, UR7, URZ ;  /* 0x000000072d0c72a4 */ /* 0x000fe4000f8e02ff */
[----:B------:R-:W-:Y:S02]  /*2680*/  UISETP.GE.AND UP0, UPT, UR4, UR10, UPT ;  /* 0x0000000a0400728c */ /* 0x000fe4000bf06270 */
[----:B------:R-:W-:Y:S02]  /*2690*/  UIMAD.WIDE.U32 UR10, UR4, UR8, URZ ;  /* 0x00000008040a72a5 */ /* 0x000fe4000f8e00ff */
[----:B------:R-:W-:-:S02]  /*26a0*/  UISETP.GE.OR UP0, UPT, UR5, UR12, UP0 ;  /* 0x0000000c0500728c */ /* 0x000fc40008706670 */
[----:B------:R-:W-:Y:S02]  /*26b0*/  UIMAD.WIDE.U32 UR14, UR5, UR8, URZ ;  /* 0x00000008050e72a5 */ /* 0x000fe4000f8e00ff */
[----:B------:R-:W-:Y:S01]  /*26c0*/  UIADD3 UR12, UPT, UPT, -UR5, URZ, URZ ;  /* 0x000000ff050c7290 */ /* 0x000fe2000fffe1ff */
[----:B------:R-:W-:Y:S01]  /*26d0*/  UMOV UR10, UR11 ;  /* 0x0000000b000a7c82 */ /* 0x000fe20008000000 */
[----:B------:R-:W-:Y:S02]  /*26e0*/  UIADD3 UR11, UPT, UPT, -UR4, URZ, URZ ;  /* 0x000000ff040b7290 */ /* 0x000fe4000fffe1ff */
[----:B------:R-:W-:-:S03]  /*26f0*/  USHF.R.U32.HI UR10, URZ, UR9, UR10 ;  /* 0x00000009ff0a7299 */ /* 0x000fc6000801160a */
[----:B------:R-:W-:Y:S01]  /*2700*/  @!UP0 UMOV UR8, UR15 ;  /* 0x0000000f00088c82 */ /* 0x000fe20008000000 */
[----:B------:R-:W-:Y:S02]  /*2710*/  UIMAD UR11, UR18, UR11, UR31 ;  /* 0x0000000b120b72a4 */ /* 0x000fe4000f8e021f */
[----:B------:R-:W-:Y:S02]  /*2720*/  USEL UR10, UR4, UR10, !UP3 ;  /* 0x0000000a040a7287 */ /* 0x000fe4000d800000 */
[----:B------:R-:W-:Y:S02]  /*2730*/  @!UP0 USHF.R.U32.HI UR8, URZ, UR9, UR8 ;  /* 0x00000009ff088299 */ /* 0x000fe40008011608 */
[----:B------:R-:W-:Y:S02]  /*2740*/  UIADD3 UR9, UPT, UPT, -UR10, URZ, URZ ;  /* 0x000000ff0a097290 */ /* 0x000fe4000fffe1ff */
[----:B------:R-:W-:Y:S02]  /*2750*/  @!UP0 USEL UR8, UR5, UR8, !UP3 ;  /* 0x0000000805088287 */ /* 0x000fe4000d800000 */
[----:B------:R-:W-:-:S02]  /*2760*/  UIMAD UR9, UR45, UR9, UR4 ;  /* 0x000000092d0972a4 */ /* 0x000fc4000f8e0204 */
[----:B------:R-:W-:Y:S02]  /*2770*/  @!UP0 UIADD3 UR10, UPT, UPT, UR10, -UR8, URZ ;  /* 0x800000080a0a8290 */ /* 0x000fe4000fffe0ff */
[----:B------:R-:W-:Y:S02]  /*2780*/  @!UP0 UIMAD UR8, UR9, UR7, UR8 ;  /* 0x00000007090882a4 */ /* 0x000fe4000f8e0208 */
[----:B------:R-:W-:Y:S02]  /*2790*/  @!UP0 UIMAD UR4, UR45, UR10, UR5 ;  /* 0x0000000a2d0482a4 */ /* 0x000fe4000f8e0205 */
[----:B------:R-:W-:Y:S02]  /*27a0*/  UIMAD UR7, UR20, UR12, UR37 ;  /* 0x0000000c140772a4 */ /* 0x000fe4000f8e0225 */
[----:B------:R-:W-:Y:S01]  /*27b0*/  UIMAD UR31, UR4, UR18, UR11 ;  /* 0x00000012041f72a4 */ /* 0x000fe2000f8e020b */
[----:B------:R-:W-:Y:S02]  /*27c0*/  @!UP0 UMOV UR5, UR8 ;  /* 0x0000000800058c82 */ /* 0x000fe40008000000 */
[----:B------:R-:W-:-:S12]  /*27d0*/  UIMAD UR37, UR5, UR20, UR7 ;  /* 0x00000014052572a4 */ /* 0x000fd8000f8e0207 */
.L_x_40:
[----:B------:R-:W2:Y:S02]  /*27e0*/  LDCU UR4, c[0x0][0xb30] ;  /* 0x00016600ff0477ac */ /* 0x000ea40008000800 */
[----:B--2---:R-:W-:-:S09]  /*27f0*/  UISETP.NE.AND UP0, UPT, UR4, 0x1, UPT ;  /* 0x000000010400788c */ /* 0x004fd2000bf05270 */
[----:B------:R-:W-:Y:S05]  /*2800*/  BRA.U UP0, `(.L_x_41) ;  /* 0x0000000100447547 */ /* 0x000fea000b800000 */
[----:B------:R-:W2:Y:S01]  /*2810*/  LDCU.128 UR16, c[0x0][0xb10] ;  /* 0x00016200ff1077ac */ /* 0x000ea20008000c00 */
[----:B------:R-:W3:Y:S01]  /*2820*/  LDCU UR10, c[0x0][0xb0c] ;  /* 0x00016180ff0a77ac */ /* 0x000ee20008000800 */
[----:B------:R-:W4:Y:S01]  /*2830*/  LDCU UR7, c[0x0][0xb20] ;  /* 0x00016400ff0777ac */ /* 0x000f220008000800 */
[----:B--2---:R-:W-:Y:S02]  /*2840*/  UIMAD.WIDE.U32 UR8, UR37, UR16, URZ ;  /* 0x00000010250872a5 */ /* 0x004fe4000f8e00ff */
[----:B------:R-:W-:Y:S02]  /*2850*/  UIMAD.WIDE.U32 UR4, UR31, UR19, URZ ;  /* 0x000000131f0472a5 */ /* 0x000fe4000f8e00ff */
[----:B---3--:R-:W-:Y:S02]  /*2860*/  UISETP.NE.AND UP2, UPT, UR10, 0x1, UPT ;  /* 0x000000010a00788c */ /* 0x008fe4000bf45270 */
[----:B------:R-:W-:Y:S01]  /*2870*/  UISETP.NE.AND UP0, UPT, UR18, 0x1, UPT ;  /* 0x000000011200788c */ /* 0x000fe2000bf05270 */
[----:B------:R-:W-:-:S02]  /*2880*/  UMOV UR8, UR9 ;  /* 0x0000000900087c82 */ /* 0x000fc40008000000 */
[----:B------:R-:W-:Y:S01]  /*2890*/  UMOV UR4, UR5 ;  /* 0x0000000500047c82 */ /* 0x000fe20008000000 */
[----:B------:R-:W-:Y:S02]  /*28a0*/  USHF.R.U32.HI UR17, URZ, UR17, UR8 ;  /* 0x00000011ff117299 */ /* 0x000fe40008011608 */
[----:B----4-:R-:W-:Y:S02]  /*28b0*/  USHF.R.U32.HI UR4, URZ, UR7, UR4 ;  /* 0x00000007ff047299 */ /* 0x010fe40008011604 */
[----:B------:R-:W-:Y:S02]  /*28c0*/  USEL UR5, UR37, UR17, !UP2 ;  /* 0x0000001125057287 */ /* 0x000fe4000d000000 */
[----:B------:R-:W-:-:S04]  /*28d0*/  USEL UR4, UR31, UR4, !UP0 ;  /* 0x000000041f047287 */ /* 0x000fc8000c000000 */
[----:B------:R-:W-:Y:S02]  /*28e0*/  UIADD3 UR7, UPT, UPT, UR5, -UR4, URZ ;  /* 0x8000000405077290 */ /* 0x000fe4000fffe0ff */
[----:B------:R-:W-:Y:S02]  /*28f0*/  UIADD3 UR4, UPT, UPT, -UR5, UR4, URZ ;  /* 0x0000000405047290 */ /* 0x000fe4000fffe1ff */
[----:B------:R-:W-:Y:S02]  /*2900*/  UIMAD UR31, UR7, UR18, UR31 ;  /* 0x00000012071f72a4 */ /* 0x000fe4000f8e021f */
[----:B------:R-:W-:-:S12]  /*2910*/  UIMAD UR37, UR4, UR10, UR37 ;  /* 0x0000000a042572a4 */ /* 0x000fd8000f8e0225 */
.L_x_41:
[----:B------:R-:W-:Y:S01]  /*2920*/  VIADD R11, R11, 0x1 ;  /* 0x000000010b0b7836 */ /* 0x000fe20000000000 */
[----:B------:R-:W-:Y:S02]  /*2930*/  R2UR UR5, R55 ;  /* 0x00000000370572ca */ /* 0x000fe400000e0000 */
[----:B------:R-:W-:Y:S02]  /*2940*/  R2UR UR4, R54 ;  /* 0x00000000360472ca */ /* 0x000fe400000e0000 */
[C---:B------:R-:W-:Y:S02]  /*2950*/  ISETP.NE.AND P0, PT, R11.reuse, 0x2, PT ;  /* 0x000000020b00780c */ /* 0x040fe40003f05270 */
[----:B------:R-:W-:Y:S02]  /*2960*/  PLOP3.LUT P1, PT, PT, PT, PT, 0x80, 0x8 ;  /* 0x000000000008781c */ /* 0x000fe40003f2f070 */
[----:B-1----:R-:W-:Y:S02]  /*2970*/  SEL R0, RZ, 0x1, P0 ;  /* 0x00000001ff007807 */ /* 0x002fe40000000000 */
[----:B------:R-:W-:-:S02]  /*2980*/  SEL R11, R11, RZ, P0 ;  /* 0x000000ff0b0b7207 */ /* 0x000fc40000000000 */
[----:B------:R-:W-:Y:S01]  /*2990*/  LOP3.LUT R10, R10, R0, RZ, 0x3c, !PT ;  /* 0x000000000a0a7212 */ /* 0x000fe200078e3cff */
[----:B------:R-:W-:Y:S02]  /*29a0*/  UIADD3 UR16, UPT, UPT, UR37, UR5, URZ ;  /* 0x0000000525107290 */ /* 0x000fe4000fffe0ff */
[----:B------:R-:W-:Y:S01]  /*29b0*/  UIADD3 UR20, UPT, UPT, UR31, UR4, URZ ;  /* 0x000000041f147290 */ /* 0x000fe2000fffe0ff */
[----:B------:R-:W-:Y:S11]  /*29c0*/  BRA.U UP1, `(.L_x_42) ;  /* 0xfffffff101387547 */ /* 0x000ff6000b83ffff */
[----:B------:R-:W-:Y:S01]  /*29d0*/  UIADD3 UR13, UPT, UPT, UR13, 0x28, URZ ;  /* 0x000000280d0d7890 */ /* 0x000fe2000fffe0ff */
[----:B------:R-:W-:-:S03]  /*29e0*/  SHF.L.U32 R2, R12, 0x1f, RZ ;  /* 0x0000001f0c027819 */ /* 0x000fc600000006ff */
[----:B------:R-:W-:-:S09]  /*29f0*/  ULEA UR4, UR6, UR13, 0x3 ;  /* 0x0000000d06047291 */ /* 0x000fd2000f8e18ff */
[----:B------:R-:W1:Y:S02]  /*2a00*/  SYNCS.PHASECHK.TRANS64.TRYWAIT P0, [UR4], R2 ;  /* 0x00000002ff0075a7 */ /* 0x000e640008001104 */
[----:B-1----:R-:W-:Y:S05]  /*2a10*/  @!P0 BRA `(.L_x_43) ;  /* 0x0000009000cc8947 */ /* 0x002fea0003800000 */
.L_x_191:
[----:B------:R-:W-:-:S04]  /*2a20*/  UIADD3 UR4, UPT, UPT, UR6, 0x1, URZ ;  /* 0x0000000106047890 */ /* 0x000fc8000fffe0ff */
[----:B------:R-:W-:-:S04]  /*2a30*/  UISETP.NE.AND UP0, UPT, UR4, 0x5, UPT ;  /* 0x000000050400788c */ /* 0x000fc8000bf05270 */
[----:B------:R-:W-:Y:S02]  /*2a40*/  USEL UR6, URZ, 0x1, UP0 ;  /* 0x00000001ff067887 */ /* 0x000fe40008000000 */
[----:B------:R-:W-:-:S04]  /*2a50*/  USEL UR4, UR4, URZ, UP0 ;  /* 0x000000ff04047287 */ /* 0x000fc80008000000 */
[----:B------:R-:W-:Y:S01]  /*2a60*/  ULEA UR5, UR4, UR13, 0x3 ;  /* 0x0000000d04057291 */ /* 0x000fe2000f8e18ff */
[----:B-1----:R-:W-:-:S04]  /*2a70*/  LOP3.LUT R2, R12, UR6, RZ, 0x3c, !PT ;  /* 0x000000060c027c12 */ /* 0x002fc8000f8e3cff */
[----:B------:R-:W-:-:S04]  /*2a80*/  SHF.L.U32 R3, R2, 0x1f, RZ ;  /* 0x0000001f02037819 */ /* 0x000fc800000006ff */
[----:B------:R-:W1:Y:S02]  /*2a90*/  SYNCS.PHASECHK.TRANS64.TRYWAIT P0, [UR5], R3 ;  /* 0x00000003ff0075a7 */ /* 0x000e640008001105 */
[----:B-1----:R-:W-:Y:S05]  /*2aa0*/  @!P0 BRA `(.L_x_44) ;  /* 0x0000009000c08947 */ /* 0x002fea0003800000 */
.L_x_193:
[----:B------:R-:W-:-:S04]  /*2ab0*/  UIADD3 UR4, UPT, UPT, UR4, 0x1, URZ ;  /* 0x0000000104047890 */ /* 0x000fc8000fffe0ff */
[----:B------:R-:W-:-:S04]  /*2ac0*/  UISETP.NE.AND UP0, UPT, UR4, 0x5, UPT ;  /* 0x000000050400788c */ /* 0x000fc8000bf05270 */
[----:B------:R-:W-:Y:S02]  /*2ad0*/  USEL UR6, URZ, 0x1, UP0 ;  /* 0x00000001ff067887 */ /* 0x000fe40008000000 */
[----:B------:R-:W-:-:S04]  /*2ae0*/  USEL UR4, UR4, URZ, UP0 ;  /* 0x000000ff04047287 */ /* 0x000fc80008000000 */
[----:B------:R-:W-:Y:S01]  /*2af0*/  ULEA UR5, UR4, UR13, 0x3 ;  /* 0x0000000d04057291 */ /* 0x000fe2000f8e18ff */
[----:B------:R-:W-:-:S04]  /*2b00*/  LOP3.LUT R2, R2, UR6, RZ, 0x3c, !PT ;  /* 0x0000000602027c12 */ /* 0x000fc8000f8e3cff */
[----:B-1----:R-:W-:-:S04]  /*2b10*/  SHF.L.U32 R3, R2, 0x1f, RZ ;  /* 0x0000001f02037819 */ /* 0x002fc800000006ff */
[----:B------:R-:W1:Y:S02]  /*2b20*/  SYNCS.PHASECHK.TRANS64.TRYWAIT P0, [UR5], R3 ;  /* 0x00000003ff0075a7 */ /* 0x000e640008001105 */
[----:B-1----:R-:W-:Y:S05]  /*2b30*/  @!P0 BRA `(.L_x_45) ;  /* 0x0000009000b48947 */ /* 0x002fea0003800000 */
.L_x_195:
        /* <DEDUP_REMOVED lines=9> */
.L_x_197:
[----:B------:R-:W-:-:S04]  /*2bd0*/  UIADD3 UR4, UPT, UPT, UR4, 0x1, URZ ;  /* 0x0000000104047890 */ /* 0x000fc8000fffe0ff */
[----:B------:R-:W-:-:S04]  /*2be0*/  UISETP.NE.AND UP0, UPT, UR4, 0x5, UPT ;  /* 0x000000050400788c */ /* 0x000fc8000bf05270 */
[----:B------:R-:W-:Y:S02]  /*2bf0*/  USEL UR5, URZ, 0x1, UP0 ;  /* 0x00000001ff057887 */ /* 0x000fe40008000000 */
[----:B------:R-:W-:-:S04]  /*2c00*/  USEL UR4, UR4, URZ, UP0 ;  /* 0x000000ff04047287 */ /* 0x000fc80008000000 */
[----:B------:R-:W-:Y:S01]  /*2c10*/  ULEA UR4, UR4, UR13, 0x3 ;  /* 0x0000000d04047291 */ /* 0x000fe2000f8e18ff */
[----:B------:R-:W-:-:S04]  /*2c20*/  LOP3.LUT R2, R2, UR5, RZ, 0x3c, !PT ;  /* 0x0000000502027c12 */ /* 0x000fc8000f8e3cff */
[----:B------:R-:W-:Y:S01]  /*2c30*/  SHF.L.U32 R2, R2, 0x1f, RZ ;  /* 0x0000001f02027819 */ /* 0x000fe200000006ff */
[----:B-1----:R-:W-:-:S07]  /*2c40*/  IMAD.U32 R0, RZ, RZ, UR4 ;  /* 0x00000004ff007e24 */ /* 0x002fce000f8e00ff */
.L_x_47:
[----:B-1----:R1:W2:Y:S02]  /*2c50*/  SYNCS.PHASECHK.TRANS64.TRYWAIT P0, [R0+URZ], R2 ;  /* 0x00000002000075a7 */ /* 0x0022a400080011ff */
[----:B--2---:R-:W-:Y:S05]  /*2c60*/  @!P0 NANOSLEEP.SYNCS 0x989680 ;  /* 0x009896800000895d */ /* 0x004fea0003900000 */
[----:B------:R-:W2:Y:S02]  /*2c70*/  @!P0 SYNCS.PHASECHK.TRANS64 P0, [R0+URZ], R2 ;  /* 0x00000002000085a7 */ /* 0x000ea400080010ff */
[----:B--2---:R-:W-:Y:S05]  /*2c80*/  @P0 EXIT ;  /* 0x000000000000094d */ /* 0x004fea0003800000 */
[----:B------:R-:W-:Y:S05]  /*2c90*/  BRA `(.L_x_47) ;  /* 0xfffffffc00ec7947 */ /* 0x000fea000383ffff */
.L_x_22:
[----:B------:R-:W1:Y:S02]  /*2ca0*/  S2UR UR4, SR_CgaCtaId ;  /* 0x00000000000479c3 */ /* 0x000e640000008800 */
[----:B-1----:R-:W-:-:S04]  /*2cb0*/  UISETP.NE.AND UP0, UPT, UR4, URZ, UPT ;  /* 0x000000ff0400728c */ /* 0x002fc8000bf05270 */
[----:B------:R-:W-:-:S09]  /*2cc0*/  UISETP.NE.OR UP0, UPT, UR13, 0x1, UP0 ;  /* 0x000000010d00788c */ /* 0x000fd20008705670 */
[----:B------:R-:W-:Y:S05]  /*2cd0*/  BRA.U UP0, `(.L_x_48) ;  /* 0x00000005004c7547 */ /* 0x000fea000b800000 */
[----:B------:R-:W1:Y:S01]  /*2ce0*/  S2UR UR5, SR_CgaCtaId ;  /* 0x00000000000579c3 */ /* 0x000e620000008800 */
[----:B------:R-:W-:Y:S01]  /*2cf0*/  UMOV UR4, 0x400 ;  /* 0x0000040000047882 */ /* 0x000fe20000000000 */
[----:B------:R-:W-:Y:S01]  /*2d00*/  ISETP.GE.U32.AND P2, PT, R3, 0x4, PT ;  /* 0x000000040300780c */ /* 0x000fe20003f46070 */
[----:B------:R-:W-:Y:S01]  /*2d10*/  IMAD.MOV.U32 R12, RZ, RZ, 0x1 ;  /* 0x00000001ff0c7424 */ /* 0x000fe200078e00ff */
[----:B------:R-:W-:Y:S02]  /*2d20*/  CS2R R10, SRZ ;  /* 0x00000000000a7805 */ /* 0x000fe4000001ff00 */
[----:B------:R-:W-:Y:S01]  /*2d30*/  CS2R R8, SRZ ;  /* 0x0000000000087805 */ /* 0x000fe2000001ff00 */
[----:B-1----:R-:W-:-:S03]  /*2d40*/  ULEA UR6, UR5, UR4, 0x18 ;  /* 0x0000000405067291 */ /* 0x002fc6000f8ec0ff */
[----:B------:R-:W-:-:S09]  /*2d50*/  UMOV UR5, URZ ;  /* 0x000000ff00057c82 */ /* 0x000fd20008000000 */
.L_x_52:
[----:B------:R-:W-:Y:S02]  /*2d60*/  LEA R0, R8, UR6, 0x3 ;  /* 0x0000000608007c11 */ /* 0x000fe4000f8e18ff */
[----:B------:R-:W-:-:S03]  /*2d70*/  SHF.L.U32 R4, R9, 0x1f, RZ ;  /* 0x0000001f09047819 */ /* 0x000fc600000006ff */
[----:B------:R-:W-:Y:S01]  /*2d80*/  VIADD R5, R0, 0x110 ;  /* 0x0000011000057836 */ /* 0x000fe20000000000 */
[----:B------:R-:W1:Y:S02]  /*2d90*/  SYNCS.PHASECHK.TRANS64.TRYWAIT P0, [R0+URZ+0x100], R4 ;  /* 0x00010004000075a7 */ /* 0x000e6400080011ff */
[----:B-1----:R-:W-:Y:S05]  /*2da0*/  @!P0 BRA `(.L_x_49) ;  /* 0x0000009000488947 */ /* 0x002fea0003800000 */
.L_x_198:
[----:B------:R-:W-:Y:S01]  /*2db0*/  ULEA UR4, UR5, UR6, 0x3 ;  /* 0x0000000605047291 */ /* 0x000fe2000f8e18ff */
[----:B-1----:R-:W-:Y:S01]  /*2dc0*/  PRMT R0, RZ, 0x654, R5 ;  /* 0x00000654ff007816 */ /* 0x002fe20000000005 */
[----:B------:R-:W-:Y:S01]  /*2dd0*/  @!P2 IMAD.MOV.U32 R4, RZ, RZ, 0x10 ;  /* 0x00000010ff04a424 */ /* 0x000fe200078e00ff */
[----:B------:R-:W-:Y:S01]  /*2de0*/  SHF.L.U32 R5, R12, 0x1f, RZ ;  /* 0x0000001f0c057819 */ /* 0x000fe200000006ff */
[----:B------:R-:W-:Y:S01]  /*2df0*/  UIADD3 UR7, UPT, UPT, UR4, 0xa0, URZ ;  /* 0x000000a004077890 */ /* 0x000fe2000fffe0ff */
[----:B------:R1:W-:Y:S05]  /*2e00*/  SYNCS.ARRIVE.TRANS64.RED.A1T0 RZ, [R0+URZ], RZ ;  /* 0x000000ff00ff79a7 */ /* 0x0003ea00081004ff */
[----:B------:R-:W-:Y:S01]  /*2e10*/  IMAD.U32 R6, RZ, RZ, UR7 ;  /* 0x00000007ff067e24 */ /* 0x000fe2000f8e00ff */
[----:B------:R-:W2:Y:S04]  /*2e20*/  SYNCS.PHASECHK.TRANS64.TRYWAIT P0, [UR4+0xb0], R5 ;  /* 0x0000b005ff0075a7 */ /* 0x000ea80008001104 */
[----:B------:R-:W-:Y:S01]  /*2e30*/  PRMT R6, R3, 0x654, R6 ;  /* 0x0000065403067816 */ /* 0x000fe20000000006 */
[----:B-12---:R-:W-:Y:S06]  /*2e40*/  @!P0 BRA `(.L_x_50) ;  /* 0x0000009000348947 */ /* 0x006fec0003800000 */
.L_x_200:
[----:B------:R-:W-:Y:S01]  /*2e50*/  ULEA UR8, UR5, UR6, 0x4 ;  /* 0x0000000605087291 */ /* 0x000fe2000f8e20ff */
[----:B------:R-:W-:Y:S01]  /*2e60*/  SEL R2, R6, R2, !P2 ;  /* 0x0000000206027207 */ /* 0x000fe20005000000 */
[----:B------:R-:W-:Y:S01]  /*2e70*/  UIADD3 UR9, UPT, UPT, UR4, 0xa0, URZ ;  /* 0x000000a004097890 */ /* 0x000fe2000fffe0ff */
[----:B-1----:R-:W-:Y:S01]  /*2e80*/  LEA R0, R11, UR6, 0x3 ;  /* 0x000000060b007c11 */ /* 0x002fe2000f8e18ff */
[----:B------:R-:W-:Y:S01]  /*2e90*/  UIADD3 UR8, UPT, UPT, UR8, 0x130, URZ ;  /* 0x0000013008087890 */ /* 0x000fe2000fffe0ff */
[----:B------:R1:W-:Y:S01]  /*2ea0*/  @!P2 SYNCS.ARRIVE.TRANS64.RED RZ, [R2+URZ], R4 ;  /* 0x0000000402ffa9a7 */ /* 0x0003e200080004ff */
[----:B------:R-:W-:Y:S01]  /*2eb0*/  UIADD3 UR4, UPT, UPT, UR5, 0x1, URZ ;  /* 0x0000000105047890 */ /* 0x000fe2000fffe0ff */
[----:B------:R-:W-:-:S03]  /*2ec0*/  VIADD R8, R8, 0x1 ;  /* 0x0000000108087836 */ /* 0x000fc60000000000 */
[----:B------:R-:W-:Y:S02]  /*2ed0*/  UISETP.NE.AND UP0, UPT, UR4, 0x2, UPT ;  /* 0x000000020400788c */ /* 0x000fe4000bf05270 */
[----:B------:R-:W-:Y:S01]  /*2ee0*/  ISETP.NE.AND P0, PT, R8, 0x2, PT ;  /* 0x000000020800780c */ /* 0x000fe20003f05270 */
[----:B------:R-:W-:Y:S06]  /*2ef0*/  UGETNEXTWORKID.BROADCAST [UR8], [UR9] ;  /* 0x00000000080073ca */ /* 0x000fec0008000100 */
[----:B------:R-:W-:Y:S02]  /*2f00*/  USEL UR7, URZ, 0x1, UP0 ;  /* 0x00000001ff077887 */ /* 0x000fe40008000000 */
[----:B------:R-:W-:-:S04]  /*2f10*/  USEL UR5, UR4, URZ, UP0 ;  /* 0x000000ff04057287 */ /* 0x000fc80008000000 */
[----:B------:R-:W-:Y:S02]  /*2f20*/  LOP3.LUT R12, R12, UR7, RZ, 0x3c, !PT ;  /* 0x000000070c0c7c12 */ /* 0x000fe4000f8e3cff */
[----:B-1----:R-:W-:-:S04]  /*2f30*/  SHF.L.U32 R4, R10, 0x1f, RZ ;  /* 0x0000001f0a047819 */ /* 0x002fc800000006ff */
[----:B------:R-:W1:Y:S02]  /*2f40*/  SYNCS.PHASECHK.TRANS64.TRYWAIT P1, [R0+URZ+0xa0], R4 ;  /* 0x0000a004000075a7 */ /* 0x000e6400080211ff */
[----:B-1----:R-:W-:Y:S05]  /*2f50*/  @!P1 BRA `(.L_x_51) ;  /* 0x0000009000089947 */ /* 0x002fea0003800000 */
.L_x_201:
[C---:B-1----:R-:W-:Y:S01]  /*2f60*/  LEA R4, R11.reuse, UR6, 0x4 ;  /* 0x000000060b047c11 */ /* 0x042fe2000f8e20ff */
[----:B------:R-:W-:Y:S01]  /*2f70*/  VIADD R0, R0, 0xb0 ;  /* 0x000000b000007836 */ /* 0x000fe20000000000 */
[----:B------:R-:W-:Y:S01]  /*2f80*/  SEL R8, R8, RZ, P0 ;  /* 0x000000ff08087207 */ /* 0x000fe20000000000 */
[----:B------:R-:W-:-:S03]  /*2f90*/  VIADD R11, R11, 0x1 ;  /* 0x000000010b0b7836 */ /* 0x000fc60000000000 */
[----:B------:R-:W1:Y:S01]  /*2fa0*/  LDS.128 R4, [R4+0x130] ;  /* 0x0001300004047984 */ /* 0x000e620000000c00 */
[----:B------:R-:W-:Y:S02]  /*2fb0*/  PRMT R0, RZ, 0x654, R0 ;  /* 0x00000654ff007816 */ /* 0x000fe40000000000 */
[C---:B------:R-:W-:Y:S01]  /*2fc0*/  ISETP.NE.AND P1, PT, R11.reuse, 0x2, PT ;  /* 0x000000020b00780c */ /* 0x040fe20003f25270 */
[----:B------:R-:W-:Y:S01]  /*2fd0*/  @!PT LDS RZ, [RZ] ;  /* 0x00000000fffff984 */ /* 0x000fe20000000800 */
[----:B------:R-:W-:Y:S01]  /*2fe0*/  @!PT LDS RZ, [RZ] ;  /* 0x00000000fffff984 */ /* 0x000fe20000000800 */
[----:B------:R-:W-:Y:S01]  /*2ff0*/  @!PT LDS RZ, [RZ] ;  /* 0x00000000fffff984 */ /* 0x000fe20000000800 */
[----:B------:R-:W-:Y:S01]  /*3000*/  @!PT LDS RZ, [RZ] ;  /* 0x00000000fffff984 */ /* 0x000fe20000000800 */
[----:B------:R2:W-:Y:S06]  /*3010*/  MEMBAR.ALL.CTA ;  /* 0x0000000000007992 */ /* 0x0005ec0000008000 */
[----:B--2---:R-:W2:Y:S01]  /*3020*/  FENCE.VIEW.ASYNC.S ;  /* 0x00000000000073c6 */ /* 0x004ea20000000000 */
[----:B------:R-:W-:Y:S01]  /*3030*/  SEL R11, R11, RZ, P1 ;  /* 0x000000ff0b0b7207 */ /* 0x000fe20000800000 */
[----:B--2---:R2:W-:Y:S01]  /*3040*/  SYNCS.ARRIVE.TRANS64.RED.A1T0 RZ, [R0+URZ], RZ ;  /* 0x000000ff00ff79a7 */ /* 0x0045e200081004ff */
[----:B-1----:R-:W-:-:S02]  /*3050*/  LOP3.LUT P3, RZ, R6, 0x1, RZ, 0xc0, !PT ;  /* 0x0000000106ff7812 */ /* 0x002fc4000786c0ff */
[----:B------:R-:W-:-:S04]  /*3060*/  SEL R4, RZ, 0x1, P1 ;  /* 0x00000001ff047807 */ /* 0x000fc80000800000 */
[----:B------:R-:W-:Y:S02]  /*3070*/  LOP3.LUT R10, R10, R4, RZ, 0x3c, !PT ;  /* 0x000000040a0a7212 */ /* 0x000fe400078e3cff */
[----:B--2---:R-:W-:-:S04]  /*3080*/  SEL R0, RZ, 0x1, P0 ;  /* 0x00000001ff007807 */ /* 0x004fc80000000000 */
[----:B------:R-:W-:Y:S01]  /*3090*/  LOP3.LUT R9, R9, R0, RZ, 0x3c, !PT ;  /* 0x0000000009097212 */ /* 0x000fe200078e3cff */
[----:B------:R-:W-:Y:S06]  /*30a0*/  @P3 BRA `(.L_x_52) ;  /* 0xfffffffc002c3947 */ /* 0x000fec000383ffff */
[----:B------:R-:W-:Y:S01]  /*30b0*/  ULEA UR4, UR5, UR6, 0x3 ;  /* 0x0000000605047291 */ /* 0x000fe2000f8e18ff */
[----:B------:R-:W-:-:S08]  /*30c0*/  SHF.L.U32 R2, R12, 0x1f, RZ ;  /* 0x0000001f0c027819 */ /* 0x000fd000000006ff */
[----:B------:R-:W1:Y:S02]  /*30d0*/  SYNCS.PHASECHK.TRANS64 P0, [UR4+0xb0], R2 ;  /* 0x0000b002ff0075a7 */ /* 0x000e640008001004 */
[----:B-1----:R-:W-:Y:S05]  /*30e0*/  @P0 BRA `(.L_x_53) ;  /* 0x0000000000080947 */ /* 0x002fea0003800000 */
[----:B------:R-:W1:Y:S02]  /*30f0*/  SYNCS.PHASECHK.TRANS64.TRYWAIT P0, [UR4+0xb0], R2 ;  /* 0x0000b002ff0075a7 */ /* 0x000e640008001104 */
[----:B-1----:R-:W-:Y:S05]  /*3100*/  @!P0 BRA `(.L_x_54) ;  /* 0x0000008c00b08947 */ /* 0x002fea0003800000 */
.L_x_53:
[----:B------:R-:W-:-:S04]  /*3110*/  UIADD3 UR7, UPT, UPT, UR5, 0x1, URZ ;  /* 0x0000000105077890 */ /* 0x000fc8000fffe0ff */
[----:B------:R-:W-:-:S04]  /*3120*/  UISETP.NE.AND UP0, UPT, UR7, 0x2, UPT ;  /* 0x000000020700788c */ /* 0x000fc8000bf05270 */
[----:B------:R-:W-:Y:S02]  /*3130*/  USEL UR8, URZ, 0x1, UP0 ;  /* 0x00000001ff087887 */ /* 0x000fe40008000000 */
[----:B------:R-:W-:-:S04]  /*3140*/  USEL UR7, UR7, URZ, UP0 ;  /* 0x000000ff07077287 */ /* 0x000fc80008000000 */
[----:B------:R-:W-:Y:S01]  /*3150*/  ULEA UR7, UR7, UR6, 0x3 ;  /* 0x0000000607077291 */ /* 0x000fe2000f8e18ff */
[----:B-1----:R-:W-:-:S04]  /*3160*/  LOP3.LUT R2, R12, UR8, RZ, 0x3c, !PT ;  /* 0x000000080c027c12 */ /* 0x002fc8000f8e3cff */
[----:B------:R-:W-:-:S04]  /*3170*/  SHF.L.U32 R0, R2, 0x1f, RZ ;  /* 0x0000001f02007819 */ /* 0x000fc800000006ff */
[----:B------:R-:W1:Y:S02]  /*3180*/  SYNCS.PHASECHK.TRANS64 P0, [UR7+0xb0], R0 ;  /* 0x0000b000ff0075a7 */ /* 0x000e640008001007 */
[----:B-1----:R-:W-:Y:S05]  /*3190*/  @P0 EXIT ;  /* 0x000000000000094d */ /* 0x002fea0003800000 */
[----:B------:R-:W-:Y:S02]  /*31a0*/  SHF.L.U32 R2, R2, 0x1f, RZ ;  /* 0x0000001f02027819 */ /* 0x000fe400000006ff */
[----:B------:R-:W-:-:S07]  /*31b0*/  MOV R0, UR7 ;  /* 0x0000000700007c02 */ /* 0x000fce0008000f00 */
.L_x_55:
[----:B-1----:R1:W2:Y:S02]  /*31c0*/  SYNCS.PHASECHK.TRANS64.TRYWAIT P0, [R0+URZ+0xb0], R2 ;  /* 0x0000b002000075a7 */ /* 0x0022a400080011ff */
[----:B--2---:R-:W-:Y:S05]  /*31d0*/  @!P0 NANOSLEEP.SYNCS 0x989680 ;  /* 0x009896800000895d */ /* 0x004fea0003900000 */
[----:B------:R-:W2:Y:S02]  /*31e0*/  @!P0 SYNCS.PHASECHK.TRANS64 P0, [R0+URZ+0xb0], R2 ;  /* 0x0000b002000085a7 */ /* 0x000ea400080010ff */
[----:B--2---:R-:W-:Y:S05]  /*31f0*/  @P0 EXIT ;  /* 0x000000000000094d */ /* 0x004fea0003800000 */
[----:B------:R-:W-:Y:S05]  /*3200*/  BRA `(.L_x_55) ;  /* 0xfffffffc00ec7947 */ /* 0x000fea000383ffff */
.L_x_48:
[----:B------:R-:W-:Y:S05]  /*3210*/  BRA.U UP4, `(.L_x_56) ;  /* 0x0000001104dc7547 */ /* 0x000fea000b800000 */
[----:B------:R-:W1:Y:S01]  /*3220*/  S2UR UR7, SR_CgaCtaId ;  /* 0x00000000000779c3 */ /* 0x000e620000008800 */
[----:B------:R-:W-:Y:S01]  /*3230*/  UMOV UR4, 0x40 ;  /* 0x0000004000047882 */ /* 0x000fe20000000000 */
[----:B------:R-:W-:Y:S01]  /*3240*/  NOP ;  /* 0x0000000000007918 */ /* 0x000fe20000000000 */
[----:B------:R-:W-:Y:S01]  /*3250*/  UMOV UR6, 0x400 ;  /* 0x0000040000067882 */ /* 0x000fe20000000000 */
[----:B-1----:R-:W-:Y:S02]  /*3260*/  ULEA UR5, UR7, UR4, 0x18 ;  /* 0x0000000407057291 */ /* 0x002fe4000f8ec0ff */
[----:B------:R-:W-:-:S07]  /*3270*/  ULEA UR6, UR7, UR6, 0x18 ;  /* 0x0000000607067291 */ /* 0x000fce000f8ec0ff */
[----:B------:R-:W1:Y:S02]  /*3280*/  LDS.U8 R3, [UR5+0x1c] ;  /* 0x00001c05ff037984 */ /* 0x000e640008000000 */
[----:B-1----:R-:W-:-:S13]  /*3290*/  ISETP.NE.AND P0, PT, R3, RZ, PT ;  /* 0x000000ff0300720c */ /* 0x002fda0003f05270 */
[----:B------:R-:W-:Y:S05]  /*32a0*/  @P0 BRA `(.L_x_57) ;  /* 0x0000000400080947 */ /* 0x000fea0003800000 */
[----:B------:R-:W-:Y:S02]  /*32b0*/  UISETP.NE.U32.AND UP1, UPT, UR47, 0x1, UPT ;  /* 0x000000012f00788c */ /* 0x000fe4000bf25070 */
[----:B------:R-:W-:-:S07]  /*32c0*/  UIADD3 UR7, UPT, UPT, UR5, 0x8, URZ ;  /* 0x0000000805077890 */ /* 0x000fce000fffe0ff */
[----:B------:R-:W-:Y:S05]  /*32d0*/  BRA.U !UP1, `(.L_x_58) ;  /* 0x00000001099c7547 */ /* 0x000fea000b800000 */
[----:B------:R-:W-:Y:S01]  /*32e0*/  ELECT P0, URZ, PT ;  /* 0x0000000000ff782f */ /* 0x000fe20003800000 */
[----:B------:R-:W-:-:S12]  /*32f0*/  BSSY B0, `(.L_x_58) ;  /* 0x0000025000007945 */ /* 0x000fd80003800000 */
[----:B------:R-:W-:Y:S05]  /*3300*/  @!P0 BRA `(.L_x_59) ;  /* 0x00000000008c8947 */ /* 0x000fea0003800000 */
[----:B------:R-:W-:-:S05]  /*3310*/  UMOV UR4, 0x10 ;  /* 0x0000001000047882 */ /* 0x000fca0000000000 */
[----:B------:R-:W-:Y:S04]  /*3320*/  DEPBAR.LE SB1, 0x36 ;  /* 0x00009d800000791a */ /* 0x000fe80000000000 */
[----:B------:R-:W1:Y:S02]  /*3330*/  UTCATOMSWS.2CTA.FIND_AND_SET.ALIGN UP0, UR4, UR4 ;  /* 0x00000004000475e3 */ /* 0x000e640008200800 */
[----:B-1----:R-:W-:Y:S01]  /*3340*/  MOV R10, UR4 ;  /* 0x00000004000a7c02 */ /* 0x002fe20008000f00 */
[----:B------:R-:W-:Y:S06]  /*3350*/  BRA.U UP0, `(.L_x_60) ;  /* 0x0000000100187547 */ /* 0x000fec000b800000 */
.L_x_61:
[----:B------:R-:W-:Y:S05]  /*3360*/  NANOSLEEP 0x64 ;  /* 0x000000640000795d */ /* 0x000fea0003800000 */
[----:B------:R-:W-:-:S05]  /*3370*/  UMOV UR4, 0x10 ;  /* 0x0000001000047882 */ /* 0x000fca0000000000 */
[----:B------:R-:W-:Y:S04]  /*3380*/  DEPBAR.LE SB1, 0x36 ;  /* 0x00009d800000791a */ /* 0x000fe80000000000 */
[----:B------:R-:W1:Y:S02]  /*3390*/  UTCATOMSWS.2CTA.FIND_AND_SET.ALIGN UP0, UR4, UR4 ;  /* 0x00000004000475e3 */ /* 0x000e640008200800 */
[----:B-1----:R-:W-:Y:S01]  /*33a0*/  MOV R10, UR4 ;  /* 0x00000004000a7c02 */ /* 0x002fe20008000f00 */
[----:B------:R-:W-:Y:S05]  /*33b0*/  BRA.U !UP0, `(.L_x_61) ;  /* 0xfffffffd08e87547 */ /* 0x000fea000b83ffff */
.L_x_60:
[----:B------:R-:W1:Y:S01]  /*33c0*/  LDS R6, [UR5+0x10] ;  /* 0x00001005ff067984 */ /* 0x000e620008000800 */
[----:B------:R-:W-:Y:S01]  /*33d0*/  IMAD.U32 R3, RZ, RZ, UR6 ;  /* 0x00000006ff037e24 */ /* 0x000fe2000f8e00ff */
[----:B------:R-:W-:-:S03]  /*33e0*/  MOV R4, UR46 ;  /* 0x0000002e00047c02 */ /* 0x000fc60008000f00 */
[----:B------:R-:W-:Y:S01]  /*33f0*/  VIADD R3, R3, 0x150 ;  /* 0x0000015003037836 */ /* 0x000fe20000000000 */
[----:B-1----:R-:W-:-:S04]  /*3400*/  SHF.L.U32 R6, R6, 0x1f, RZ ;  /* 0x0000001f06067819 */ /* 0x002fc800000006ff */
[----:B------:R-:W1:Y:S02]  /*3410*/  SYNCS.PHASECHK.TRANS64.TRYWAIT P0, [UR5+0x8], R6 ;  /* 0x00000806ff0075a7 */ /* 0x000e640008001105 */
[----:B-1----:R-:W-:Y:S05]  /*3420*/  @P0 BRA `(.L_x_62) ;  /* 0x0000000000080947 */ /* 0x002fea0003800000 */
[----:B------:R-:W1:Y:S02]  /*3430*/  SYNCS.PHASECHK.TRANS64.TRYWAIT P0, [UR5+0x8], R6 ;  /* 0x00000806ff0075a7 */ /* 0x000e640008001105 */
[----:B-1----:R-:W-:Y:S05]  /*3440*/  @!P0 BRA `(.L_x_63) ;  /* 0x0000008800f88947 */ /* 0x002fea0003800000 */
.L_x_62:
[----:B------:R-:W-:Y:S01]  /*3450*/  PRMT R4, R4, 0x654, R3 ;  /* 0x0000065404047816 */ /* 0x000fe20000000003 */
[----:B------:R-:W-:Y:S01]  /*3460*/  HFMA2 R3, -RZ, RZ, 0, 5.9604644775390625e-08 ;  /* 0x00000001ff037431 */ /* 0x000fe200000001ff */
[----:B------:R-:W-:Y:S01]  /*3470*/  UPRMT UR4, UR46, 0x654, UR7 ;  /* 0x000006542e047896 */ /* 0x000fe20008000007 */
[----:B------:R-:W-:Y:S02]  /*3480*/  IMAD.MOV.U32 R8, RZ, RZ, 0xffff ;  /* 0x0000ffffff087424 */ /* 0x000fe400078e00ff */
[----:B-1----:R-:W-:Y:S02]  /*3490*/  IMAD.MOV.U32 R6, RZ, RZ, 0x4 ;  /* 0x00000004ff067424 */ /* 0x002fe400078e00ff */
[----:B------:R-:W-:Y:S01]  /*34a0*/  IMAD.SHL.U32 R9, R10, 0x20, RZ ;  /* 0x000000200a097824 */ /* 0x000fe200078e00ff */
[----:B------:R-:W-:Y:S02]  /*34b0*/  MOV R5, UR4 ;  /* 0x0000000400057c02 */ /* 0x000fe40008000f00 */
[-C--:B------:R-:W-:Y:S01]  /*34c0*/  SHF.L.U32 R8, R8, R10.reuse, RZ ;  /* 0x0000000a08087219 */ /* 0x080fe200000006ff */
[----:B------:R1:W-:Y:S01]  /*34d0*/  SYNCS.ARRIVE.TRANS64.RED RZ, [UR4], R6 ;  /* 0x00000006ffff79a7 */ /* 0x0003e20008000404 */
[----:B------:R-:W-:Y:S01]  /*34e0*/  SHF.L.U32 R7, R3, R10, RZ ;  /* 0x0000000a03077219 */ /* 0x000fe200000006ff */
[----:B------:R1:W-:Y:S04]  /*34f0*/  STS [UR6+0x150], R9 ;  /* 0x00015009ff007988 */ /* 0x0003e80008000806 */
[----:B------:R1:W-:Y:S04]  /*3500*/  STAS [R4.64], R10 ;  /* 0x0000000a04007dbd */ /* 0x0003e8000c0008ff */
[----:B------:R1:W-:Y:S04]  /*3510*/  ATOMS.OR RZ, [UR5+0x14], R8 ;  /* 0x00001408ffff798c */ /* 0x0003e8000b000005 */
[----:B------:R1:W-:Y:S04]  /*3520*/  ATOMS.OR RZ, [UR5+0x18], R7 ;  /* 0x00001807ffff798c */ /* 0x0003e8000b000005 */
[----:B------:R1:W-:Y:S02]  /*3530*/  ATOMS.XOR RZ, [UR5+0x10], R3 ;  /* 0x00001003ffff798c */ /* 0x0003e4000b800005 */
.L_x_59:
[----:B------:R-:W-:Y:S05]  /*3540*/  BSYNC B0 ;  /* 0x0000000000007941 */ /* 0x000fea0003800000 */
.L_x_58:
[----:B------:R-:W-:Y:S05]  /*3550*/  BRA.U UP1, `(.L_x_64) ;  /* 0x00000001016c7547 */ /* 0x000fea000b800000 */
[----:B------:R-:W-:-:S03]  /*3560*/  UMOV UR4, 0xffffffff ;  /* 0xffffffff00047882 */ /* 0x000fc60000000000 */
[----:B------:R-:W-:Y:S05]  /*3570*/  BRA.DIV UR4, `(.L_x_65) ;  /* 0x0000008a04c47947 */ /* 0x000fea000b800000 */
[----:B------:R-:W-:-:S13]  /*3580*/  ELECT P0, URZ, PT ;  /* 0x0000000000ff782f */ /* 0x000fda0003800000 */
.L_x_205:
[----:B------:R-:W-:Y:S05]  /*3590*/  @!P0 BRA `(.L_x_64) ;  /* 0x00000000005c8947 */ /* 0x000fea0003800000 */
[----:B-1----:R-:W1:Y:S02]  /*35a0*/  LDS R4, [UR5+0x10] ;  /* 0x00001005ff047984 */ /* 0x002e640008000800 */
[----:B-1----:R-:W-:-:S04]  /*35b0*/  SHF.L.U32 R4, R4, 0x1f, RZ ;  /* 0x0000001f04047819 */ /* 0x002fc800000006ff */
[----:B------:R-:W1:Y:S02]  /*35c0*/  SYNCS.PHASECHK.TRANS64.TRYWAIT P0, [UR5+0x8], R4 ;  /* 0x00000804ff0075a7 */ /* 0x000e640008001105 */
[----:B-1----:R-:W-:Y:S05]  /*35d0*/  @P0 BRA `(.L_x_66) ;  /* 0x0000000000080947 */ /* 0x002fea0003800000 */
[----:B------:R-:W1:Y:S02]  /*35e0*/  SYNCS.PHASECHK.TRANS64.TRYWAIT P0, [UR5+0x8], R4 ;  /* 0x00000804ff0075a7 */ /* 0x000e640008001105 */
[----:B-1----:R-:W-:Y:S05]  /*35f0*/  @!P0 BRA `(.L_x_67) ;  /* 0x0000008800c88947 */ /* 0x002fea0003800000 */
.L_x_66:
[----:B------:R-:W2:Y:S01]  /*3600*/  LDS R6, [UR6+0x150] ;  /* 0x00015006ff067984 */ /* 0x000ea20008000800 */
[----:B-1----:R-:W-:Y:S02]  /*3610*/  HFMA2 R3, -RZ, RZ, 0, 5.9604644775390625e-08 ;  /* 0x00000001ff037431 */ /* 0x002fe400000001ff */
[----:B------:R-:W-:Y:S01]  /*3620*/  IMAD.MOV.U32 R4, RZ, RZ, 0xffff ;  /* 0x0000ffffff047424 */ /* 0x000fe200078e00ff */
[----:B------:R-:W-:Y:S01]  /*3630*/  UPRMT UR4, UR46, 0x654, UR7 ;  /* 0x000006542e047896 */ /* 0x000fe20008000007 */
[----:B--2---:R-:W-:-:S03]  /*3640*/  IMAD.SHL.U32 R5, R6, 0x20, RZ ;  /* 0x0000002006057824 */ /* 0x004fc600078e00ff */
[-C--:B------:R-:W-:Y:S02]  /*3650*/  SHF.L.U32 R4, R4, R6.reuse, RZ ;  /* 0x0000000604047219 */ /* 0x080fe400000006ff */
[----:B------:R-:W-:Y:S01]  /*3660*/  SHF.L.U32 R6, R3, R6, RZ ;  /* 0x0000000603067219 */ /* 0x000fe200000006ff */
[----:B------:R2:W-:Y:S04]  /*3670*/  STS [UR6+0x150], R5 ;  /* 0x00015005ff007988 */ /* 0x0005e80008000806 */
[----:B------:R2:W-:Y:S04]  /*3680*/  ATOMS.OR RZ, [UR5+0x14], R4 ;  /* 0x00001404ffff798c */ /* 0x0005e8000b000005 */
[----:B------:R2:W-:Y:S01]  /*3690*/  ATOMS.OR RZ, [UR5+0x18], R6 ;  /* 0x00001806ffff798c */ /* 0x0005e2000b000005 */
[----:B------:R-:W-:Y:S03]  /*36a0*/  SYNCS.ARRIVE.TRANS64.RED.A1T0 RZ, [UR4], RZ ;  /* 0x000000ffffff79a7 */ /* 0x000fe60008100404 */
[----:B------:R2:W-:Y:S01]  /*36b0*/  ATOMS.XOR RZ, [UR5+0x10], R3 ;  /* 0x00001003ffff798c */ /* 0x0005e2000b800005 */
[----:B------:R-:W-:Y:S05]  /*36c0*/  BRA `(.L_x_64) ;  /* 0x0000000000107947 */ /* 0x000fea0003800000 */
.L_x_57:
[----:B------:R-:W-:Y:S02]  /*36d0*/  MOV R3, 0xffffffff ;  /* 0xffffffff00037802 */ /* 0x000fe40000000f00 */
[----:B------:R-:W-:-:S03]  /*36e0*/  MOV R4, 0x3710 ;  /* 0x0000371000047802 */ /* 0x000fc60000000f00 */
[----:B------:R1:W-:Y:S04]  /*36f0*/  STS [UR6+0x150], R3 ;  /* 0x00015003ff007988 */ /* 0x0003e80008000806 */
[----:B-1---5:R-:W-:Y:S05]  /*3700*/  CALL.REL.NOINC `($__internal_1_$__cuda_sm10x_tcgen05_guardrail_trap_phase_invalid_during_alloc) ;  /* 0x00000094004c7944 */ /* 0x022fea0003c00000 */
.L_x_64:
[----:B------:R-:W-:Y:S05]  /*3710*/  WARPSYNC.ALL ;  /* 0x0000000000007948 */ /* 0x000fea0003800000 */
[----:B------:R-:W3:Y:S01]  /*3720*/  S2UR UR4, SR_CgaCtaId ;  /* 0x00000000000479c3 */ /* 0x000ee20000008800 */
[----:B------:R-:W-:Y:S01]  /*3730*/  UMOV UR26, 0x400 ;  /* 0x00000400001a7882 */ /* 0x000fe20000000000 */
[----:B------:R-:W-:-:S06]  /*3740*/  NOP ;  /* 0x0000000000007918 */ /* 0x000fcc0000000000 */
[----:B------:R-:W-:Y:S06]  /*3750*/  BAR.ARV 0x6, 0xa0 ;  /* 0x0182800000007b1d */ /* 0x000fec0000002000 */
[----:B------:R-:W4:Y:S01]  /*3760*/  LDCU UR6, c[0x0][0x38c] ;  /* 0x00007180ff0677ac */ /* 0x000f220008000800 */
[----:B------:R-:W-:Y:S01]  /*3770*/  LOP3.LUT R0, R0, 0xffff, RZ, 0xc0, !PT ;  /* 0x0000ffff00007812 */ /* 0x000fe200078ec0ff */
[----:B-1----:R-:W-:Y:S01]  /*3780*/  IMAD.MOV.U32 R9, RZ, RZ, 0x1 ;  /* 0x00000001ff097424 */ /* 0x002fe200078e00ff */
[----:B------:R-:W-:Y:S01]  /*3790*/  LOP3.LUT R2, R2, 0xffff, RZ, 0xc0, !PT ;  /* 0x0000ffff02027812 */ /* 0x000fe200078ec0ff */
[----:B------:R-:W-:Y:S01]  /*37a0*/  IMAD.MOV.U32 R8, RZ, RZ, RZ ;  /* 0x000000ffff087224 */ /* 0x000fe200078e00ff */
[----:B------:R-:W-:Y:S01]  /*37b0*/  R2UR UR42, R0 ;  /* 0x00000000002a72ca */ /* 0x000fe200000e0000 */
[----:B------:R-:W-:Y:S01]  /*37c0*/  UMOV UR32, URZ ;  /* 0x000000ff00207c82 */ /* 0x000fe20008000000 */
[----:B------:R-:W-:Y:S01]  /*37d0*/  R2UR UR28, R2 ;  /* 0x00000000021c72ca */ /* 0x000fe200000e0000 */
[----:B------:R-:W-:Y:S01]  /*37e0*/  UMOV UR23, URZ ;  /* 0x000000ff00177c82 */ /* 0x000fe20008000000 */
[----:B------:R-:W-:Y:S01]  /*37f0*/  UMOV UR22, URZ ;  /* 0x000000ff00167c82 */ /* 0x000fe20008000000 */
[----:B---3--:R-:W-:-:S02]  /*3800*/  ULEA UR26, UR4, UR26, 0x18 ;  /* 0x0000001a041a7291 */ /* 0x008fc4000f8ec0ff */
[----:B------:R-:W-:Y:S02]  /*3810*/  UISETP.NE.AND UP3, UPT, UR47, URZ, UPT ;  /* 0x000000ff2f00728c */ /* 0x000fe4000bf65270 */
[----:B------:R-:W-:Y:S02]  /*3820*/  UIADD3 UR5, UPT, UPT, UR26, 0x8400, URZ ;  /* 0x000084001a057890 */ /* 0x000fe4000fffe0ff */
[----:B------:R-:W-:Y:S02]  /*3830*/  UIADD3 UR4, UPT, UPT, UR26, 0x1c400, URZ ;  /* 0x0001c4001a047890 */ /* 0x000fe4000fffe0ff */
[----:B----4-:R-:W-:Y:S01]  /*3840*/  UIADD3 UR6, UPT, UPT, UR6, 0x1f, URZ ;  /* 0x0000001f06067890 */ /* 0x010fe2000fffe0ff */
[----:B--2---:R-:W1:Y:S01]  /*3850*/  LDS R3, [UR26+0x150] ;  /* 0x0001501aff037984 */ /* 0x004e620008000800 */
[----:B------:R-:W-:Y:S02]  /*3860*/  USHF.R.U32.HI UR5, URZ, 0x4, UR5 ;  /* 0x00000004ff057899 */ /* 0x000fe40008011605 */
[----:B------:R-:W-:-:S02]  /*3870*/  USHF.R.S32.HI UR33, URZ, 0x1f, UR6 ;  /* 0x0000001fff217899 */ /* 0x000fc40008011406 */
[----:B------:R-:W-:Y:S02]  /*3880*/  USHF.R.U32.HI UR4, URZ, 0x4, UR4 ;  /* 0x00000004ff047899 */ /* 0x000fe40008011604 */
[----:B------:R-:W-:Y:S02]  /*3890*/  ULEA.HI UR33, UR33, UR6, URZ, 0x5 ;  /* 0x0000000621217291 */ /* 0x000fe4000f8f28ff */
[----:B------:R-:W-:Y:S02]  /*38a0*/  ULOP3.LUT UR5, UR5, 0x3fff, URZ, 0xc0, !UPT ;  /* 0x00003fff05057892 */ /* 0x000fe4000f8ec0ff */
[----:B------:R-:W-:Y:S02]  /*38b0*/  USHF.R.S32.HI UR33, URZ, 0x5, UR33 ;  /* 0x00000005ff217899 */ /* 0x000fe40008011421 */
[----:B------:R-:W-:Y:S02]  /*38c0*/  ULOP3.LUT UR30, UR4, 0x3fff, URZ, 0xc0, !UPT ;  /* 0x00003fff041e7892 */ /* 0x000fe4000f8ec0ff */
[----:B------:R-:W-:Y:S01]  /*38d0*/  UISETP.LT.AND UP0, UPT, UR33, 0x1, UPT ;  /* 0x000000012100788c */ /* 0x000fe2000bf01270 */
[----:B------:R-:W-:Y:S01]  /*38e0*/  UMOV UR40, 0x0 ;  /* 0x0000000000287882 */ /* 0x000fe20000000000 */
[----:B------:R-:W-:Y:S01]  /*38f0*/  UMOV UR41, 0x10200910 ;  /* 0x1020091000297882 */ /* 0x000fe20000000000 */
[----:B------:R-:W-:-:S02]  /*3900*/  ULOP3.LUT UR29, UR5, 0x10000, URZ, 0xfc, !UPT ;  /* 0x00010000051d7892 */ /* 0x000fc4000f8efcff */
[----:B------:R-:W-:Y:S02]  /*3910*/  ULOP3.LUT UR30, UR30, 0x10000, URZ, 0xfc, !UPT ;  /* 0x000100001e1e7892 */ /* 0x000fe4000f8efcff */
[----:B------:R-:W-:Y:S01]  /*3920*/  USEL UR43, UR33, 0x1, !UP0 ;  /* 0x00000001212b7887 */ /* 0x000fe2000c000000 */
[----:B------:R-:W-:Y:S01]  /*3930*/  UMOV UR38, 0x0 ;  /* 0x0000000000267882 */ /* 0x000fe20000000000 */
[----:B------:R-:W-:Y:S01]  /*3940*/  UMOV UR39, 0x10200910 ;  /* 0x1020091000277882 */ /* 0x000fe20000000000 */
[----:B------:R-:W-:Y:S01]  /*3950*/  UMOV UR36, 0x0 ;  /* 0x0000000000247882 */ /* 0x000fe20000000000 */
[----:B------:R-:W-:Y:S01]  /*3960*/  UMOV UR37, 0x10200910 ;  /* 0x1020091000257882 */ /* 0x000fe20000000000 */
[----:B------:R-:W-:Y:S01]  /*3970*/  UMOV UR34, 0x0 ;  /* 0x0000000000227882 */ /* 0x000fe20000000000 */
[----:B------:R-:W-:Y:S01]  /*3980*/  UMOV UR35, 0x10200910 ;  /* 0x1020091000237882 */ /* 0x000fe20000000000 */
[----:B-1----:R-:W-:Y:S02]  /*3990*/  R2UR UR44, R3 ;  /* 0x00000000032c72ca */ /* 0x002fe400000e0000 */
[----:B------:R-:W-:-:S13]  /*39a0*/  CS2R R2, SRZ ;  /* 0x0000000000027805 */ /* 0x000fda000001ff00 */
.L_x_75:
[C---:B------:R-:W-:Y:S02]  /*39b0*/  LEA R0, R8.reuse, UR26, 0x3 ;  /* 0x0000001a08007c11 */ /* 0x040fe4000f8e18ff */
[----:B------:R-:W-:Y:S02]  /*39c0*/  SHF.L.U32 R4, R3, 0x1f, RZ ;  /* 0x0000001f03047819 */ /* 0x000fe400000006ff */
[----:B------:R-:W-:Y:S02]  /*39d0*/  LEA R5, R8, UR26, 0x4 ;  /* 0x0000001a08057c11 */ /* 0x000fe4000f8e20ff */
[----:B------:R-:W1:Y:S02]  /*39e0*/  SYNCS.PHASECHK.TRANS64.TRYWAIT P0, [R0+URZ+0xa0], R4 ;  /* 0x0000a004000075a7 */ /* 0x000e6400080011ff */
[----:B-1-3--:R-:W-:Y:S05]  /*39f0*/  @!P0 BRA `(.L_x_68) ;  /* 0x0000008400e08947 */ /* 0x00afea0003800000 */
.L_x_206:
[----:B-1----:R-:W1:Y:S01]  /*3a00*/  LDS.128 R4, [R5+0x130] ;  /* 0x0001300005047984 */ /* 0x002e620000000c00 */
[----:B------:R-:W-:Y:S02]  /*3a10*/  VIADD R0, R0, 0xb0 ;  /* 0x000000b000007836 */ /* 0x000fe40000000000 */
[----:B------:R-:W-:Y:S01]  /*3a20*/  VIADD R8, R8, 0x1 ;  /* 0x0000000108087836 */ /* 0x000fe20000000000 */
[----:B------:R-:W-:Y:S01]  /*3a30*/  @!PT LDS RZ, [RZ] ;  /* 0x00000000fffff984 */ /* 0x000fe20000000800 */
[----:B------:R-:W-:Y:S01]  /*3a40*/  @!PT LDS RZ, [RZ] ;  /* 0x00000000fffff984 */ /* 0x000fe20000000800 */
[----:B------:R-:W-:Y:S01]  /*3a50*/  @!PT LDS RZ, [RZ] ;  /* 0x00000000fffff984 */ /* 0x000fe20000000800 */
[----:B------:R-:W-:Y:S01]  /*3a60*/  @!PT LDS RZ, [RZ] ;  /* 0x00000000fffff984 */ /* 0x000fe20000000800 */
[----:B------:R2:W-:Y:S06]  /*3a70*/  MEMBAR.ALL.CTA ;  /* 0x0000000000007992 */ /* 0x0005ec0000008000 */
[----:B--2---:R-:W2:Y:S01]  /*3a80*/  FENCE.VIEW.ASYNC.S ;  /* 0x00000000000073c6 */ /* 0x004ea20000000000 */
[----:B------:R-:W-:-:S04]  /*3a90*/  PRMT R0, RZ, 0x654, R0 ;  /* 0x00000654ff007816 */ /* 0x000fc80000000000 */
[----:B--2---:R2:W-:Y:S01]  /*3aa0*/  SYNCS.ARRIVE.TRANS64.RED.A1T0 RZ, [R0+URZ], RZ ;  /* 0x000000ff00ff79a7 */ /* 0x0045e200081004ff */
[----:B-1----:R-:W-:Y:S01]  /*3ab0*/  LOP3.LUT P1, RZ, R6, 0x1, RZ, 0xc0, !PT ;  /* 0x0000000106ff7812 */ /* 0x002fe2000782c0ff */
[----:B--2---:R-:W-:-:S12]  /*3ac0*/  BRA.U UP3, `(.L_x_69) ;  /* 0x0000000503087547 */ /* 0x004fd8000b800000 */
[----:B------:R-:W1:Y:S01]  /*3ad0*/  LDCU UR4, c[0x0][0x38c] ;  /* 0x00007180ff0477ac */ /* 0x000e620008000800 */
[----:B------:R-:W-:Y:S02]  /*3ae0*/  PLOP3.LUT P2, PT, PT, PT, PT, 0x80, 0x8 ;  /* 0x000000000008781c */ /* 0x000fe40003f4f070 */
[----:B------:R-:W-:Y:S01]  /*3af0*/  SHF.L.U32 R4, R9, 0x1f, RZ ;  /* 0x0000001f09047819 */ /* 0x000fe200000006ff */
[----:B------:R-:W-:Y:S02]  /*3b00*/  ULEA UR31, UR32, UR26, 0x3 ;  /* 0x0000001a201f7291 */ /* 0x000fe4000f8e18ff */
[----:B------:R-:W-:Y:S02]  /*3b10*/  ULEA UR11, UR32, UR44, 0x7 ;  /* 0x0000002c200b7291 */ /* 0x000fe4000f8e38ff */
[----:B-1----:R-:W-:-:S06]  /*3b20*/  UISETP.GE.AND UP0, UPT, UR4, 0x1, UPT ;  /* 0x000000010400788c */ /* 0x002fcc000bf06270 */
[----:B------:R-:W-:-:S05]  /*3b30*/  PLOP3.LUT P0, PT, PT, PT, UP0, 0x80, 0x8 ;  /* 0x000000000008781c */ /* 0x000fca0003f0f008 */
[----:B------:R-:W-:-:S08]  /*3b40*/  @UP0 ULEA UR4, UR23, UR26, 0x3 ;  /* 0x0000001a17040291 */ /* 0x000fd0000f8e18ff */
[----:B------:R-:W-:-:S04]  /*3b50*/  @P0 SHF.L.U32 R0, R2, 0x1f, RZ ;  /* 0x0000001f02000819 */ /* 0x000fc800000006ff */
[----:B------:R1:W2:Y:S01]  /*3b60*/  @P0 SYNCS.PHASECHK.TRANS64.TRYWAIT P2, [UR4], R0 ;  /* 0x00000000ff0005a7 */ /* 0x0002a20008041104 */
[----:B------:R-:W3:Y:S02]  /*3b70*/  SYNCS.PHASECHK.TRANS64.TRYWAIT P0, [UR31+0xe0], R4 ;  /* 0x0000e004ff0075a7 */ /* 0x000ee4000800111f */
[----:B-123--:R-:W-:Y:S05]  /*3b80*/  @!P0 BRA `(.L_x_70) ;  /* 0x0000008400908947 */ /* 0x00efea0003800000 */
.L_x_208:
[----:B------:R-:W-:Y:S01]  /*3b90*/  UMOV UR27, UR22 ;  /* 0x00000016001b7c82 */ /* 0x000fe20008000000 */
[----:B------:R-:W-:Y:S05]  /*3ba0*/  BRA.U !UP0, `(.L_x_71) ;  /* 0x0000000108c07547 */ /* 0x000fea000b800000 */
[----:B------:R-:W-:Y:S02]  /*3bb0*/  UIADD3 UR27, UPT, UPT, UR43, UR22, URZ ;  /* 0x000000162b1b7290 */ /* 0x000fe4000fffe0ff */
[----:B------:R-:W-:Y:S01]  /*3bc0*/  UPLOP3.LUT UP2, UPT, UPT, UPT, UPT, 0x40, 0x4 ;  /* 0x000000000004789c */ /* 0x000fe20003f4e870 */
[----:B------:R-:W-:Y:S01]  /*3bd0*/  UMOV UR24, UR33 ;  /* 0x0000002100187c82 */ /* 0x000fe20008000000 */
[----:B------:R-:W-:-:S09]  /*3be0*/  UMOV UR10, UR23 ;  /* 0x00000017000a7c82 */ /* 0x000fd20008000000 */
.L_x_74:
[----:B--2---:R-:W-:Y:S01]  /*3bf0*/  ULEA UR5, UR10, UR26, 0x3 ;  /* 0x0000001a0a057291 */ /* 0x004fe2000f8e18ff */
[----:B---3--:R-:W-:Y:S11]  /*3c00*/  @P2 BRA `(.L_x_72) ;  /* 0x00000000000c2947 */ /* 0x008ff60003800000 */
[----:B-1----:R-:W-:Y:S04]  /*3c10*/  SHF.L.U32 R4, R2, 0x1f, RZ ;  /* 0x0000001f02047819 */ /* 0x002fe800000006ff */
[----:B------:R-:W1:Y:S02]  /*3c20*/  SYNCS.PHASECHK.TRANS64.TRYWAIT P0, [UR5], R4 ;  /* 0x00000004ff0075a7 */ /* 0x000e640008001105 */
[----:B-1----:R-:W-:Y:S05]  /*3c30*/  @!P0 BRA `(.L_x_73) ;  /* 0x00000084007c8947 */ /* 0x002fea0003800000 */
.L_x_72:
[----:B------:R-:W-:Y:S01]  /*3c40*/  UISETP.NE.AND UP0, UPT, UR24, 0x1, UPT ;  /* 0x000000011800788c */ /* 0x000fe2000bf05270 */
[----:B------:R-:W-:Y:S01]  /*3c50*/  PLOP3.LUT P2, PT, PT, PT, PT, 0x80, 0x8 ;  /* 0x000000000008781c */ /* 0x000fe20003f4f070 */
[----:B------:R-:W-:Y:S02]  /*3c60*/  UIADD3 UR4, UPT, UPT, UR10, 0x1, URZ ;  /* 0x000000010a047890 */ /* 0x000fe4000fffe0ff */
[----:B------:R-:W-:Y:S02]  /*3c70*/  UIADD3 UR25, UPT, UPT, UR5, 0x28, URZ ;  /* 0x0000002805197890 */ /* 0x000fe4000fffe0ff */
[----:B------:R-:W-:Y:S01]  /*3c80*/  UISETP.NE.AND UP1, UPT, UR4, 0x5, UPT ;  /* 0x000000050400788c */ /* 0x000fe2000bf25270 */
[----:B------:R-:W-:Y:S01]  /*3c90*/  PLOP3.LUT P0, PT, PT, PT, UP0, 0x80, 0x8 ;  /* 0x000000000008781c */ /* 0x000fe20003f0f008 */
[----:B------:R-:W-:Y:S02]  /*3ca0*/  UIADD3 UR22, UPT, UPT, UR22, 0x1, URZ ;  /* 0x0000000116167890 */ /* 0x000fe4000fffe0ff */
[----:B------:R-:W-:Y:S02]  /*3cb0*/  USEL UR6, URZ, 0x1, UP1 ;  /* 0x00000001ff067887 */ /* 0x000fe40008800000 */
[----:B------:R-:W-:Y:S02]  /*3cc0*/  USEL UR23, UR4, URZ, UP1 ;  /* 0x000000ff04177287 */ /* 0x000fe40008800000 */
[----:B------:R-:W-:Y:S02]  /*3cd0*/  UIADD3 UR24, UPT, UPT, UR24, -0x1, URZ ;  /* 0xffffffff18187890 */ /* 0x000fe4000fffe0ff */
[----:B------:R-:W-:Y:S01]  /*3ce0*/  @UP0 ULEA UR4, UR23, UR26, 0x3 ;  /* 0x0000001a17040291 */ /* 0x000fe2000f8e18ff */
[----:B------:R-:W-:Y:S01]  /*3cf0*/  LOP3.LUT R2, R2, UR6, RZ, 0x3c, !PT ;  /* 0x0000000602027c12 */ /* 0x000fe2000f8e3cff */
[----:B------:R-:W-:Y:S02]  /*3d00*/  ULEA UR6, UR10, UR30, 0x9 ;  /* 0x0000001e0a067291 */ /* 0x000fe4000f8e48ff */
[----:B------:R-:W-:Y:S01]  /*3d10*/  UISETP.NE.AND UP0, UPT, UR22, UR27, UPT ;  /* 0x0000001b1600728c */ /* 0x000fe2000bf05270 */
[----:B-1----:R-:W-:Y:S01]  /*3d20*/  @P0 SHF.L.U32 R0, R2, 0x1f, RZ ;  /* 0x0000001f02000819 */ /* 0x002fe200000006ff */
[----:B------:R-:W-:Y:S02]  /*3d30*/  UIADD3 UR20, UPT, UPT, UR6, 0x2, URZ ;  /* 0x0000000206147890 */ /* 0x000fe4000fffe0ff */
[----:B------:R-:W-:Y:S01]  /*3d40*/  UIADD3 UR16, UPT, UPT, UR6, 0x4, URZ ;  /* 0x0000000406107890 */ /* 0x000fe2000fffe0ff */
[----:B------:R2:W3:Y:S01]  /*3d50*/  @P0 SYNCS.PHASECHK.TRANS64.TRYWAIT P2, [UR4], R0 ;  /* 0x00000000ff0005a7 */ /* 0x0004e20008041104 */
[----:B------:R-:W-:Y:S02]  /*3d60*/  ULEA UR4, UR10, UR29, 0xa ;  /* 0x0000001d0a047291 */ /* 0x000fe4000f8e50ff */
[----:B------:R-:W-:Y:S02]  /*3d70*/  UIADD3 UR12, UPT, UPT, UR6, 0x6, URZ ;  /* 0x00000006060c7890 */ /* 0x000fe4000fffe0ff */
[----:B------:R-:W-:Y:S02]  /*3d80*/  UIADD3 UR18, UPT, UPT, UR4, 0x2, URZ ;  /* 0x0000000204127890 */ /* 0x000fe4000fffe0ff */
[----:B------:R-:W-:Y:S02]  /*3d90*/  UIADD3 UR14, UPT, UPT, UR4, 0x4, URZ ;  /* 0x00000004040e7890 */ /* 0x000fe4000fffe0ff */
[----:B------:R-:W-:Y:S01]  /*3da0*/  UIADD3 UR8, UPT, UPT, UR4, 0x6, URZ ;  /* 0x0000000604087890 */ /* 0x000fe2000fffe0ff */
[----:B------:R-:W-:Y:S01]  /*3db0*/  UMOV UR7, 0x40004040 ;  /* 0x4000404000077882 */ /* 0x000fe20000000000 */
[----:B------:R-:W-:Y:S01]  /*3dc0*/  UMOV UR5, 0x40004040 ;  /* 0x4000404000057882 */ /* 0x000fe20000000000 */
[----:B------:R-:W-:Y:S01]  /*3dd0*/  UMOV UR21, 0x40004040 ;  /* 0x4000404000157882 */ /* 0x000fe20000000000 */
[----:B------:R2:W-:Y:S01]  /*3de0*/  UTCHMMA.2CTA gdesc[UR4], gdesc[UR6], tmem[UR11], tmem[UR40], idesc[UR41], UP2 ;  /* 0x00ff2806040075ea */ /* 0x0005e2000920000b */
[----:B------:R-:W-:Y:S01]  /*3df0*/  UPLOP3.LUT UP2, UPT, UPT, UPT, UPT, 0x80, 0x8 ;  /* 0x000000000008789c */ /* 0x000fe20003f4f070 */
[----:B------:R-:W-:Y:S01]  /*3e00*/  UMOV UR19, 0x40004040 ;  /* 0x4000404000137882 */ /* 0x000fe20000000000 */
[----:B------:R-:W-:Y:S01]  /*3e10*/  UMOV UR17, 0x40004040 ;  /* 0x4000404000117882 */ /* 0x000fe20000000000 */
[----:B------:R2:W-:Y:S01]  /*3e20*/  UTCHMMA.2CTA gdesc[UR18], gdesc[UR20], tmem[UR11], tmem[UR38], idesc[UR39], UPT ;  /* 0x00ff2614120075ea */ /* 0x0005e2000ba0000b */
[----:B------:R-:W-:Y:S01]  /*3e30*/  UMOV UR15, 0x40004040 ;  /* 0x40004040000f7882 */ /* 0x000fe20000000000 */
[----:B------:R-:W-:Y:S01]  /*3e40*/  UMOV UR13, 0x40004040 ;  /* 0x40004040000d7882 */ /* 0x000fe20000000000 */
[----:B------:R-:W-:Y:S01]  /*3e50*/  UMOV UR9, 0x40004040 ;  /* 0x4000404000097882 */ /* 0x000fe20000000000 */
[----:B------:R2:W-:Y:S01]  /*3e60*/  UTCHMMA.2CTA gdesc[UR14], gdesc[UR16], tmem[UR11], tmem[UR36], idesc[UR37], UPT ;  /* 0x00ff24100e0075ea */ /* 0x0005e2000ba0000b */
[----:B------:R2:W-:Y:S01]  /*3e70*/  UTCHMMA.2CTA gdesc[UR8], gdesc[UR12], tmem[UR11], tmem[UR34], idesc[UR35], UPT ;  /* 0x00ff220c080075ea */ /* 0x0005e2000ba0000b */
[----:B------:R2:W-:Y:S01]  /*3e80*/  UTCBAR.2CTA.MULTICAST [UR25], URZ, UR28 ;  /* 0x000000ff190073e9 */ /* 0x0005e2000820081c */
[----:B------:R-:W-:Y:S01]  /*3e90*/  UMOV UR10, UR23 ;  /* 0x00000017000a7c82 */ /* 0x000fe20008000000 */
[----:B------:R-:W-:Y:S05]  /*3ea0*/  BRA.U UP0, `(.L_x_74) ;  /* 0xfffffffd00507547 */ /* 0x000fea000b83ffff */
.L_x_71:
[----:B--2---:R-:W-:Y:S01]  /*3eb0*/  UIADD3 UR4, UPT, UPT, UR31, 0xc0, URZ ;  /* 0x000000c01f047890 */ /* 0x004fe2000fffe0ff */
[----:B------:R-:W-:-:S08]  /*3ec0*/  UMOV UR22, UR27 ;  /* 0x0000001b00167c82 */ /* 0x000fd00008000000 */
[----:B------:R2:W-:Y:S01]  /*3ed0*/  UTCBAR.2CTA.MULTICAST [UR4], URZ, UR42 ;  /* 0x000000ff040073e9 */ /* 0x0005e2000820082a */
[----:B------:R-:W-:Y:S02]  /*3ee0*/  NOP ;  /* 0x0000000000007918 */ /* 0x000fe40000000000 */
.L_x_69:
[----:B--2---:R-:W-:Y:S01]  /*3ef0*/  UIADD3 UR4, UPT, UPT, UR32, 0x1, URZ ;  /* 0x0000000120047890 */ /* 0x004fe2000fffe0ff */
[----:B------:R-:W-:-:S03]  /*3f00*/  ISETP.NE.AND P0, PT, R8, 0x2, PT ;  /* 0x000000020800780c */ /* 0x000fc60003f05270 */
[----:B------:R-:W-:Y:S01]  /*3f10*/  UISETP.NE.AND UP0, UPT, UR4, 0x4, UPT ;  /* 0x000000040400788c */ /* 0x000fe2000bf05270 */
[----:B-1----:R-:W-:Y:S02]  /*3f20*/  SEL R0, RZ, 0x1, P0 ;  /* 0x00000001ff007807 */ /* 0x002fe40000000000 */
[----:B------:R-:W-:Y:S01]  /*3f30*/  SEL R8, R8, RZ, P0 ;  /* 0x000000ff08087207 */ /* 0x000fe20000000000 */
[----:B------:R-:W-:Y:S01]  /*3f40*/  USEL UR5, URZ, 0x1, UP0 ;  /* 0x00000001ff057887 */ /* 0x000fe20008000000 */
[----:B------:R-:W-:Y:S01]  /*3f50*/  LOP3.LUT R3, R3, R0, RZ, 0x3c, !PT ;  /* 0x0000000003037212 */ /* 0x000fe200078e3cff */
[----:B------:R-:W-:-:S04]  /*3f60*/  USEL UR32, UR4, URZ, UP0 ;  /* 0x000000ff04207287 */ /* 0x000fc80008000000 */
[----:B------:R-:W-:Y:S01]  /*3f70*/  LOP3.LUT R9, R9, UR5, RZ, 0x3c, !PT ;  /* 0x0000000509097c12 */ /* 0x000fe2000f8e3cff */
[----:B------:R-:W-:Y:S07]  /*3f80*/  @P1 BRA `(.L_x_75) ;  /* 0xfffffff800881947 */ /* 0x000fee000383ffff */
[----:B------:R-:W1:Y:S01]  /*3f90*/  S2UR UR8, SR_CgaCtaId ;  /* 0x00000000000879c3 */ /* 0x000e620000008800 */
[----:B------:R-:W-:Y:S01]  /*3fa0*/  ELECT P0, URZ, PT ;  /* 0x0000000000ff782f */ /* 0x000fe20003800000 */
[----:B------:R-:W-:Y:S01]  /*3fb0*/  HFMA2 R0, -RZ, RZ, 0, 5.9604644775390625e-08 ;  /* 0x00000001ff007431 */ /* 0x000fe200000001ff */
[----:B------:R-:W-:-:S05]  /*3fc0*/  UMOV UR4, 0x40 ;  /* 0x0000004000047882 */ /* 0x000fca0000000000 */
[----:B------:R-:W-:Y:S01]  /*3fd0*/  UVIRTCOUNT.DEALLOC.SMPOOL 0x80 ;  /* 0x000000800000784c */ /* 0x000fe20000000000 */
[----:B------:R-:W-:Y:S02]  /*3fe0*/  UISETP.NE.AND UP1, UPT, UR47, URZ, UPT ;  /* 0x000000ff2f00728c */ /* 0x000fe4000bf25270 */
[----:B-1----:R-:W-:-:S09]  /*3ff0*/  ULEA UR8, UR8, UR4, 0x18 ;  /* 0x0000000408087291 */ /* 0x002fd2000f8ec0ff */
[----:B------:R1:W-:Y:S01]  /*4000*/  @P0 STS.U8 [UR8+0x1c], R0 ;  /* 0x00001c00ff000988 */ /* 0x0003e20008000008 */
[----:B------:R-:W-:Y:S05]  /*4010*/  BRA.U UP1, `(.L_x_76) ;  /* 0x0000000101a07547 */ /* 0x000fea000b800000 */
[----:B------:R-:W-:Y:S01]  /*4020*/  UIADD3 UR7, UPT, UPT, UR26, 0xe0, URZ ;  /* 0x000000e01a077890 */ /* 0x000fe2000fffe0ff */
[----:B------:R-:W-:-:S03]  /*4030*/  SHF.L.U32 R2, R9, 0x1f, RZ ;  /* 0x0000001f09027819 */ /* 0x000fc600000006ff */
[----:B------:R-:W-:-:S09]  /*4040*/  ULEA UR4, UR32, UR7, 0x3 ;  /* 0x0000000720047291 */ /* 0x000fd2000f8e18ff */
[----:B------:R-:W2:Y:S02]  /*4050*/  SYNCS.PHASECHK.TRANS64.TRYWAIT P0, [UR4], R2 ;  /* 0x00000002ff0075a7 */ /* 0x000ea40008001104 */
[----:B--2---:R-:W-:Y:S05]  /*4060*/  @!P0 BRA `(.L_x_77) ;  /* 0x0000008000888947 */ /* 0x004fea0003800000 */
.L_x_211:
        /* <DEDUP_REMOVED lines=9> */
.L_x_213:
        /* <DEDUP_REMOVED lines=9> */
.L_x_215:
[----:B------:R-:W-:-:S04]  /*4190*/  UIADD3 UR4, UPT, UPT, UR4, 0x1, URZ ;  /* 0x0000000104047890 */ /* 0x000fc8000fffe0ff */
[----:B------:R-:W-:-:S04]  /*41a0*/  UISETP.NE.AND UP0, UPT, UR4, 0x4, UPT ;  /* 0x000000040400788c */ /* 0x000fc8000bf05270 */
[----:B------:R-:W-:Y:S02]  /*41b0*/  USEL UR5, URZ, 0x1, UP0 ;  /* 0x00000001ff057887 */ /* 0x000fe40008000000 */
[----:B------:R-:W-:-:S04]  /*41c0*/  USEL UR4, UR4, URZ, UP0 ;  /* 0x000000ff04047287 */ /* 0x000fc80008000000 */
[----:B------:R-:W-:Y:S01]  /*41d0*/  ULEA UR4, UR4, UR7, 0x3 ;  /* 0x0000000704047291 */ /* 0x000fe2000f8e18ff */
[----:B------:R-:W-:-:S04]  /*41e0*/  LOP3.LUT R2, R2, UR5, RZ, 0x3c, !PT ;  /* 0x0000000502027c12 */ /* 0x000fc8000f8e3cff */
[----:B------:R-:W-:Y:S01]  /*41f0*/  SHF.L.U32 R2, R2, 0x1f, RZ ;  /* 0x0000001f02027819 */ /* 0x000fe200000006ff */
[----:B-1----:R-:W-:-:S04]  /*4200*/  IMAD.U32 R0, RZ, RZ, UR4 ;  /* 0x00000004ff007e24 */ /* 0x002fc8000f8e00ff */
[----:B------:R1:W2:Y:S03]  /*4210*/  SYNCS.PHASECHK.TRANS64.TRYWAIT P0, [R0+URZ], R2 ;  /* 0x00000002000075a7 */ /* 0x0002a600080011ff */
[----:B--2---:R-:W-:Y:S05]  /*4220*/  @!P0 NANOSLEEP.SYNCS 0x989680 ;  /* 0x009896800000895d */ /* 0x004fea0003900000 */
[----:B------:R-:W2:Y:S02]  /*4230*/  @!P0 SYNCS.PHASECHK.TRANS64 P0, [R0+URZ], R2 ;  /* 0x00000002000085a7 */ /* 0x000ea400080010ff */
[----:B--2---:R-:W-:Y:S05]  /*4240*/  @P0 BRA `(.L_x_80) ;  /* 0x0000000000200947 */ /* 0x004fea0003800000 */
.L_x_81:
[----:B--2---:R2:W4:Y:S02]  /*4250*/  SYNCS.PHASECHK.TRANS64.TRYWAIT P0, [R0+URZ], R2 ;  /* 0x00000002000075a7 */ /* 0x00452400080011ff */
[----:B----4-:R-:W-:Y:S05]  /*4260*/  @!P0 NANOSLEEP.SYNCS 0x989680 ;  /* 0x009896800000895d */ /* 0x010fea0003900000 */
[----:B------:R-:W4:Y:S02]  /*4270*/  @!P0 SYNCS.PHASECHK.TRANS64 P0, [R0+URZ], R2 ;  /* 0x00000002000085a7 */ /* 0x000f2400080010ff */
[----:B----4-:R-:W-:Y:S05]  /*4280*/  @!P0 BRA `(.L_x_81) ;  /* 0xfffffffc00f08947 */ /* 0x010fea000383ffff */
[----:B------:R-:W-:Y:S05]  /*4290*/  BRA `(.L_x_80) ;  /* 0x00000000000c7947 */ /* 0x000fea0003800000 */
.L_x_76:
[----:B------:R-:W-:-:S04]  /*42a0*/  UIADD3 UR4, UPT, UPT, UR26, 0x120, URZ ;  /* 0x000001201a047890 */ /* 0x000fc8000fffe0ff */
[----:B------:R-:W-:-:S09]  /*42b0*/  UPRMT UR4, UR46, 0x654, UR4 ;  /* 0x000006542e047896 */ /* 0x000fd20008000004 */
[----:B------:R-:W-:Y:S03]  /*42c0*/  SYNCS.ARRIVE.TRANS64.RED.A1T0 RZ, [UR4], RZ ;  /* 0x000000ffffff79a7 */ /* 0x000fe60008100404 */
.L_x_80:
[----:B-12---:R-:W-:Y:S01]  /*42d0*/  SHF.L.U32 R2, RZ, 0x1f, RZ ;  /* 0x0000001fff027819 */ /* 0x006fe200000006ff */
[----:B------:R-:W-:Y:S01]  /*42e0*/  UIADD3 UR4, UPT, UPT, UR26, 0x120, URZ ;  /* 0x000001201a047890 */ /* 0x000fe2000fffe0ff */
[----:B------:R-:W-:Y:S02]  /*42f0*/  PLOP3.LUT P0, PT, PT, PT, UP1, 0x80, 0x8 ;  /* 0x000000000008781c */ /* 0x000fe40003f0f018 */
[----:B------:R-:W1:Y:S02]  /*4300*/  SYNCS.PHASECHK.TRANS64.TRYWAIT P1, [UR26+0x120], R2 ;  /* 0x00012002ff0075a7 */ /* 0x000e64000802111a */
[----:B-1----:R-:W-:Y:S09]  /*4310*/  @!P1 BRA `(.L_x_82) ;  /* 0x0000008000249947 */ /* 0x002ff20003800000 */
.L_x_217:
[----:B------:R-:W-:Y:S01]  /*4320*/  @!UP1 UPRMT UR4, UR46, 0x654, UR4 ;  /* 0x000006542e049896 */ /* 0x000fe20008000004 */
[----:B------:R-:W-:Y:S01]  /*4330*/  UMOV UR5, 0xffff ;  /* 0x0000ffff00057882 */ /* 0x000fe20000000000 */
[----:B------:R-:W-:-:S07]  /*4340*/  UMOV UR6, 0x1 ;  /* 0x0000000100067882 */ /* 0x000fce0000000000 */
[----:B------:R-:W-:Y:S01]  /*4350*/  @!P0 SYNCS.ARRIVE.TRANS64.RED.A1T0 RZ, [UR4], RZ ;  /* 0x000000ffffff89a7 */ /* 0x000fe20008100404 */
[----:B------:R-:W-:Y:S01]  /*4360*/  NOP ;  /* 0x0000000000007918 */ /* 0x000fe20000000000 */
[----:B-1----:R-:W1:Y:S01]  /*4370*/  LDS R0, [UR8+0x14] ;  /* 0x00001408ff007984 */ /* 0x002e620008000800 */
[----:B------:R-:W-:-:S04]  /*4380*/  ULOP3.LUT UR4, UR44, 0xffff, URZ, 0xc0, !UPT ;  /* 0x0000ffff2c047892 */ /* 0x000fc8000f8ec0ff */
[----:B------:R-:W-:-:S04]  /*4390*/  USHF.R.U32.HI UR4, URZ, 0x5, UR4 ;  /* 0x00000005ff047899 */ /* 0x000fc80008011604 */
[----:B------:R-:W-:Y:S02]  /*43a0*/  USHF.L.U32 UR5, UR5, UR4, URZ ;  /* 0x0000000405057299 */ /* 0x000fe400080006ff */
[----:B------:R-:W-:-:S04]  /*43b0*/  USHF.L.U32 UR4, UR6, UR4, URZ ;  /* 0x0000000406047299 */ /* 0x000fc800080006ff */
[----:B-1----:R-:W-:-:S04]  /*43c0*/  LOP3.LUT R0, R0, UR5, RZ, 0xc0, !PT ;  /* 0x0000000500007c12 */ /* 0x002fc8000f8ec0ff */
[----:B------:R-:W-:-:S13]  /*43d0*/  ISETP.NE.AND P0, PT, R0, UR5, PT ;  /* 0x0000000500007c0c */ /* 0x000fda000bf05270 */
[----:B------:R-:W-:Y:S05]  /*43e0*/  @P0 BRA `(.L_x_83) ;  /* 0x0000000000580947 */ /* 0x000fea0003800000 */
[----:B------:R-:W1:Y:S02]  /*43f0*/  LDS R0, [UR8+0x18] ;  /* 0x00001808ff007984 */ /* 0x000e640008000800 */
[----:B-1----:R-:W-:-:S04]  /*4400*/  LOP3.LUT R0, R0, UR4, RZ, 0xc0, !PT ;  /* 0x0000000400007c12 */ /* 0x002fc8000f8ec0ff */
[----:B------:R-:W-:-:S13]  /*4410*/  ISETP.NE.AND P0, PT, R0, UR4, PT ;  /* 0x0000000400007c0c */ /* 0x000fda000bf05270 */
[----:B------:R-:W-:Y:S05]  /*4420*/  @P0 BRA `(.L_x_84) ;  /* 0x00000000003c0947 */ /* 0x000fea0003800000 */
[----:B------:R-:W1:Y:S01]  /*4430*/  S2R R2, SR_LANEID ;  /* 0x0000000000027919 */ /* 0x000e620000000000 */
[----:B------:R-:W-:-:S06]  /*4440*/  ULOP3.LUT UR5, URZ, UR5, URZ, 0x33, !UPT ;  /* 0x00000005ff057292 */ /* 0x000fcc000f8e33ff */
[----:B------:R-:W-:-:S04]  /*4450*/  IMAD.U32 R0, RZ, RZ, UR5 ;  /* 0x00000005ff007e24 */ /* 0x000fc8000f8e00ff */
[----:B------:R2:W4:Y:S02]  /*4460*/  REDUX UR7, R0 ;  /* 0x00000000000773c4 */ /* 0x0005240000000000 */
[----:B------:R1:W-:Y:S01]  /*4470*/  UTCATOMSWS.AND URZ, UR5 ;  /* 0x0000000500ff79e3 */ /* 0x0003e20008000000 */
[----:B--2---:R-:W-:Y:S01]  /*4480*/  LOP3.LUT R0, RZ, UR4, RZ, 0x33, !PT ;  /* 0x00000004ff007c12 */ /* 0x004fe2000f8e33ff */
[----:B------:R-:W-:Y:S02]  /*4490*/  VOTEU.ANY UR4, UPT, PT ;  /* 0x0000000000047886 */ /* 0x000fe400038e0100 */
[----:B------:R-:W-:Y:S02]  /*44a0*/  UFLO.U32 UR4, UR4 ;  /* 0x00000004000472bd */ /* 0x000fe400080e0000 */
[----:B------:R-:W2:Y:S04]  /*44b0*/  REDUX UR6, R0 ;  /* 0x00000000000673c4 */ /* 0x000ea80000000000 */
[----:B-1----:R-:W-:-:S02]  /*44c0*/  ISETP.EQ.U32.AND P0, PT, R2, UR4, PT ;  /* 0x0000000402007c0c */ /* 0x002fc4000bf02070 */
[----:B----4-:R-:W-:-:S11]  /*44d0*/  MOV R2, UR7 ;  /* 0x0000000700027c02 */ /* 0x010fd60008000f00 */
[----:B------:R1:W-:Y:S01]  /*44e0*/  @P0 ATOMS.AND RZ, [UR8+0x14], R2 ;  /* 0x00001402ffff098c */ /* 0x0003e2000a800008 */
[----:B--2---:R-:W-:-:S05]  /*44f0*/  IMAD.U32 R0, RZ, RZ, UR6 ;  /* 0x00000006ff007e24 */ /* 0x004fca000f8e00ff */
[----:B------:R1:W-:Y:S01]  /*4500*/  @P0 ATOMS.AND RZ, [UR8+0x18], R0 ;  /* 0x00001800ffff098c */ /* 0x0003e2000a800008 */
[----:B------:R-:W-:Y:S05]  /*4510*/  BRA `(.L_x_85) ;  /* 0x0000000000147947 */ /* 0x000fea0003800000 */
.L_x_84:
[----:B------:R-:W-:Y:S02]  /*4520*/  MOV R2, 0x4540 ;  /* 0x0000454000027802 */ /* 0x000fe40000000f00 */
[----:B---3-5:R-:W-:Y:S05]  /*4530*/  CALL.REL.NOINC `($__internal_0_$__cuda_sm10x_tcgen05_guardrail_trap_col_being_dealloced_not_returned_by_alloc) ;  /* 0x0000008400b47944 */ /* 0x028fea0003c00000 */
[----:B------:R-:W-:Y:S05]  /*4540*/  BRA `(.L_x_85) ;  /* 0x0000000000087947 */ /* 0x000fea0003800000 */
.L_x_83:
[----:B------:R-:W-:Y:S02]  /*4550*/  MOV R2, 0x4570 ;  /* 0x0000457000027802 */ /* 0x000fe40000000f00 */
[----:B---3-5:R-:W-:Y:S05]  /*4560*/  CALL.REL.NOINC `($__internal_2_$__cuda_sm10x_tcgen05_guardrail_trap_unallocated_columns_being_dealloced) ;  /* 0x0000008400c07944 */ /* 0x028fea0003c00000 */
.L_x_85:
[----:B------:R-:W-:Y:S01]  /*4570*/  NOP ;  /* 0x0000000000007918 */ /* 0x000fe20000000000 */
[----:B------:R-:W-:Y:S05]  /*4580*/  EXIT ;  /* 0x000000000000794d */ /* 0x000fea0003800000 */
.L_x_56:
[----:B------:R-:W-:-:S09]  /*4590*/  UISETP.NE.OR UP0, UPT, UR13, 0x3, !UP3 ;  /* 0x000000030d00788c */ /* 0x000fd2000df05670 */
[----:B------:R-:W-:Y:S05]  /*45a0*/  BRA.U UP0, `(.L_x_86) ;  /* 0x0000001500c87547 */ /* 0x000fea000b800000 */
[----:B------:R-:W1:Y:S01]  /*45b0*/  S2UR UR10, SR_CgaCtaId ;  /* 0x00000000000a79c3 */ /* 0x000e620000008800 */
[----:B------:R-:W2:Y:S01]  /*45c0*/  LDCU UR46, c[0x0][0x370] ;  /* 0x00006e00ff2e77ac */ /* 0x000ea20008000800 */
[----:B------:R-:W-:Y:S01]  /*45d0*/  HFMA2 R14, -RZ, RZ, 0, 0 ;  /* 0x00000000ff0e7431 */ /* 0x000fe200000001ff */
[----:B------:R-:W-:Y:S01]  /*45e0*/  MOV R13, RZ ;  /* 0x000000ff000d7202 */ /* 0x000fe20000000f00 */
[----:B------:R-:W-:Y:S01]  /*45f0*/  HFMA2 R7, -RZ, RZ, 0, 0.0078125 ;  /* 0x00002000ff077431 */ /* 0x000fe200000001ff */
[----:B------:R-:W2:Y:S03]  /*4600*/  LDCU.128 UR48, c[0x0][0xb10] ;  /* 0x00016200ff3077ac */ /* 0x000ea60008000c00 */
[----:B------:R-:W3:Y:S01]  /*4610*/  LDC.64 R16, c[0x0][0x348] ;  /* 0x0000d200ff107b82 */ /* 0x000ee20000000a00 */
[----:B------:R-:W4:Y:S01]  /*4620*/  LDCU UR39, c[0x0][0x374] ;  /* 0x00006e80ff2777ac */ /* 0x000f220008000800 */
[----:B------:R-:W1:Y:S06]  /*4630*/  LDCU UR15, c[0x0][0xb0c] ;  /* 0x00016180ff0f77ac */ /* 0x000e6c0008000800 */
[----:B------:R-:W3:Y:S01]  /*4640*/  LDC.64 R2, c[0x0][0x888] ;  /* 0x00022200ff027b82 */ /* 0x000ee20000000a00 */
[----:B------:R-:W3:Y:S01]  /*4650*/  LDCU UR54, c[0x0][0xb20] ;  /* 0x00016400ff3677ac */ /* 0x000ee20008000800 */
[----:B------:R-:W3:Y:S06]  /*4660*/  LDCU UR4, c[0x0][0xb30] ;  /* 0x00016600ff0477ac */ /* 0x000eec0008000800 */
[----:B------:R-:W3:Y:S01]  /*4670*/  LDC.64 R4, c[0x0][0x890] ;  /* 0x00022400ff047b82 */ /* 0x000ee20000000a00 */
[----:B------:R-:W-:Y:S01]  /*4680*/  UMOV UR21, 0x400 ;  /* 0x0000040000157882 */ /* 0x000fe20000000000 */
[----:B--2---:R-:W-:-:S02]  /*4690*/  UIMAD.WIDE.U32 UR6, UR46, UR48, URZ ;  /* 0x000000302e0672a5 */ /* 0x004fc4000f8e00ff */
[----:B----4-:R-:W-:Y:S02]  /*46a0*/  UIMAD.WIDE.U32 UR8, UR39, UR51, URZ ;  /* 0x00000033270872a5 */ /* 0x010fe4000f8e00ff */
[----:B-1----:R-:W-:Y:S02]  /*46b0*/  ULEA UR21, UR10, UR21, 0x18 ;  /* 0x000000150a157291 */ /* 0x002fe4000f8ec0ff */
[----:B------:R-:W-:Y:S02]  /*46c0*/  UPLOP3.LUT UP1, UPT, UPT, UPT, UPT, 0x40, 0x4 ;  /* 0x000000000004789c */ /* 0x000fe40003f2e870 */
[----:B------:R-:W-:Y:S02]  /*46d0*/  UIADD3 UR41, UPT, UPT, UR21, 0x50, URZ ;  /* 0x0000005015297890 */ /* 0x000fe4000fffe0ff */
[----:B------:R-:W-:Y:S02]  /*46e0*/  UIADD3 UR33, UPT, UPT, UR21, 0x58, URZ ;  /* 0x0000005815217890 */ /* 0x000fe4000fffe0ff */
[----:B------:R-:W-:-:S02]  /*46f0*/  UIADD3 UR25, UPT, UPT, UR21, 0x60, URZ ;  /* 0x0000006015197890 */ /* 0x000fc4000fffe0ff */
[----:B------:R-:W-:Y:S01]  /*4700*/  UIADD3 UR17, UPT, UPT, UR21, 0x68, URZ ;  /* 0x0000006815117890 */ /* 0x000fe2000fffe0ff */
[----:B------:R-:W-:Y:S01]  /*4710*/  UMOV UR6, UR7 ;  /* 0x0000000700067c82 */ /* 0x000fe20008000000 */
[----:B------:R-:W-:Y:S01]  /*4720*/  UMOV UR47, UR9 ;  /* 0x00000009002f7c82 */ /* 0x000fe20008000000 */
[----:B------:R-:W-:Y:S02]  /*4730*/  UISETP.GE.AND UP0, UPT, UR45, 0x1, UPT ;  /* 0x000000012d00788c */ /* 0x000fe4000bf06270 */
[----:B------:R-:W-:Y:S01]  /*4740*/  UISETP.NE.AND UP4, UPT, UR45, 0x1, UPT ;  /* 0x000000012d00788c */ /* 0x000fe2000bf85270 */
[----:B------:R-:W1:Y:S01]  /*4750*/  LDCU.64 UR22, c[0x0][0xb28] ;  /* 0x00016500ff1677ac */ /* 0x000e620008000a00 */
[----:B------:R-:W-:Y:S02]  /*4760*/  UISETP.NE.AND UP6, UPT, UR15, 0x1, UPT ;  /* 0x000000010f00788c */ /* 0x000fe4000bfc5270 */
[----:B------:R-:W-:Y:S02]  /*4770*/  UISETP.NE.AND UP5, UPT, UR50, 0x1, UPT ;  /* 0x000000013200788c */ /* 0x000fe4000bfa5270 */
[----:B------:R-:W-:-:S02]  /*4780*/  USHF.R.U32.HI UR52, URZ, UR49, UR6 ;  /* 0x00000031ff347299 */ /* 0x000fc40008011606 */
[----:B------:R-:W-:Y:S02]  /*4790*/  UPRMT UR37, UR10, 0x654, UR41 ;  /* 0x000006540a257896 */ /* 0x000fe40008000029 */
[----:B------:R-:W-:Y:S02]  /*47a0*/  UPRMT UR31, UR10, 0x654, UR33 ;  /* 0x000006540a1f7896 */ /* 0x000fe40008000021 */
[----:B------:R-:W-:Y:S02]  /*47b0*/  UPRMT UR30, UR10, 0x654, UR25 ;  /* 0x000006540a1e7896 */ /* 0x000fe40008000019 */
[----:B------:R-:W-:Y:S02]  /*47c0*/  UPRMT UR29, UR10, 0x654, UR17 ;  /* 0x000006540a1d7896 */ /* 0x000fe40008000011 */
[----:B---3--:R-:W-:Y:S02]  /*47d0*/  USHF.R.U32.HI UR47, URZ, UR54, UR47 ;  /* 0x00000036ff2f7299 */ /* 0x008fe4000801162f */
[----:B------:R-:W-:-:S11]  /*47e0*/  UISETP.NE.AND UP3, UPT, UR4, 0x1, UPT ;  /* 0x000000010400788c */ /* 0x000fd6000bf65270 */
.L_x_101:
[C---:B------:R-:W-:Y:S02]  /*47f0*/  LEA R12, R14.reuse, UR21, 0x3 ;  /* 0x000000150e0c7c11 */ /* 0x040fe4000f8e18ff */
[----:B------:R-:W-:Y:S02]  /*4800*/  SHF.L.U32 R0, R13, 0x1f, RZ ;  /* 0x0000001f0d007819 */ /* 0x000fe400000006ff */
[----:B------:R-:W-:Y:S02]  /*4810*/  LEA R8, R14, UR21, 0x4 ;  /* 0x000000150e087c11 */ /* 0x000fe4000f8e20ff */
[----:B--2---:R-:W2:Y:S02]  /*4820*/  SYNCS.PHASECHK.TRANS64.TRYWAIT P0, [R12+URZ+0xa0], R0 ;  /* 0x0000a0000c0075a7 */ /* 0x004ea400080011ff */
[----:B--2---:R-:W-:Y:S05]  /*4830*/  @!P0 BRA `(.L_x_87) ;  /* 0x0000007800f48947 */ /* 0x004fea0003800000 */
.L_x_218:
[----:B------:R-:W3:Y:S01]  /*4840*/  LDS.128 R8, [R8+0x130] ;  /* 0x0001300008087984 */ /* 0x000ee20000000c00 */
[----:B------:R-:W-:Y:S01]  /*4850*/  UISETP.GE.AND UP0, UPT, UR45, 0x1, UPT ;  /* 0x000000012d00788c */ /* 0x000fe2000bf06270 */
[----:B------:R-:W-:Y:S01]  /*4860*/  @!PT LDS RZ, [RZ] ;  /* 0x00000000fffff984 */ /* 0x000fe20000000800 */
[----:B------:R-:W-:Y:S01]  /*4870*/  @!PT LDS RZ, [RZ] ;  /* 0x00000000fffff984 */ /* 0x000fe20000000800 */
[----:B------:R-:W-:Y:S01]  /*4880*/  @!PT LDS RZ, [RZ] ;  /* 0x00000000fffff984 */ /* 0x000fe20000000800 */
[----:B------:R-:W-:Y:S01]  /*4890*/  @!PT LDS RZ, [RZ] ;  /* 0x00000000fffff984 */ /* 0x000fe20000000800 */
[----:B------:R4:W-:Y:S06]  /*48a0*/  MEMBAR.ALL.CTA ;  /* 0x0000000000007992 */ /* 0x0009ec0000008000 */
[----:B----4-:R-:W4:Y:S01]  /*48b0*/  FENCE.VIEW.ASYNC.S ;  /* 0x00000000000073c6 */ /* 0x010f220000000000 */
[----:B---3--:R-:W-:Y:S11]  /*48c0*/  LOP3.LUT P0, RZ, R10, 0x1, RZ, 0xc0, !PT ;  /* 0x000000010aff7812 */ /* 0x008ff6000780c0ff */
[----:B------:R-:W-:Y:S02]  /*48d0*/  @!UPT UIADD3 URZ, UPT, UPT, URZ, URZ, URZ ;  /* 0x000000fffffff290 */ /* 0x000fe4000fffe0ff */
[----:B----4-:R-:W-:Y:S01]  /*48e0*/  VOTEU.ANY UP2, P0 ;  /* 0x0000000000ff7886 */ /* 0x010fe20000040100 */
[----:B------:R-:W-:Y:S11]  /*48f0*/  PLOP3.LUT P0, PT, PT, PT, UP2, 0x80, 0x8 ;  /* 0x000000000008781c */ /* 0x000ff60003f0f028 */
[----:B------:R-:W-:Y:S02]  /*4900*/  @!UPT UIADD3 URZ, UPT, UPT, URZ, URZ, URZ ;  /* 0x000000fffffff290 */ /* 0x000fe4000fffe0ff */
[----:B--2---:R-:W-:Y:S02]  /*4910*/  @P0 SHF.R.U32.HI R0, RZ, 0x10, R9 ;  /* 0x00000010ff000819 */ /* 0x004fe40000011609 */
[----:B------:R-:W-:Y:S02]  /*4920*/  @P0 MOV R6, R8 ;  /* 0x0000000800060202 */ /* 0x000fe40000000f00 */
[----:B------:R-:W-:Y:S01]  /*4930*/  @P0 R2UR UR4, R0 ;  /* 0x00000000000402ca */ /* 0x000fe200000e0000 */
[----:B------:R-:W-:Y:S01]  /*4940*/  VIADD R0, R12, 0xb0 ;  /* 0x000000b00c007836 */ /* 0x000fe20000000000 */
[----:B------:R-:W-:Y:S02]  /*4950*/  @P0 LOP3.LUT R8, R9, 0xffff, RZ, 0xc0, !PT ;  /* 0x0000ffff09080812 */ /* 0x000fe400078ec0ff */
[----:B------:R-:W-:Y:S02]  /*4960*/  @P0 R2UR UR6, R6 ;  /* 0x00000000060602ca */ /* 0x000fe400000e0000 */
[----:B------:R-:W-:Y:S02]  /*4970*/  PRMT R0, RZ, 0x654, R0 ;  /* 0x00000654ff007816 */ /* 0x000fe40000000000 */
[----:B------:R-:W-:Y:S02]  /*4980*/  @P0 R2UR UR5, R8 ;  /* 0x00000000080502ca */ /* 0x000fe400000e0000 */
[----:B------:R2:W-:Y:S03]  /*4990*/  SYNCS.ARRIVE.TRANS64.RED.A1T0 RZ, [R0+URZ], RZ ;  /* 0x000000ff00ff79a7 */ /* 0x0005e600081004ff */
[----:B------:R-:W-:Y:S04]  /*49a0*/  @UP2 UMOV UR38, UR4 ;  /* 0x0000000400262c82 */ /* 0x000fe80008000000 */
[----:B------:R-:W-:Y:S04]  /*49b0*/  @UP2 UMOV UR14, UR6 ;  /* 0x00000006000e2c82 */ /* 0x000fe80008000000 */
[----:B------:R-:W-:Y:S01]  /*49c0*/  @UP2 UMOV UR13, UR5 ;  /* 0x00000005000d2c82 */ /* 0x000fe20008000000 */
[----:B------:R-:W-:Y:S05]  /*49d0*/  BRA.U !UP0, `(.L_x_88) ;  /* 0x0000000108a47547 */ /* 0x000fea000b800000 */
[----:B------:R-:W-:Y:S02]  /*49e0*/  UIMAD.WIDE.U32 UR18, UR13, UR51, URZ ;  /* 0x000000330d1272a5 */ /* 0x000fe4000f8e00ff */
[----:B------:R-:W-:Y:S02]  /*49f0*/  UIMAD.WIDE.U32 UR26, UR14, UR48, URZ ;  /* 0x000000300e1a72a5 */ /* 0x000fe4000f8e00ff */
[----:B------:R-:W-:Y:S02]  /*4a00*/  USEL UR4, UR39, UR47, !UP5 ;  /* 0x0000002f27047287 */ /* 0x000fe4000e800000 */
[----:B------:R-:W-:Y:S02]  /*4a10*/  USEL UR7, UR46, UR52, !UP6 ;  /* 0x000000342e077287 */ /* 0x000fe4000f000000 */
[----:B-1----:R-:W-:Y:S02]  /*4a20*/  UIMAD.WIDE.U32 UR8, UR4, UR22, URZ ;  /* 0x00000016040872a5 */ /* 0x002fe4000f8e00ff */
[----:B------:R-:W-:Y:S01]  /*4a30*/  UIMAD.WIDE.U32 UR10, UR7, UR22, URZ ;  /* 0x00000016070a72a5 */ /* 0x000fe2000f8e00ff */
[----:B------:R-:W-:Y:S02]  /*4a40*/  UMOV UR5, UR19 ;  /* 0x0000001300057c82 */ /* 0x000fe40008000000 */
[----:B------:R-:W-:Y:S03]  /*4a50*/  USHF.R.U32.HI UR6, URZ, UR54, UR5 ;  /* 0x00000036ff067299 */ /* 0x000fe60008011605 */
[----:B------:R-:W-:Y:S01]  /*4a60*/  UMOV UR5, UR27 ;  /* 0x0000001b00057c82 */ /* 0x000fe20008000000 */
[----:B------:R-:W-:Y:S02]  /*4a70*/  USEL UR6, UR13, UR6, !UP5 ;  /* 0x000000060d067287 */ /* 0x000fe4000e800000 */
[----:B------:R-:W-:Y:S03]  /*4a80*/  USHF.R.U32.HI UR12, URZ, UR49, UR5 ;  /* 0x00000031ff0c7299 */ /* 0x000fe60008011605 */
[----:B------:R-:W-:Y:S02]  /*4a90*/  UMOV UR5, UR9 ;  /* 0x0000000900057c82 */ /* 0x000fe40008000000 */
[----:B------:R-:W-:Y:S03]  /*4aa0*/  @UP4 USHF.R.U32.HI UR4, URZ, UR23, UR5 ;  /* 0x00000017ff044299 */ /* 0x000fe60008011605 */
[----:B------:R-:W-:Y:S01]  /*4ab0*/  UMOV UR5, UR11 ;  /* 0x0000000b00057c82 */ /* 0x000fe20008000000 */
[----:B------:R-:W-:Y:S02]  /*4ac0*/  UIMAD UR4, UR45, UR4, URZ ;  /* 0x000000042d0472a4 */ /* 0x000fe4000f8e02ff */
[----:B------:R-:W-:Y:S02]  /*4ad0*/  @UP4 USHF.R.U32.HI UR7, URZ, UR23, UR5 ;  /* 0x00000017ff074299 */ /* 0x000fe40008011605 */
[----:B------:R-:W-:Y:S02]  /*4ae0*/  UIMAD.WIDE.U32 UR10, UR6, UR22, URZ ;  /* 0x00000016060a72a5 */ /* 0x000fe4000f8e00ff */
[----:B------:R-:W-:Y:S02]  /*4af0*/  USEL UR5, UR14, UR12, !UP6 ;  /* 0x0000000c0e057287 */ /* 0x000fe4000f000000 */
[----:B------:R-:W-:Y:S02]  /*4b00*/  UIMAD UR8, UR45, UR7, URZ ;  /* 0x000000072d0872a4 */ /* 0x000fe4000f8e02ff */
[----:B------:R-:W-:Y:S03]  /*4b10*/  UISETP.GE.AND UP0, UPT, UR6, UR4, UPT ;  /* 0x000000040600728c */ /* 0x000fe6000bf06270 */
[----:B------:R-:W-:Y:S01]  /*4b20*/  UMOV UR4, UR11 ;  /* 0x0000000b00047c82 */ /* 0x000fe20008000000 */
[----:B------:R-:W-:Y:S02]  /*4b30*/  UISETP.GE.OR UP0, UPT, UR5, UR8, UP0 ;  /* 0x000000080500728c */ /* 0x000fe40008706670 */
[----:B------:R-:W-:Y:S02]  /*4b40*/  USHF.R.U32.HI UR4, URZ, UR23, UR4 ;  /* 0x00000017ff047299 */ /* 0x000fe40008011604 */
[----:B------:R-:W-:Y:S02]  /*4b50*/  UIMAD.WIDE.U32 UR8, UR5, UR22, URZ ;  /* 0x00000016050872a5 */ /* 0x000fe4000f8e00ff */
[----:B------:R-:W-:Y:S04]  /*4b60*/  USEL UR10, UR6, UR4, !UP4 ;  /* 0x00000004060a7287 */ /* 0x000fe8000e000000 */
[----:B------:R-:W-:Y:S01]  /*4b70*/  UIADD3 UR11, UPT, UPT, -UR10, URZ, URZ ;  /* 0x000000ff0a0b7290 */ /* 0x000fe2000fffe1ff */
[----:B------:R-:W-:Y:S02]  /*4b80*/  @!UP0 UMOV UR4, UR9 ;  /* 0x0000000900048c82 */ /* 0x000fe40008000000 */
[----:B------:R-:W-:Y:S02]  /*4b90*/  @!UP0 USHF.R.U32.HI UR4, URZ, UR23, UR4 ;  /* 0x00000017ff048299 */ /* 0x000fe40008011604 */
[----:B------:R-:W-:Y:S02]  /*4ba0*/  UIMAD UR8, UR45, UR11, UR6 ;  /* 0x0000000b2d0872a4 */ /* 0x000fe4000f8e0206 */
[----:B------:R-:W-:Y:S04]  /*4bb0*/  @!UP0 USEL UR4, UR5, UR4, !UP4 ;  /* 0x0000000405048287 */ /* 0x000fe8000e000000 */
[----:B------:R-:W-:Y:S02]  /*4bc0*/  @!UP0 UIMAD UR7, UR7, UR8, UR4 ;  /* 0x00000008070782a4 */ /* 0x000fe4000f8e0204 */
[----:B------:R-:W-:Y:S02]  /*4bd0*/  @!UP0 UIADD3 UR9, UPT, UPT, UR10, -UR4, URZ ;  /* 0x800000040a098290 */ /* 0x000fe4000fffe0ff */
[----:B------:R-:W-:Y:S02]  /*4be0*/  UIADD3 UR8, UPT, UPT, -UR6, URZ, URZ ;  /* 0x000000ff06087290 */ /* 0x000fe4000fffe1ff */
[----:B------:R-:W-:Y:S02]  /*4bf0*/  UIADD3 UR4, UPT, UPT, -UR5, URZ, URZ ;  /* 0x000000ff05047290 */ /* 0x000fe4000fffe1ff */
[----:B------:R-:W-:Y:S03]  /*4c00*/  @!UP0 UIMAD UR6, UR9, UR45, UR5 ;  /* 0x0000002d090682a4 */ /* 0x000fe6000f8e0205 */
[----:B------:R-:W-:Y:S01]  /*4c10*/  @!UP0 UMOV UR5, UR7 ;  /* 0x0000000700058c82 */ /* 0x000fe20008000000 */
[----:B------:R-:W-:Y:S02]  /*4c20*/  UIMAD UR7, UR15, UR4, UR14 ;  /* 0x000000040f0772a4 */ /* 0x000fe4000f8e020e */
[----:B------:R-:W-:Y:S02]  /*4c30*/  UIMAD UR4, UR50, UR8, UR13 ;  /* 0x00000008320472a4 */ /* 0x000fe4000f8e020d */
[----:B------:R-:W-:Y:S02]  /*4c40*/  UIMAD UR14, UR5, UR15, UR7 ;  /* 0x0000000f050e72a4 */ /* 0x000fe4000f8e0207 */
[----:B------:R-:W-:Y:S11]  /*4c50*/  UIMAD UR13, UR6, UR50, UR4 ;  /* 0x00000032060d72a4 */ /* 0x000ff6000f8e0204 */
[----:B------:R-:W-:Y:S01]  /*4c60*/  @!UPT UIADD3 URZ, UPT, UPT, URZ, URZ, URZ ;  /* 0x000000fffffff290 */ /* 0x000fe2000fffe0ff */
.L_x_88:
[----:B------:R-:W3:Y:S01]  /*4c70*/  @!UP3 LDCU.128 UR8, c[0x0][0xb10] ;  /* 0x00016200ff08b7ac */ /* 0x000ee20008000c00 */
[----:B------:R-:W-:Y:S01]  /*4c80*/  IMAD.MOV.U32 R10, RZ, RZ, 0x1 ;  /* 0x00000001ff0a7424 */ /* 0x000fe200078e00ff */
[C---:B------:R-:W-:Y:S02]  /*4c90*/  ISETP.NE.U32.AND P1, PT, R4.reuse, RZ, PT ;  /* 0x000000ff0400720c */ /* 0x040fe40003f25070 */
[----:B------:R-:W-:Y:S02]  /*4ca0*/  ISETP.NE.U32.AND P0, PT, R4, RZ, PT ;  /* 0x000000ff0400720c */ /* 0x000fe40003f05070 */
[C---:B------:R-:W-:Y:S01]  /*4cb0*/  ISETP.NE.AND.EX P1, PT, R5.reuse, RZ, PT, P1 ;  /* 0x000000ff0500720c */ /* 0x040fe20003f25310 */
[----:B------:R-:W4:Y:S01]  /*4cc0*/  @!UP3 LDCU UR5, c[0x0][0xb0c] ;  /* 0x00016180ff05b7ac */ /* 0x000f220008000800 */
[----:B------:R-:W-:Y:S02]  /*4cd0*/  ISETP.NE.AND.EX P0, PT, R5, RZ, PT, P0 ;  /* 0x000000ff0500720c */ /* 0x000fe40003f05300 */
[----:B------:R-:W-:Y:S01]  /*4ce0*/  SHF.L.U32 R10, R10, 0x1f, RZ ;  /* 0x0000001f0a0a7819 */ /* 0x000fe200000006ff */
[----:B------:R-:W-:Y:S02]  /*4cf0*/  USHF.L.U32 UR43, UR16, 0x7, URZ ;  /* 0x00000007102b7899 */ /* 0x000fe400080006ff */
[----:B------:R-:W-:Y:S02]  /*4d00*/  USHF.L.U32 UR42, UR20, 0x7, URZ ;  /* 0x00000007142a7899 */ /* 0x000fe400080006ff */
[----:B---3--:R-:W-:Y:S07]  /*4d10*/  UIMAD.WIDE.U32 UR6, UR14, UR8, URZ ;  /* 0x000000080e0672a5 */ /* 0x008fee000f8e00ff */
[----:B------:R-:W-:Y:S01]  /*4d20*/  @!UP3 UMOV UR4, UR7 ;  /* 0x000000070004bc82 */ /* 0x000fe20008000000 */
[----:B----4-:R-:W-:Y:S02]  /*4d30*/  @!UP3 UISETP.NE.AND UP0, UPT, UR5, 0x1, UPT ;  /* 0x000000010500b88c */ /* 0x010fe4000bf05270 */
[----:B------:R-:W-:Y:S02]  /*4d40*/  @!UP3 USHF.R.U32.HI UR4, URZ, UR9, UR4 ;  /* 0x00000009ff04b299 */ /* 0x000fe40008011604 */
[----:B------:R-:W-:Y:S02]  /*4d50*/  UIMAD.WIDE.U32 UR6, UR13, UR11, URZ ;  /* 0x0000000b0d0672a5 */ /* 0x000fe4000f8e00ff */
[----:B------:R-:W-:Y:S02]  /*4d60*/  @!UP3 USEL UR8, UR14, UR4, !UP0 ;  /* 0x000000040e08b287 */ /* 0x000fe4000c000000 */
[----:B------:R-:W-:Y:S03]  /*4d70*/  @!UP3 UISETP.NE.AND UP0, UPT, UR10, 0x1, UPT ;  /* 0x000000010a00b88c */ /* 0x000fe6000bf05270 */
[----:B------:R-:W-:Y:S02]  /*4d80*/  @!UP3 UMOV UR6, UR7 ;  /* 0x000000070006bc82 */ /* 0x000fe40008000000 */
[----:B------:R-:W3:Y:S02]  /*4d90*/  @!UP3 LDCU UR4, c[0x0][0xb20] ;  /* 0x00016400ff04b7ac */ /* 0x000ee40008000800 */
[----:B---3--:R-:W-:Y:S04]  /*4da0*/  @!UP3 USHF.R.U32.HI UR6, URZ, UR4, UR6 ;  /* 0x00000004ff06b299 */ /* 0x008fe80008011606 */
[----:B------:R-:W-:Y:S04]  /*4db0*/  @!UP3 USEL UR6, UR13, UR6, !UP0 ;  /* 0x000000060d06b287 */ /* 0x000fe8000c000000 */
[----:B------:R-:W-:Y:S02]  /*4dc0*/  @!UP3 UIADD3 UR4, UPT, UPT, -UR8, UR6, URZ ;  /* 0x000000060804b290 */ /* 0x000fe4000fffe1ff */
[----:B------:R-:W-:Y:S02]  /*4dd0*/  @!UP3 UIADD3 UR6, UPT, UPT, UR8, -UR6, URZ ;  /* 0x800000060806b290 */ /* 0x000fe4000fffe0ff */
[----:B------:R-:W-:Y:S02]  /*4de0*/  @!UP3 UIMAD UR14, UR4, UR5, UR14 ;  /* 0x00000005040eb2a4 */ /* 0x000fe4000f8e020e */
[----:B------:R-:W-:Y:S01]  /*4df0*/  @!UP3 UIMAD UR13, UR6, UR10, UR13 ;  /* 0x0000000a060db2a4 */ /* 0x000fe2000f8e020d */
[----:B------:R-:W-:Y:S11]  /*4e00*/  BRA.U UP1, `(.L_x_89) ;  /* 0x0000000101107547 */ /* 0x000ff6000b800000 */
[----:B------:R-:W-:Y:S04]  /*4e10*/  MOV R6, UR53 ;  /* 0x0000003500067c02 */ /* 0x000fe80008000f00 */
[----:B------:R-:W-:Y:S04]  /*4e20*/  SHF.L.U32 R6, R6, 0x1f, RZ ;  /* 0x0000001f06067819 */ /* 0x000fe800000006ff */
[----:B------:R-:W3:Y:S02]  /*4e30*/  SYNCS.PHASECHK.TRANS64.TRYWAIT P2, [UR21+0x98], R6 ;  /* 0x00009806ff0075a7 */ /* 0x000ee40008041115 */
[----:B---3--:R-:W-:Y:S05]  /*4e40*/  @!P2 BRA `(.L_x_90) ;  /* 0x000000740084a947 */ /* 0x008fea0003800000 */
.L_x_89:
[----:B------:R-:W-:Y:S05]  /*4e50*/  @!P1 BRA `(.L_x_91) ;  /* 0x0000000000309947 */ /* 0x000fea0003800000 */
[----:B------:R-:W-:Y:S01]  /*4e60*/  ISETP.NE.U32.AND P1, PT, R2, RZ, PT ;  /* 0x000000ff0200720c */ /* 0x000fe20003f25070 */
[----:B------:R-:W3:Y:S01]  /*4e70*/  LDCU.64 UR4, c[0x0][0x358] ;  /* 0x00006b00ff0477ac */ /* 0x000ee20008000a00 */
[----:B------:R-:W-:Y:S02]  /*4e80*/  IMAD.MOV.U32 R52, RZ, RZ, 0x1 ;  /* 0x00000001ff347424 */ /* 0x000fe400078e00ff */
[----:B------:R-:W-:Y:S11]  /*4e90*/  ISETP.NE.AND.EX P1, PT, R3, RZ, PT, P1 ;  /* 0x000000ff0300720c */ /* 0x000ff60003f25310 */
[----:B------:R-:W-:Y:S02]  /*4ea0*/  @!UPT UIADD3 URZ, UPT, UPT, URZ, URZ, URZ ;  /* 0x000000fffffff290 */ /* 0x000fe4000fffe0ff */
[----:B------:R-:W4:Y:S01]  /*4eb0*/  @P1 LDC.64 R8, c[0x0][0x888] ;  /* 0x00022200ff081b82 */ /* 0x000f220000000a00 */
[----:B--2---:R-:W-:Y:S04]  /*4ec0*/  @P1 IMAD R0, R4, UR36, RZ ;  /* 0x0000002404001c24 */ /* 0x004fe8000f8e02ff */
[----:B----4-:R-:W-:Y:S04]  /*4ed0*/  @P1 IMAD.WIDE R8, R0, 0x4, R8 ;  /* 0x0000000400081825 */ /* 0x010fe800078e0208 */
[----:B------:R-:W-:Y:S01]  /*4ee0*/  HFMA2 R0, -RZ, RZ, 0, 5.9604644775390625e-08 ;  /* 0x00000001ff007431 */ /* 0x000fe200000001ff */
[----:B---3-5:R3:W5:Y:S04]  /*4ef0*/  @P1 LDG.E R27, desc[UR4][R8.64] ;  /* 0x00000004081b1981 */ /* 0x028768000c1e1900 */
[----:B------:R-:W-:Y:S01]  /*4f00*/  @!P1 PRMT R52, R0, 0x7610, R52 ;  /* 0x0000761000349816 */ /* 0x000fe20000000034 */
[----:B---3--:R-:W4:Y:S06]  /*4f10*/  @!P1 LDC R27, c[0x0][0x880] ;  /* 0x00022000ff1b9b82 */ /* 0x008f2c0000000800 */
.L_x_91:
[----:B----45:R-:W-:Y:S01]  /*4f20*/  @!P0 FSETP.EQ.AND P1, PT, R27, RZ, PT ;  /* 0x000000ff1b00820b */ /* 0x030fe20003f22000 */
[----:B------:R-:W-:Y:S01]  /*4f30*/  @!UPT UIADD3 URZ, UPT, UPT, URZ, URZ, URZ ;  /* 0x000000fffffff290 */ /* 0x000fe2000fffe0ff */
[----:B------:R-:W-:Y:S11]  /*4f40*/  @!P0 BRA `(.L_x_92) ;  /* 0x0000000000188947 */ /* 0x000ff60003800000 */
[----:B------:R-:W-:Y:S02]  /*4f50*/  LOP3.LUT P0, RZ, R52, 0xff, RZ, 0xc0, !PT ;  /* 0x000000ff34ff7812 */ /* 0x000fe4000780c0ff */
[----:B------:R-:W-:Y:S04]  /*4f60*/  ISETP.NE.U32.AND P1, PT, R2, RZ, PT ;  /* 0x000000ff0200720c */ /* 0x000fe80003f25070 */
[----:B------:R-:W-:Y:S04]  /*4f70*/  ISETP.NE.AND.EX P1, PT, R3, RZ, PT, P1 ;  /* 0x000000ff0300720c */ /* 0x000fe80003f25310 */
[----:B------:R-:W-:Y:S03]  /*4f80*/  PLOP3.LUT P1, PT, P1, PT, PT, 0x8, 0x80 ;  /* 0x000000000080781c */ /* 0x000fe60000f2e170 */
[----:B------:R-:W-:Y:S11]  /*4f90*/  @P0 FSETP.EQ.AND P1, PT, R27, RZ, PT ;  /* 0x000000ff1b00020b */ /* 0x000ff60003f22000 */
[----:B------:R-:W-:Y:S02]  /*4fa0*/  @!UPT UIADD3 URZ, UPT, UPT, URZ, URZ, URZ ;  /* 0x000000fffffff290 */ /* 0x000fe4000fffe0ff */
.L_x_92:
[----:B------:R-:W3:Y:S01]  /*4fb0*/  SYNCS.PHASECHK.TRANS64.TRYWAIT P2, [UR21+0x70], R10 ;  /* 0x0000700aff0075a7 */ /* 0x000ee20008041115 */
[----:B------:R-:W-:Y:S04]  /*4fc0*/  ELECT P0, URZ, PT ;  /* 0x0000000000ff782f */ /* 0x000fe80003800000 */
[----:B------:R-:W-:Y:S11]  /*4fd0*/  PLOP3.LUT P1, PT, P1, P0, PT, 0xf2, 0x2f ;  /* 0x00000000002f781c */ /* 0x000ff60000f21e72 */
[----:B------:R-:W-:Y:S02]  /*4fe0*/  @!UPT UIADD3 URZ, UPT, UPT, URZ, URZ, URZ ;  /* 0x000000fffffff290 */ /* 0x000fe4000fffe0ff */
[----:B------:R-:W-:Y:S05]  /*4ff0*/  @!P1 IADD3 R8, P0, PT, R16, 0x580, RZ ;  /* 0x0000058010089810 */ /* 0x000fea0007f1e0ff */
[----:B--2---:R-:W-:Y:S01]  /*5000*/  @!P1 IMAD.X R6, RZ, RZ, R17, P0 ;  /* 0x000000ffff069224 */ /* 0x004fe200000e0611 */
[----:B---3--:R-:W-:Y:S07]  /*5010*/  @!P2 BRA `(.L_x_93) ;  /* 0x000000740028a947 */ /* 0x008fee0003800000 */
.L_x_221:
[----:B------:R-:W-:Y:S01]  /*5020*/  @!P1 R2UR UR5, R8 ;  /* 0x00000000080592ca */ /* 0x000fe200000e0000 */
[----:B------:R-:W-:Y:S01]  /*5030*/  VOTEU.ALL UP0, P1 ;  /* 0x0000000000ff7886 */ /* 0x000fe20000800000 */
[----:B------:R-:W-:Y:S01]  /*5040*/  @!P1 R2UR UR4, R6 ;  /* 0x00000000060492ca */ /* 0x000fe200000e0000 */
[----:B--2---:R-:W-:Y:S01]  /*5050*/  @!P1 IMAD.MOV.U32 R0, RZ, RZ, 0x2000 ;  /* 0x00002000ff009424 */ /* 0x004fe200078e00ff */
[----:B------:R-:W-:Y:S01]  /*5060*/  UMOV UR6, 0x0 ;  /* 0x0000000000067882 */ /* 0x000fe20000000000 */
[----:B------:R-:W-:Y:S01]  /*5070*/  UMOV UR7, 0x10000000 ;  /* 0x1000000000077882 */ /* 0x000fe20000000000 */
[----:B------:R-:W-:Y:S01]  /*5080*/  @!UP0 UIADD3 UR40, UPT, UPT, UR21, 0x200, URZ ;  /* 0x0000020015288890 */ /* 0x000fe2000fffe0ff */
[----:B------:R-:W-:Y:S01]  /*5090*/  VOTEU.ALL UP0, P1 ;  /* 0x0000000000ff7886 */ /* 0x000fe20000800000 */
[----:B------:R-:W-:Y:S05]  /*50a0*/  UMOV UR44, UR36 ;  /* 0x00000024002c7c82 */ /* 0x000fea0008000000 */
[----:B------:R-:W-:Y:S02]  /*50b0*/  IMAD.U32 R8, RZ, RZ, UR5 ;  /* 0x00000005ff087e24 */ /* 0x000fe4000f8e00ff */
[----:B------:R-:W-:Y:S03]  /*50c0*/  IMAD.U32 R9, RZ, RZ, UR4 ;  /* 0x00000004ff097e24 */ /* 0x000fe6000f8e00ff */
[----:B------:R-:W-:Y:S02]  /*50d0*/  @!P1 R2UR UR4, R8 ;  /* 0x00000000080492ca */ /* 0x000fe400000e0000 */
[----:B------:R-:W-:Y:S02]  /*50e0*/  @!P1 R2UR UR5, R9 ;  /* 0x00000000090592ca */ /* 0x000fe400000e0000 */
[----:B------:R-:W-:Y:S05]  /*50f0*/  @!P1 IADD3 R8, P0, PT, R16, 0x580, RZ ;  /* 0x0000058010089810 */ /* 0x000fea0007f1e0ff */
[----:B------:R-:W-:Y:S06]  /*5100*/  @!P1 IMAD.X R6, RZ, RZ, R17, P0 ;  /* 0x000000ffff069224 */ /* 0x000fec00000e0611 */
[----:B------:R2:W-:Y:S01]  /*5110*/  @!UP0 UTMALDG.3D [UR40], [UR4], desc[UR6] ;  /* 0x00000628040085b4 */ /* 0x0005e20008011000 */
[----:B------:R2:W-:Y:S01]  /*5120*/  @!P1 SYNCS.ARRIVE.TRANS64.RED.A0TR RZ, [UR21+0x50], R0 ;  /* 0x00005000ffff99a7 */ /* 0x0005e20008300415 */
[----:B------:R-:W-:Y:S01]  /*5130*/  SYNCS.ARRIVE.TRANS64.RED.A1T0 RZ, [UR37], RZ ;  /* 0x000000ffffff79a7 */ /* 0x000fe20008100425 */
[----:B------:R-:W3:Y:S02]  /*5140*/  SYNCS.PHASECHK.TRANS64.TRYWAIT P2, [UR21+0x78], R10 ;  /* 0x0000780aff0075a7 */ /* 0x000ee40008041115 */
[----:B--23--:R-:W-:Y:S05]  /*5150*/  @!P2 BRA `(.L_x_94) ;  /* 0x0000007000f0a947 */ /* 0x00cfea0003800000 */
.L_x_223:
[----:B------:R-:W-:Y:S01]  /*5160*/  @!P1 R2UR UR5, R8 ;  /* 0x00000000080592ca */ /* 0x000fe200000e0000 */
[----:B------:R-:W-:Y:S01]  /*5170*/  VOTEU.ALL UP0, P1 ;  /* 0x0000000000ff7886 */ /* 0x000fe20000800000 */
[----:B------:R-:W-:Y:S01]  /*5180*/  @!P1 R2UR UR4, R6 ;  /* 0x00000000060492ca */ /* 0x000fe200000e0000 */
[----:B--2---:R-:W-:Y:S01]  /*5190*/  @!P1 IMAD.MOV.U32 R0, RZ, RZ, 0x2000 ;  /* 0x00002000ff009424 */ /* 0x004fe200078e00ff */
[----:B------:R-:W-:Y:S01]  /*51a0*/  UMOV UR6, 0x0 ;  /* 0x0000000000067882 */ /* 0x000fe20000000000 */
[----:B------:R-:W-:Y:S01]  /*51b0*/  UMOV UR7, 0x10000000 ;  /* 0x1000000000077882 */ /* 0x000fe20000000000 */
[----:B------:R-:W-:Y:S02]  /*51c0*/  @!UP0 UIADD3 UR34, UPT, UPT, UR42, 0x10, URZ ;  /* 0x000000102a228890 */ /* 0x000fe4000fffe0ff */
[----:B------:R-:W-:Y:S01]  /*51d0*/  @!UP0 UIADD3 UR32, UPT, UPT, UR21, 0x2200, URZ ;  /* 0x0000220015208890 */ /* 0x000fe2000fffe0ff */
[----:B------:R-:W-:Y:S01]  /*51e0*/  VOTEU.ALL UP0, P1 ;  /* 0x0000000000ff7886 */ /* 0x000fe20000800000 */
[----:B------:R-:W-:Y:S03]  /*51f0*/  UMOV UR35, UR43 ;  /* 0x0000002b00237c82 */ /* 0x000fe60008000000 */
        /* <DEDUP_REMOVED lines=11> */
.L_x_225:
        /* <DEDUP_REMOVED lines=9> */
[----:B------:R-:W-:Y:S01]  /*5340*/  UMOV UR27, UR43 ;  /* 0x0000002b001b7c82 */ /* 0x000fe20008000000 */
[----:B------:R-:W-:Y:S02]  /*5350*/  UMOV UR28, UR36 ;  /* 0x00000024001c7c82 */ /* 0x000fe40008000000 */
        /* <DEDUP_REMOVED lines=11> */
.L_x_227:
        /* <DEDUP_REMOVED lines=15> */
[----:B------:R-:W-:Y:S02]  /*5500*/  SHF.L.U32 R9, RZ, 0x1f, RZ ;  /* 0x0000001fff097819 */ /* 0x000fe400000006ff */
[----:B------:R-:W-:Y:S05]  /*5510*/  @!P1 IADD3 R8, P0, PT, R16, 0x580, RZ ;  /* 0x0000058010089810 */ /* 0x000fea0007f1e0ff */
[----:B------:R-:W-:Y:S04]  /*5520*/  @!P1 IMAD.X R6, RZ, RZ, R17, P0 ;  /* 0x000000ffff069224 */ /* 0x000fe800000e0611 */
[----:B------:R2:W-:Y:S01]  /*5530*/  @!UP0 UTMALDG.3D [UR16], [UR4], desc[UR6] ;  /* 0x00000610040085b4 */ /* 0x0005e20008011000 */
[----:B------:R2:W-:Y:S01]  /*5540*/  @!P1 SYNCS.ARRIVE.TRANS64.RED.A0TR RZ, [UR21+0x68], R0 ;  /* 0x00006800ffff99a7 */ /* 0x0005e20008300415 */
[----:B------:R-:W-:Y:S01]  /*5550*/  SYNCS.ARRIVE.TRANS64.RED.A1T0 RZ, [UR29], RZ ;  /* 0x000000ffffff79a7 */ /* 0x000fe2000810041d */
[----:B------:R-:W3:Y:S02]  /*5560*/  SYNCS.PHASECHK.TRANS64.TRYWAIT P2, [UR21+0x70], R9 ;  /* 0x00007009ff0075a7 */ /* 0x000ee40008041115 */
[----:B--23--:R-:W-:Y:S05]  /*5570*/  @!P2 BRA `(.L_x_97) ;  /* 0x000000700030a947 */ /* 0x00cfea0003800000 */
.L_x_229:
[----:B------:R-:W-:Y:S01]  /*5580*/  @!P1 R2UR UR5, R8 ;  /* 0x00000000080592ca */ /* 0x000fe200000e0000 */
[----:B------:R-:W-:Y:S01]  /*5590*/  VOTEU.ALL UP0, P1 ;  /* 0x0000000000ff7886 */ /* 0x000fe20000800000 */
[----:B------:R-:W-:Y:S01]  /*55a0*/  @!P1 R2UR UR4, R6 ;  /* 0x00000000060492ca */ /* 0x000fe200000e0000 */
[----:B--2---:R-:W-:Y:S01]  /*55b0*/  @!P1 IMAD.MOV.U32 R0, RZ, RZ, 0x2000 ;  /* 0x00002000ff009424 */ /* 0x004fe200078e00ff */
[----:B------:R-:W-:Y:S01]  /*55c0*/  UMOV UR6, 0x0 ;  /* 0x0000000000067882 */ /* 0x000fe20000000000 */
[----:B------:R-:W-:Y:S01]  /*55d0*/  UMOV UR7, 0x10000000 ;  /* 0x1000000000077882 */ /* 0x000fe20000000000 */
[----:B------:R-:W-:Y:S01]  /*55e0*/  @!UP0 UIADD3 UR10, UPT, UPT, UR42, 0x40, URZ ;  /* 0x000000402a0a8890 */ /* 0x000fe2000fffe0ff */
[----:B------:R-:W-:Y:S01]  /*55f0*/  @!P1 IADD3 R8, P0, PT, R16, 0x580, RZ ;  /* 0x0000058010089810 */ /* 0x000fe20007f1e0ff */
[----:B------:R-:W-:Y:S01]  /*5600*/  @!UP0 UIADD3 UR8, UPT, UPT, UR21, 0x200, URZ ;  /* 0x0000020015088890 */ /* 0x000fe2000fffe0ff */
[----:B------:R-:W-:Y:S01]  /*5610*/  VOTEU.ALL UP0, P1 ;  /* 0x0000000000ff7886 */ /* 0x000fe20000800000 */
[----:B------:R-:W-:Y:S01]  /*5620*/  UMOV UR9, UR41 ;  /* 0x0000002900097c82 */ /* 0x000fe20008000000 */
[----:B------:R-:W-:Y:S02]  /*5630*/  UMOV UR11, UR43 ;  /* 0x0000002b000b7c82 */ /* 0x000fe40008000000 */
[----:B------:R-:W-:Y:S01]  /*5640*/  IMAD.U32 R18, RZ, RZ, UR5 ;  /* 0x00000005ff127e24 */ /* 0x000fe2000f8e00ff */
[----:B------:R-:W-:Y:S01]  /*5650*/  UMOV UR12, UR36 ;  /* 0x00000024000c7c82 */ /* 0x000fe20008000000 */
[----:B------:R-:W-:Y:S02]  /*5660*/  IMAD.U32 R19, RZ, RZ, UR4 ;  /* 0x00000004ff137e24 */ /* 0x000fe4000f8e00ff */
[----:B------:R-:W-:Y:S01]  /*5670*/  @!P1 IMAD.X R6, RZ, RZ, R17, P0 ;  /* 0x000000ffff069224 */ /* 0x000fe200000e0611 */
[----:B------:R-:W-:Y:S02]  /*5680*/  @!P1 R2UR UR4, R18 ;  /* 0x00000000120492ca */ /* 0x000fe400000e0000 */
[----:B------:R-:W-:Y:S11]  /*5690*/  @!P1 R2UR UR5, R19 ;  /* 0x00000000130592ca */ /* 0x000ff600000e0000 */
[----:B------:R-:W-:Y:S02]  /*56a0*/  @!UPT UIADD3 URZ, UPT, UPT, URZ, URZ, URZ ;  /* 0x000000fffffff290 */ /* 0x000fe4000fffe0ff */
[----:B------:R2:W-:Y:S01]  /*56b0*/  @!UP0 UTMALDG.3D [UR8], [UR4], desc[UR6] ;  /* 0x00000608040085b4 */ /* 0x0005e20008011000 */
[----:B------:R2:W-:Y:S01]  /*56c0*/  @!P1 SYNCS.ARRIVE.TRANS64.RED.A0TR RZ, [UR21+0x50], R0 ;  /* 0x00005000ffff99a7 */ /* 0x0005e20008300415 */
[----:B------:R-:W-:Y:S01]  /*56d0*/  SYNCS.ARRIVE.TRANS64.RED.A1T0 RZ, [UR37], RZ ;  /* 0x000000ffffff79a7 */ /* 0x000fe20008100425 */
[----:B------:R-:W3:Y:S02]  /*56e0*/  SYNCS.PHASECHK.TRANS64.TRYWAIT P2, [UR21+0x78], R9 ;  /* 0x00007809ff0075a7 */ /* 0x000ee40008041115 */
[----:B--23--:R-:W-:Y:S05]  /*56f0*/  @!P2 BRA `(.L_x_98) ;  /* 0x0000006c00e8a947 */ /* 0x00cfea0003800000 */
.L_x_231:
        /* <DEDUP_REMOVED lines=24> */
.L_x_233:
[----:B------:R-:W-:Y:S01]  /*5880*/  @!P1 R2UR UR5, R8 ;  /* 0x00000000080592ca */ /* 0x000fe200000e0000 */
[----:B------:R-:W-:Y:S01]  /*5890*/  VOTEU.ALL UP0, P1 ;  /* 0x0000000000ff7886 */ /* 0x000fe20000800000 */
[----:B------:R-:W-:Y:S01]  /*58a0*/  @!P1 R2UR UR4, R6 ;  /* 0x00000000060492ca */ /* 0x000fe200000e0000 */
[----:B--2---:R-:W-:Y:S01]  /*58b0*/  @!P1 IMAD.MOV.U32 R0, RZ, RZ, 0x2000 ;  /* 0x00002000ff009424 */ /* 0x004fe200078e00ff */
[----:B------:R-:W-:Y:S01]  /*58c0*/  UMOV UR6, 0x0 ;  /* 0x0000000000067882 */ /* 0x000fe20000000000 */
[----:B------:R-:W-:Y:S01]  /*58d0*/  UMOV UR7, 0x10000000 ;  /* 0x1000000000077882 */ /* 0x000fe20000000000 */
[----:B------:R-:W-:Y:S01]  /*58e0*/  @!UP0 UIADD3 UR10, UPT, UPT, UR42, 0x60, URZ ;  /* 0x000000602a0a8890 */ /* 0x000fe2000fffe0ff */
[----:B------:R-:W-:Y:S01]  /*58f0*/  VIADD R14, R14, 0x1 ;  /* 0x000000010e0e7836 */ /* 0x000fe20000000000 */
[----:B------:R-:W-:Y:S01]  /*5900*/  @!UP0 UIADD3 UR8, UPT, UPT, UR21, 0x4200, URZ ;  /* 0x0000420015088890 */ /* 0x000fe2000fffe0ff */
[----:B------:R-:W-:Y:S01]  /*5910*/  VOTEU.ALL UP0, P1 ;  /* 0x0000000000ff7886 */ /* 0x000fe20000800000 */
[----:B------:R-:W-:Y:S01]  /*5920*/  UMOV UR9, UR25 ;  /* 0x0000001900097c82 */ /* 0x000fe20008000000 */
[----:B------:R-:W-:Y:S02]  /*5930*/  UMOV UR11, UR43 ;  /* 0x0000002b000b7c82 */ /* 0x000fe40008000000 */
[----:B------:R-:W-:Y:S01]  /*5940*/  IMAD.U32 R18, RZ, RZ, UR5 ;  /* 0x00000005ff127e24 */ /* 0x000fe2000f8e00ff */
[----:B------:R-:W-:Y:S01]  /*5950*/  UMOV UR12, UR36 ;  /* 0x00000024000c7c82 */ /* 0x000fe20008000000 */
[----:B------:R-:W-:Y:S03]  /*5960*/  IMAD.U32 R19, RZ, RZ, UR4 ;  /* 0x00000004ff137e24 */ /* 0x000fe6000f8e00ff */
        /* <DEDUP_REMOVED lines=8> */
.L_x_235:
[----:B------:R-:W-:Y:S01]  /*59f0*/  @!P1 IADD3 R6, P0, PT, R16, 0x580, RZ ;  /* 0x0000058010069810 */ /* 0x000fe20007f1e0ff */
[----:B------:R-:W-:Y:S01]  /*5a00*/  VOTEU.ALL UP0, P1 ;  /* 0x0000000000ff7886 */ /* 0x000fe20000800000 */
[----:B------:R-:W-:Y:S01]  /*5a10*/  UMOV UR6, 0x0 ;  /* 0x0000000000067882 */ /* 0x000fe20000000000 */
[----:B------:R-:W-:Y:S01]  /*5a20*/  UMOV UR7, 0x10000000 ;  /* 0x1000000000077882 */ /* 0x000fe20000000000 */
[----:B------:R-:W-:Y:S01]  /*5a30*/  @!P1 R2UR UR5, R6 ;  /* 0x00000000060592ca */ /* 0x000fe200000e0000 */
[----:B--2---:R-:W-:Y:S01]  /*5a40*/  @!P1 IMAD.X R0, RZ, RZ, R17, P0 ;  /* 0x000000ffff009224 */ /* 0x004fe200000e0611 */
[----:B------:R-:W-:Y:S01]  /*5a50*/  @!UP0 UIADD3 UR10, UPT, UPT, UR42, 0x70, URZ ;  /* 0x000000702a0a8890 */ /* 0x000fe2000fffe0ff */
[----:B------:R-:W-:Y:S01]  /*5a60*/  R2UR UR18, R54 ;  /* 0x00000000361272ca */ /* 0x000fe200000e0000 */
[----:B------:R-:W-:Y:S01]  /*5a70*/  @!UP0 UIADD3 UR8, UPT, UPT, UR21, 0x6200, URZ ;  /* 0x0000620015088890 */ /* 0x000fe2000fffe0ff */
[----:B------:R-:W-:Y:S01]  /*5a80*/  R2UR UR16, R55 ;  /* 0x00000000371072ca */ /* 0x000fe200000e0000 */
[----:B------:R-:W-:Y:S01]  /*5a90*/  VOTEU.ALL UP0, P1 ;  /* 0x0000000000ff7886 */ /* 0x000fe20000800000 */
[----:B------:R-:W-:Y:S01]  /*5aa0*/  @!P1 R2UR UR4, R0 ;  /* 0x00000000000492ca */ /* 0x000fe200000e0000 */
[----:B------:R-:W-:Y:S01]  /*5ab0*/  UMOV UR9, UR17 ;  /* 0x0000001100097c82 */ /* 0x000fe20008000000 */
[----:B------:R-:W-:Y:S01]  /*5ac0*/  UMOV UR11, UR43 ;  /* 0x0000002b000b7c82 */ /* 0x000fe20008000000 */
[----:B------:R-:W-:Y:S01]  /*5ad0*/  UMOV UR12, UR36 ;  /* 0x00000024000c7c82 */ /* 0x000fe20008000000 */
[C---:B------:R-:W-:Y:S01]  /*5ae0*/  ISETP.NE.AND P0, PT, R14.reuse, 0x2, PT ;  /* 0x000000020e00780c */ /* 0x040fe20003f05270 */
[----:B------:R-:W-:Y:S01]  /*5af0*/  UPLOP3.LUT UP1, UPT, UPT, UPT, UPT, 0x80, 0x8 ;  /* 0x000000000008789c */ /* 0x000fe20003f2f070 */
[----:B------:R-:W-:Y:S01]  /*5b00*/  IMAD.U32 R8, RZ, RZ, UR5 ;  /* 0x00000005ff087e24 */ /* 0x000fe2000f8e00ff */
[----:B------:R-:W-:Y:S01]  /*5b10*/  UMOV UR36, UR38 ;  /* 0x0000002600247c82 */ /* 0x000fe20008000000 */
[----:B------:R-:W-:Y:S01]  /*5b20*/  SEL R0, RZ, 0x1, P0 ;  /* 0x00000001ff007807 */ /* 0x000fe20000000000 */
[----:B------:R-:W-:Y:S01]  /*5b30*/  UIADD3 UR20, UPT, UPT, UR13, UR18, URZ ;  /* 0x000000120d147290 */ /* 0x000fe2000fffe0ff */
[----:B------:R-:W-:Y:S01]  /*5b40*/  SEL R14, R14, RZ, P0 ;  /* 0x000000ff0e0e7207 */ /* 0x000fe20000000000 */
[----:B------:R-:W-:Y:S01]  /*5b50*/  UIADD3 UR16, UPT, UPT, UR14, UR16, URZ ;  /* 0x000000100e107290 */ /* 0x000fe2000fffe0ff */
[----:B------:R-:W-:Y:S01]  /*5b60*/  LOP3.LUT R13, R13, R0, RZ, 0x3c, !PT ;  /* 0x000000000d0d7212 */ /* 0x000fe200078e3cff */
[----:B------:R-:W-:Y:S01]  /*5b70*/  IMAD.U32 R9, RZ, RZ, UR4 ;  /* 0x00000004ff097e24 */ /* 0x000fe2000f8e00ff */
[----:B------:R-:W-:Y:S04]  /*5b80*/  @!P1 R2UR UR4, R8 ;  /* 0x00000000080492ca */ /* 0x000fe800000e0000 */
[----:B------:R-:W-:Y:S11]  /*5b90*/  @!P1 R2UR UR5, R9 ;  /* 0x00000000090592ca */ /* 0x000ff600000e0000 */
[----:B------:R-:W-:Y:S02]  /*5ba0*/  @!UPT UIADD3 URZ, UPT, UPT, URZ, URZ, URZ ;  /* 0x000000fffffff290 */ /* 0x000fe4000fffe0ff */
[----:B------:R2:W-:Y:S01]  /*5bb0*/  @!UP0 UTMALDG.3D [UR8], [UR4], desc[UR6] ;  /* 0x00000608040085b4 */ /* 0x0005e20008011000 */
[----:B------:R2:W-:Y:S01]  /*5bc0*/  @!P1 SYNCS.ARRIVE.TRANS64.RED.A0TR RZ, [UR21+0x68], R7 ;  /* 0x00006807ffff99a7 */ /* 0x0005e20008300415 */
[----:B------:R-:W-:Y:S01]  /*5bd0*/  SYNCS.ARRIVE.TRANS64.RED.A1T0 RZ, [UR29], RZ ;  /* 0x000000ffffff79a7 */ /* 0x000fe2000810041d */
[----:B------:R-:W-:Y:S05]  /*5be0*/  BRA.U UP2, `(.L_x_101) ;  /* 0xffffffed02007547 */ /* 0x000fea000b83ffff */
[----:B------:R-:W3:Y:S02]  /*5bf0*/  SYNCS.PHASECHK.TRANS64.TRYWAIT P0, [UR21+0x70], R10 ;  /* 0x0000700aff0075a7 */ /* 0x000ee40008001115 */
[----:B---3--:R-:W-:Y:S05]  /*5c00*/  @!P0 BRA `(.L_x_102) ;  /* 0x0000006800ec8947 */ /* 0x008fea0003800000 */
.L_x_237:
[----:B------:R-:W4:Y:S02]  /*5c10*/  SYNCS.PHASECHK.TRANS64.TRYWAIT P0, [UR21+0x78], R10 ;  /* 0x0000780aff0075a7 */ /* 0x000f240008001115 */
[----:B----4-:R-:W-:Y:S05]  /*5c20*/  @!P0 BRA `(.L_x_103) ;  /* 0x0000006800fc8947 */ /* 0x010fea0003800000 */
.L_x_239:
[----:B------:R-:W4:Y:S01]  /*5c30*/  SYNCS.PHASECHK.TRANS64.TRYWAIT P0, [UR21+0x80], R10 ;  /* 0x0000800aff0075a7 */ /* 0x000f220008001115 */
[----:B---3--:R-:W-:Y:S01]  /*5c40*/  HFMA2 R0, -RZ, RZ, 0, 5.9604644775390625e-08 ;  /* 0x00000001ff007431 */ /* 0x008fe200000001ff */
[----:B----4-:R-:W-:Y:S06]  /*5c50*/  @!P0 BRA `(.L_x_104) ;  /* 0x0000006c00088947 */ /* 0x010fec0003800000 */
.L_x_241:
[----:B---3--:R-:W-:Y:S02]  /*5c60*/  MOV R2, UR21 ;  /* 0x0000001500027c02 */ /* 0x008fe40008000f00 */
[----:B------:R-:W-:-:S07]  /*5c70*/  SHF.L.U32 R0, R0, 0x1f, RZ ;  /* 0x0000001f00007819 */ /* 0x000fce00000006ff */
.L_x_105:
[----:B---3--:R3:W4:Y:S02]  /*5c80*/  SYNCS.PHASECHK.TRANS64.TRYWAIT P0, [R2+URZ+0x88], R0 ;  /* 0x00008800020075a7 */ /* 0x00872400080011ff */
[----:B----4-:R-:W-:Y:S05]  /*5c90*/  @!P0 NANOSLEEP.SYNCS 0x989680 ;  /* 0x009896800000895d */ /* 0x010fea0003900000 */
[----:B------:R-:W4:Y:S02]  /*5ca0*/  @!P0 SYNCS.PHASECHK.TRANS64 P0, [R2+URZ+0x88], R0 ;  /* 0x00008800020085a7 */ /* 0x000f2400080010ff */
[----:B-12-4-:R-:W-:Y:S05]  /*5cb0*/  @P0 EXIT ;  /* 0x000000000000094d */ /* 0x016fea0003800000 */
[----:B------:R-:W-:Y:S05]  /*5cc0*/  BRA `(.L_x_105) ;  /* 0xfffffffc00ec7947 */ /* 0x000fea000383ffff */
.L_x_86:
[----:B------:R-:W-:-:S06]  /*5cd0*/  UISETP.GE.AND UP0, UPT, UR13, 0x4, UPT ;  /* 0x000000040d00788c */ /* 0x000fcc000bf06270 */
[----:B------:R-:W-:-:S13]  /*5ce0*/  PLOP3.LUT P0, PT, PT, PT, UP0, 0x80, 0x8 ;  /* 0x000000000008781c */ /* 0x000fda0003f0f008 */
[----:B------:R-:W-:Y:S05]  /*5cf0*/  @!P0 EXIT ;  /* 0x000000000000894d */ /* 0x000fea0003800000 */
[----:B------:R-:W1:Y:S08]  /*5d00*/  S2UR UR4, SR_CgaCtaId ;  /* 0x00000000000479c3 */ /* 0x000e700000008800 */
[----:B------:R-:W-:Y:S01]  /*5d10*/  BAR.SYNC.DEFER_BLOCKING 0x6, 0xa0 ;  /* 0x0182800000007b1d */ /* 0x000fe20000010000 */
[C---:B------:R-:W-:Y:S01]  /*5d20*/  IMAD.SHL.U32 R2, R66.reuse, 0x10, RZ ;  /* 0x0000001042027824 */ /* 0x040fe200078e00ff */
[C---:B------:R-:W-:Y:S01]  /*5d30*/  SHF.L.U32 R23, R66.reuse, 0x10, RZ ;  /* 0x0000001042177819 */ /* 0x040fe200000006ff */
[C---:B------:R-:W-:Y:S01]  /*5d40*/  IMAD.SHL.U32 R65, R66.reuse, 0x2, RZ ;  /* 0x0000000242417824 */ /* 0x040fe200078e00ff */
[----:B------:R-:W-:Y:S01]  /*5d50*/  LOP3.LUT R67, R66, 0x60, RZ, 0xc0, !PT ;  /* 0x0000006042437812 */ /* 0x000fe200078ec0ff */
[----:B------:R-:W-:Y:S01]  /*5d60*/  HFMA2 R61, -RZ, RZ, 0, 0 ;  /* 0x00000000ff3d7431 */ /* 0x000fe200000001ff */
[----:B------:R-:W-:-:S02]  /*5d70*/  UMOV UR43, 0x400 ;  /* 0x00000400002b7882 */ /* 0x000fc40000000000 */
[----:B------:R-:W2:Y:S01]  /*5d80*/  LDC.64 R50, c[0x0][0x8b0] ;  /* 0x00022c00ff327b82 */ /* 0x000ea20000000a00 */
[----:B------:R-:W3:Y:S01]  /*5d90*/  LDCU.64 UR6, c[0x0][0x890] ;  /* 0x00011200ff0677ac */ /* 0x000ee20008000a00 */
[----:B------:R-:W-:Y:S01]  /*5da0*/  LOP3.LUT R3, R2, 0x60, RZ, 0xc0, !PT ;  /* 0x0000006002037812 */ /* 0x000fe200078ec0ff */
[----:B------:R-:W-:Y:S01]  /*5db0*/  IMAD.MOV.U32 R22, RZ, RZ, RZ ;  /* 0x000000ffff167224 */ /* 0x000fe200078e00ff */
[C---:B------:R-:W-:Y:S01]  /*5dc0*/  LOP3.LUT R64, R66.reuse, 0x2, RZ, 0xc0, !PT ;  /* 0x0000000242407812 */ /* 0x040fe200078ec0ff */
[----:B------:R-:W-:Y:S01]  /*5dd0*/  IMAD.MOV.U32 R59, RZ, RZ, RZ ;  /* 0x000000ffff3b7224 */ /* 0x000fe200078e00ff */
[----:B------:R-:W-:Y:S01]  /*5de0*/  LOP3.LUT R65, R3, 0xc, R65, 0xf8, !PT ;  /* 0x0000000c03417812 */ /* 0x000fe200078ef841 */
[----:B------:R-:W4:Y:S01]  /*5df0*/  LDCU UR62, c[0x0][0x370] ;  /* 0x00006e00ff3e77ac */ /* 0x000f220008000800 */
[----:B------:R-:W2:Y:S01]  /*5e00*/  LDC.64 R48, c[0x0][0x8a8] ;  /* 0x00022a00ff307b82 */ /* 0x000ea20000000a00 */
[----:B------:R-:W-:Y:S02]  /*5e10*/  LOP3.LUT R23, R23, 0x600000, RZ, 0xc0, !PT ;  /* 0x0060000017177812 */ /* 0x000fe400078ec0ff */
[----:B------:R-:W-:Y:S01]  /*5e20*/  LOP3.LUT R65, R65, 0x790, R2, 0xf8, !PT ;  /* 0x0000079041417812 */ /* 0x000fe200078ef802 */
[----:B------:R-:W2:Y:S01]  /*5e30*/  LDCU.64 UR54, c[0x0][0x348] ;  /* 0x00006900ff3677ac */ /* 0x000ea20008000a00 */
[----:B------:R-:W-:-:S02]  /*5e40*/  LOP3.LUT R66, R66, 0x4, RZ, 0xc0, !PT ;  /* 0x0000000442427812 */ /* 0x000fc400078ec0ff */
[----:B------:R-:W-:Y:S01]  /*5e50*/  MOV R62, RZ ;  /* 0x000000ff003e7202 */ /* 0x000fe20000000f00 */
[----:B-1----:R-:W-:Y:S01]  /*5e60*/  ULEA UR43, UR4, UR43, 0x18 ;  /* 0x0000002b042b7291 */ /* 0x002fe2000f8ec0ff */
[----:B------:R-:W1:Y:S01]  /*5e70*/  LDCU UR42, c[0x0][0xb0c] ;  /* 0x00016180ff2a77ac */ /* 0x000e620008000800 */
[----:B---3--:R-:W-:Y:S01]  /*5e80*/  IMAD.U32 R69, RZ, RZ, UR6 ;  /* 0x00000006ff457e24 */ /* 0x008fe2000f8e00ff */
[----:B------:R-:W-:Y:S01]  /*5e90*/  MOV R68, UR7 ;  /* 0x0000000700447c02 */ /* 0x000fe20008000f00 */
[----:B------:R-:W-:Y:S01]  /*5ea0*/  UIADD3 UR4, UPT, UPT, UR43, 0x200, URZ ;  /* 0x000002002b047890 */ /* 0x000fe2000fffe0ff */
[----:B------:R-:W3:Y:S04]  /*5eb0*/  LDCU UR39, c[0x0][0xb30] ;  /* 0x00016600ff2777ac */ /* 0x000ee80008000800 */
[----:B------:R-:W4:Y:S01]  /*5ec0*/  LDS R0, [UR43+0x150] ;  /* 0x0001502bff007984 */ /* 0x000f220008000800 */
[----:B------:R-:W-:Y:S01]  /*5ed0*/  IMAD.U32 R57, RZ, RZ, UR4 ;  /* 0x00000004ff397e24 */ /* 0x000fe2000f8e00ff */
[----:B------:R-:W1:Y:S04]  /*5ee0*/  LDCU.64 UR60, c[0x0][0x888] ;  /* 0x00011100ff3c77ac */ /* 0x000e680008000a00 */
[----:B------:R-:W-:Y:S01]  /*5ef0*/  LEA R65, R65, R57, 0x2 ;  /* 0x0000003941417211 */ /* 0x000fe200078e10ff */
[----:B------:R-:W1:Y:S04]  /*5f00*/  LDCU.64 UR40, c[0x0][0xb28] ;  /* 0x00016500ff2877ac */ /* 0x000e680008000a00 */
[--C-:B------:R-:W-:Y:S01]  /*5f10*/  IMAD R64, R64, -0x10, R65.reuse ;  /* 0xfffffff040407824 */ /* 0x100fe200078e0241 */
[----:B------:R-:W1:Y:S01]  /*5f20*/  LDCU.128 UR56, c[0x0][0xb10] ;  /* 0x00016200ff3877ac */ /* 0x000e620008000c00 */
[----:B------:R-:W-:Y:S01]  /*5f30*/  IMAD R63, R66, -0x10, R65 ;  /* 0xfffffff0423f7824 */ /* 0x000fe200078e0241 */
[----:B------:R-:W1:Y:S01]  /*5f40*/  LDCU UR53, c[0x0][0x374] ;  /* 0x00006e80ff3577ac */ /* 0x000e620008000800 */
[----:B------:R-:W-:Y:S01]  /*5f50*/  UMOV UR52, URZ ;  /* 0x000000ff00347c82 */ /* 0x000fe20008000000 */
[----:B------:R-:W-:Y:S01]  /*5f60*/  UMOV UR47, URZ ;  /* 0x000000ff002f7c82 */ /* 0x000fe20008000000 */
[----:B-1234-:R-:W-:-:S07]  /*5f70*/  IMAD.IADD R23, R0, 0x1, R23 ;  /* 0x0000000100177824 */ /* 0x01efce00078e0217 */
.L_x_181:
[----:B------:R-:W-:Y:S02]  /*5f80*/  LEA R3, R59, UR43, 0x3 ;  /* 0x0000002b3b037c11 */ /* 0x000fe4000f8e18ff */
[----:B------:R-:W-:Y:S02]  /*5f90*/  SHF.L.U32 R0, R61, 0x1f, RZ ;  /* 0x0000001f3d007819 */ /* 0x000fe400000006ff */
[----:B-1----:R-:W-:Y:S02]  /*5fa0*/  LEA R4, R59, UR43, 0x4 ;  /* 0x0000002b3b047c11 */ /* 0x002fe4000f8e20ff */
[----:B------:R-:W1:Y:S02]  /*5fb0*/  SYNCS.PHASECHK.TRANS64.TRYWAIT P0, [R3+URZ+0xa0], R0 ;  /* 0x0000a000030075a7 */ /* 0x000e6400080011ff */
[----:B-12---:R-:W-:Y:S05]  /*5fc0*/  @!P0 BRA `(.L_x_106) ;  /* 0x0000006800448947 */ /* 0x006fea0003800000 */
.L_x_242:
        /* <DEDUP_REMOVED lines=8> */
[----:B--2---:R-:W-:Y:S11]  /*6050*/  LOP3.LUT P0, RZ, R6, 0x1, RZ, 0xc0, !PT ;  /* 0x0000000106ff7812 */ /* 0x004ff6000780c0ff */
[----:B------:R-:W-:Y:S02]  /*6060*/  @!UPT UIADD3 URZ, UPT, UPT, URZ, URZ, URZ ;  /* 0x000000fffffff290 */ /* 0x000fe4000fffe0ff */
[----:B---3--:R-:W-:Y:S01]  /*6070*/  VOTEU.ANY UP1, P0 ;  /* 0x0000000000ff7886 */ /* 0x008fe20000020100 */
[----:B------:R-:W-:Y:S01]  /*6080*/  PLOP3.LUT P0, PT, PT, PT, UP1, 0x80, 0x8 ;  /* 0x000000000008781c */ /* 0x000fe20003f0f018 */
[----:B------:R-:W-:Y:S06]  /*6090*/  UP2UR UR4, UPR, URZ, 0x2 ;  /* 0x00000002ff047883 */ /* 0x000fec0008000000 */
[----:B------:R-:W-:Y:S06]  /*60a0*/  IMAD.U32 R70, RZ, RZ, UR4 ;  /* 0x00000004ff467e24 */ /* 0x000fec000f8e00ff */
[----:B-1----:R-:W-:Y:S02]  /*60b0*/  @P0 SHF.R.U32.HI R0, RZ, 0x10, R5 ;  /* 0x00000010ff000819 */ /* 0x002fe40000011605 */
        /* <DEDUP_REMOVED lines=12> */
[----:B------:R-:W2:Y:S01]  /*6180*/  LDCU UR12, c[0x0][0xb20] ;  /* 0x00016400ff0c77ac */ /* 0x000ea20008000800 */
[----:B------:R-:W-:Y:S02]  /*6190*/  UIMAD.WIDE.U32 UR4, UR53, UR59, URZ ;  /* 0x0000003b350472a5 */ /* 0x000fe4000f8e00ff */
[----:B------:R-:W-:Y:S02]  /*61a0*/  UIMAD.WIDE.U32 UR6, UR62, UR56, URZ ;  /* 0x000000383e0672a5 */ /* 0x000fe4000f8e00ff */
[----:B------:R-:W-:Y:S02]  /*61b0*/  UISETP.NE.AND UP0, UPT, UR58, 0x1, UPT ;  /* 0x000000013a00788c */ /* 0x000fe4000bf05270 */
[----:B------:R-:W-:Y:S02]  /*61c0*/  UIMAD.WIDE.U32 UR8, UR37, UR59, URZ ;  /* 0x0000003b250872a5 */ /* 0x000fe4000f8e00ff */
[----:B------:R-:W-:Y:S02]  /*61d0*/  UIMAD.WIDE.U32 UR10, UR38, UR56, URZ ;  /* 0x00000038260a72a5 */ /* 0x000fe4000f8e00ff */
[----:B------:R-:W-:Y:S02]  /*61e0*/  UISETP.NE.AND UP1, UPT, UR42, 0x1, UPT ;  /* 0x000000012a00788c */ /* 0x000fe4000bf25270 */
[----:B------:R-:W-:Y:S01]  /*61f0*/  UISETP.NE.AND UP2, UPT, UR45, 0x1, UPT ;  /* 0x000000012d00788c */ /* 0x000fe2000bf45270 */
[----:B------:R-:W-:Y:S02]  /*6200*/  UMOV UR4, UR5 ;  /* 0x0000000500047c82 */ /* 0x000fe40008000000 */
[----:B--2---:R-:W-:Y:S03]  /*6210*/  USHF.R.U32.HI UR5, URZ, UR12, UR4 ;  /* 0x0000000cff057299 */ /* 0x004fe60008011604 */
[----:B------:R-:W-:Y:S02]  /*6220*/  UMOV UR4, UR7 ;  /* 0x0000000700047c82 */ /* 0x000fe40008000000 */
[----:B------:R-:W-:Y:S02]  /*6230*/  USHF.R.U32.HI UR7, URZ, UR57, UR4 ;  /* 0x00000039ff077299 */ /* 0x000fe40008011604 */
[----:B------:R-:W-:Y:S02]  /*6240*/  USEL UR4, UR53, UR5, !UP0 ;  /* 0x0000000535047287 */ /* 0x000fe4000c000000 */
[----:B------:R-:W-:Y:S01]  /*6250*/  USEL UR7, UR62, UR7, !UP1 ;  /* 0x000000073e077287 */ /* 0x000fe2000c800000 */
[----:B------:R-:W-:Y:S01]  /*6260*/  UMOV UR5, UR9 ;  /* 0x0000000900057c82 */ /* 0x000fe20008000000 */
[----:B------:R-:W-:Y:S02]  /*6270*/  UIMAD.WIDE.U32 UR8, UR4, UR40, URZ ;  /* 0x00000028040872a5 */ /* 0x000fe4000f8e00ff */
[----:B------:R-:W-:Y:S03]  /*6280*/  USHF.R.U32.HI UR6, URZ, UR12, UR5 ;  /* 0x0000000cff067299 */ /* 0x000fe60008011605 */
[----:B------:R-:W-:Y:S01]  /*6290*/  UMOV UR5, UR11 ;  /* 0x0000000b00057c82 */ /* 0x000fe20008000000 */
[----:B------:R-:W-:Y:S02]  /*62a0*/  UIMAD.WIDE.U32 UR10, UR7, UR40, URZ ;  /* 0x00000028070a72a5 */ /* 0x000fe4000f8e00ff */
[----:B------:R-:W-:Y:S02]  /*62b0*/  USHF.R.U32.HI UR12, URZ, UR57, UR5 ;  /* 0x00000039ff0c7299 */ /* 0x000fe40008011605 */
[----:B------:R-:W-:Y:S01]  /*62c0*/  USEL UR6, UR37, UR6, !UP0 ;  /* 0x0000000625067287 */ /* 0x000fe2000c000000 */
[----:B------:R-:W-:Y:S02]  /*62d0*/  UMOV UR5, UR9 ;  /* 0x0000000900057c82 */ /* 0x000fe40008000000 */
[----:B------:R-:W-:Y:S01]  /*62e0*/  UMOV UR10, UR11 ;  /* 0x0000000b000a7c82 */ /* 0x000fe20008000000 */
[----:B------:R-:W-:Y:S02]  /*62f0*/  @UP2 USHF.R.U32.HI UR4, URZ, UR41, UR5 ;  /* 0x00000029ff042299 */ /* 0x000fe40008011605 */
[----:B------:R-:W-:Y:S02]  /*6300*/  @UP2 USHF.R.U32.HI UR7, URZ, UR41, UR10 ;  /* 0x00000029ff072299 */ /* 0x000fe4000801160a */
[----:B------:R-:W-:Y:S02]  /*6310*/  UIMAD UR4, UR45, UR4, URZ ;  /* 0x000000042d0472a4 */ /* 0x000fe4000f8e02ff */
        /* <DEDUP_REMOVED lines=8> */
[----:B------:R-:W-:Y:S02]  /*63a0*/  USEL UR11, UR6, UR4, !UP2 ;  /* 0x00000004060b7287 */ /* 0x000fe4000d000000 */
[----:B------:R-:W-:Y:S02]  /*63b0*/  UIADD3 UR8, UPT, UPT, -UR5, URZ, URZ ;  /* 0x000000ff05087290 */ /* 0x000fe4000fffe1ff */
[----:B------:R-:W-:Y:S01]  /*63c0*/  UIADD3 UR10, UPT, UPT, -UR11, URZ, URZ ;  /* 0x000000ff0b0a7290 */ /* 0x000fe2000fffe1ff */
[----:B------:R-:W-:Y:S01]  /*63d0*/  @!UP0 UMOV UR4, UR9 ;  /* 0x0000000900048c82 */ /* 0x000fe20008000000 */
[----:B------:R-:W-:Y:S02]  /*63e0*/  UIADD3 UR9, UPT, UPT, -UR6, URZ, URZ ;  /* 0x000000ff06097290 */ /* 0x000fe4000fffe1ff */
[----:B------:R-:W-:Y:S02]  /*63f0*/  @!UP0 USHF.R.U32.HI UR4, URZ, UR41, UR4 ;  /* 0x00000029ff048299 */ /* 0x000fe40008011604 */
[----:B------:R-:W-:Y:S02]  /*6400*/  UIMAD UR10, UR45, UR10, UR6 ;  /* 0x0000000a2d0a72a4 */ /* 0x000fe4000f8e0206 */
[----:B------:R-:W-:Y:S04]  /*6410*/  @!UP0 USEL UR4, UR5, UR4, !UP2 ;  /* 0x0000000405048287 */ /* 0x000fe8000d000000 */
[----:B------:R-:W-:Y:S02]  /*6420*/  @!UP0 UIMAD UR10, UR7, UR10, UR4 ;  /* 0x0000000a070a82a4 */ /* 0x000fe4000f8e0204 */
[----:B------:R-:W-:Y:S02]  /*6430*/  @!UP0 UIADD3 UR11, UPT, UPT, UR11, -UR4, URZ ;  /* 0x800000040b0b8290 */ /* 0x000fe4000fffe0ff */
[----:B------:R-:W-:Y:S02]  /*6440*/  UIMAD UR7, UR42, UR8, UR38 ;  /* 0x000000082a0772a4 */ /* 0x000fe4000f8e0226 */
[----:B------:R-:W-:Y:S02]  /*6450*/  @!UP0 UIMAD UR6, UR11, UR45, UR5 ;  /* 0x0000002d0b0682a4 */ /* 0x000fe4000f8e0205 */
[----:B------:R-:W-:Y:S01]  /*6460*/  UIMAD UR4, UR58, UR9, UR37 ;  /* 0x000000093a0472a4 */ /* 0x000fe2000f8e0225 */
[----:B------:R-:W-:Y:S02]  /*6470*/  @!UP0 UMOV UR5, UR10 ;  /* 0x0000000a00058c82 */ /* 0x000fe40008000000 */
[----:B------:R-:W-:Y:S02]  /*6480*/  UIMAD UR38, UR5, UR42, UR7 ;  /* 0x0000002a052672a4 */ /* 0x000fe4000f8e0207 */
[----:B------:R-:W-:Y:S11]  /*6490*/  UIMAD UR37, UR6, UR58, UR4 ;  /* 0x0000003a062572a4 */ /* 0x000ff6000f8e0204 */
[----:B------:R-:W-:Y:S01]  /*64a0*/  @!UPT UIADD3 URZ, UPT, UPT, URZ, URZ, URZ ;  /* 0x000000fffffff290 */ /* 0x000fe2000fffe0ff */
.L_x_107:
[----:B------:R-:W-:Y:S01]  /*64b0*/  UISETP.NE.AND UP0, UPT, UR39, 0x1, UPT ;  /* 0x000000012700788c */ /* 0x000fe2000bf05270 */
[----:B------:R-:W-:Y:S01]  /*64c0*/  LOP3.LUT P0, RZ, R57, 0x1b0, RZ, 0xc0, !PT ;  /* 0x000001b039ff7812 */ /* 0x000fe2000780c0ff */
[----:B------:R-:W-:Y:S01]  /*64d0*/  USHF.L.U32 UR50, UR16, 0x7, URZ ;  /* 0x0000000710327899 */ /* 0x000fe200080006ff */
[----:B------:R-:W-:Y:S01]  /*64e0*/  BSSY.RECONVERGENT B6, `(.L_x_108) ;  /* 0x0000034000067945 */ /* 0x000fe20003800200 */
[----:B------:R-:W-:Y:S01]  /*64f0*/  USHF.L.U32 UR49, UR20, 0x7, URZ ;  /* 0x0000000714317899 */ /* 0x000fe200080006ff */
[----:B------:R-:W-:Y:S06]  /*6500*/  IADD3 R59, PT, PT, R59, 0x1, RZ ;  /* 0x000000013b3b7810 */ /* 0x000fec0007ffe0ff */
[----:B------:R-:W2:Y:S01]  /*6510*/  @!UP0 LDCU.128 UR12, c[0x0][0xb10] ;  /* 0x00016200ff0c87ac */ /* 0x000ea20008000c00 */
[----:B------:R-:W3:Y:S01]  /*6520*/  @!UP0 LDCU UR5, c[0x0][0xb0c] ;  /* 0x00016180ff0587ac */ /* 0x000ee20008000800 */
[----:B------:R-:W4:Y:S01]  /*6530*/  @!UP0 LDCU UR10, c[0x0][0xb20] ;  /* 0x00016400ff0a87ac */ /* 0x000f220008000800 */
[----:B--2---:R-:W-:Y:S02]  /*6540*/  UIMAD.WIDE.U32 UR8, UR38, UR12, URZ ;  /* 0x0000000c260872a5 */ /* 0x004fe4000f8e00ff */
[----:B------:R-:W-:Y:S02]  /*6550*/  UIMAD.WIDE.U32 UR6, UR37, UR15, URZ ;  /* 0x0000000f250672a5 */ /* 0x000fe4000f8e00ff */
[----:B------:R-:W-:Y:S03]  /*6560*/  @!UP0 UISETP.NE.AND UP1, UPT, UR14, 0x1, UPT ;  /* 0x000000010e00888c */ /* 0x000fe6000bf25270 */
[----:B------:R-:W-:Y:S01]  /*6570*/  @!UP0 UMOV UR4, UR9 ;  /* 0x0000000900048c82 */ /* 0x000fe20008000000 */
[----:B---3--:R-:W-:Y:S02]  /*6580*/  @!UP0 UISETP.NE.AND UP2, UPT, UR5, 0x1, UPT ;  /* 0x000000010500888c */ /* 0x008fe4000bf45270 */
[----:B------:R-:W-:Y:S01]  /*6590*/  @!UP0 USHF.R.U32.HI UR4, URZ, UR13, UR4 ;  /* 0x0000000dff048299 */ /* 0x000fe20008011604 */
[----:B------:R-:W-:Y:S02]  /*65a0*/  @!UP0 UMOV UR6, UR7 ;  /* 0x0000000700068c82 */ /* 0x000fe40008000000 */
[----:B----4-:R-:W-:Y:S02]  /*65b0*/  @!UP0 USHF.R.U32.HI UR6, URZ, UR10, UR6 ;  /* 0x0000000aff068299 */ /* 0x010fe40008011606 */
[----:B------:R-:W-:Y:S02]  /*65c0*/  @!UP0 USEL UR7, UR38, UR4, !UP2 ;  /* 0x0000000426078287 */ /* 0x000fe4000d000000 */
[----:B------:R-:W-:Y:S04]  /*65d0*/  @!UP0 USEL UR6, UR37, UR6, !UP1 ;  /* 0x0000000625068287 */ /* 0x000fe8000c800000 */
[----:B------:R-:W-:Y:S02]  /*65e0*/  @!UP0 UIADD3 UR4, UPT, UPT, -UR7, UR6, URZ ;  /* 0x0000000607048290 */ /* 0x000fe4000fffe1ff */
[----:B------:R-:W-:Y:S02]  /*65f0*/  @!UP0 UIADD3 UR6, UPT, UPT, UR7, -UR6, URZ ;  /* 0x8000000607068290 */ /* 0x000fe4000fffe0ff */
[----:B------:R-:W-:Y:S02]  /*6600*/  @!UP0 UIMAD UR38, UR4, UR5, UR38 ;  /* 0x00000005042682a4 */ /* 0x000fe4000f8e0226 */
[----:B------:R-:W-:Y:S01]  /*6610*/  @!UP0 UIMAD UR37, UR6, UR14, UR37 ;  /* 0x0000000e062582a4 */ /* 0x000fe2000f8e0225 */
[----:B------:R-:W-:Y:S11]  /*6620*/  @!P0 BRA `(.L_x_109) ;  /* 0x00000000007c8947 */ /* 0x000ff60003800000 */
[----:B------:R-:W2:Y:S01]  /*6630*/  LDCU.64 UR8, c[0x4][0x80] ;  /* 0x01001000ff0877ac */ /* 0x000ea20008000a00 */
[----:B------:R-:W-:Y:S01]  /*6640*/  MOV R2, 0x0 ;  /* 0x0000000000027802 */ /* 0x000fe20000000f00 */
[----:B------:R-:W-:Y:S02]  /*6650*/  HFMA2 R12, -RZ, RZ, 0, 5.9604644775390625e-08 ;  /* 0x00000001ff0c7431 */ /* 0x000fe400000001ff */
[----:B------:R-:W-:Y:S01]  /*6660*/  IMAD.MOV.U32 R8, RZ, RZ, 0x70 ;  /* 0x00000070ff087424 */ /* 0x000fe200078e00ff */
[----:B------:R3:W4:Y:S01]  /*6670*/  LDC.64 R14, c[0x4][R2] ;  /* 0x01000000020e7b82 */ /* 0x0007220000000a00 */
[----:B------:R-:W1:Y:S01]  /*6680*/  LDCU.64 UR6, c[0x4][0x88] ;  /* 0x01001100ff0677ac */ /* 0x000e620008000a00 */
[----:B------:R-:W-:Y:S01]  /*6690*/  IMAD.MOV.U32 R13, RZ, RZ, RZ ;  /* 0x000000ffff0d7224 */ /* 0x000fe200078e00ff */
[----:B------:R-:W1:Y:S01]  /*66a0*/  LDCU.64 UR4, c[0x4][0x8] ;  /* 0x01000100ff0477ac */ /* 0x000e620008000a00 */
[----:B--2---:R-:W-:Y:S01]  /*66b0*/  MOV R5, UR9 ;  /* 0x0000000900057c02 */ /* 0x004fe20008000f00 */
[----:B------:R-:W-:Y:S01]  /*66c0*/  IMAD.U32 R4, RZ, RZ, UR8 ;  /* 0x00000008ff047e24 */ /* 0x000fe2000f8e00ff */
[----:B-1----:R-:W-:Y:S01]  /*66d0*/  MOV R7, UR7 ;  /* 0x0000000700077c02 */ /* 0x002fe20008000f00 */
[----:B------:R-:W-:Y:S01]  /*66e0*/  IMAD.U32 R6, RZ, RZ, UR6 ;  /* 0x00000006ff067e24 */ /* 0x000fe2000f8e00ff */
[----:B------:R-:W-:Y:S01]  /*66f0*/  MOV R11, UR5 ;  /* 0x00000005000b7c02 */ /* 0x000fe20008000f00 */
[----:B------:R-:W-:Y:S02]  /*6700*/  IMAD.U32 R10, RZ, RZ, UR4 ;  /* 0x00000004ff0a7e24 */ /* 0x000fe4000f8e00ff */
[----:B------:R-:W-:Y:S07]  /*6710*/  LEPC R20, `(.L_x_110) ;  /* 0x000000001014794e */ /* 0x000fee0000000000 */
[----:B---345:R-:W-:Y:S05]  /*6720*/  CALL.ABS.NOINC R14 ;  /* 0x000000000e007343 */ /* 0x038fea0003c00000 */
.L_x_110:
[----:B------:R-:W1:Y:S01]  /*6730*/  LDCU.64 UR8, c[0x4][0x80] ;  /* 0x01001000ff0877ac */ /* 0x000e620008000a00 */
[----:B------:R-:W2:Y:S01]  /*6740*/  LDC.64 R2, c[0x4][R2] ;  /* 0x0100000002027b82 */ /* 0x000ea20000000a00 */
[----:B------:R-:W-:Y:S02]  /*6750*/  HFMA2 R12, -RZ, RZ, 0, 5.9604644775390625e-08 ;  /* 0x00000001ff0c7431 */ /* 0x000fe400000001ff */
[----:B------:R-:W-:Y:S02]  /*6760*/  IMAD.MOV.U32 R8, RZ, RZ, 0x70 ;  /* 0x00000070ff087424 */ /* 0x000fe400078e00ff */
[----:B------:R-:W-:Y:S01]  /*6770*/  IMAD.MOV.U32 R13, RZ, RZ, RZ ;  /* 0x000000ffff0d7224 */ /* 0x000fe200078e00ff */
[----:B------:R-:W3:Y:S01]  /*6780*/  LDCU.64 UR6, c[0x4][0x88] ;  /* 0x01001100ff0677ac */ /* 0x000ee20008000a00 */
[----:B------:R-:W4:Y:S01]  /*6790*/  LDCU.64 UR4, c[0x4][0x8] ;  /* 0x01000100ff0477ac */ /* 0x000f220008000a00 */
[----:B-1----:R-:W-:Y:S02]  /*67a0*/  MOV R4, UR8 ;  /* 0x0000000800047c02 */ /* 0x002fe40008000f00 */
[----:B------:R-:W-:Y:S02]  /*67b0*/  MOV R5, UR9 ;  /* 0x0000000900057c02 */ /* 0x000fe40008000f00 */
[----:B---3--:R-:W-:Y:S01]  /*67c0*/  MOV R7, UR7 ;  /* 0x0000000700077c02 */ /* 0x008fe20008000f00 */
[----:B------:R-:W-:Y:S01]  /*67d0*/  IMAD.U32 R6, RZ, RZ, UR6 ;  /* 0x00000006ff067e24 */ /* 0x000fe2000f8e00ff */
[----:B----4-:R-:W-:Y:S01]  /*67e0*/  MOV R11, UR5 ;  /* 0x00000005000b7c02 */ /* 0x010fe20008000f00 */
[----:B------:R-:W-:Y:S02]  /*67f0*/  IMAD.U32 R10, RZ, RZ, UR4 ;  /* 0x00000004ff0a7e24 */ /* 0x000fe4000f8e00ff */
[----:B------:R-:W-:Y:S07]  /*6800*/  LEPC R20, `(.L_x_109) ;  /* 0x000000001014794e */ /* 0x000fee0000000000 */
[----:B--2---:R-:W-:Y:S05]  /*6810*/  CALL.ABS.NOINC R2 ;  /* 0x0000000002007343 */ /* 0x004fea0003c00000 */
.L_x_109:
[----:B------:R-:W-:Y:S05]  /*6820*/  BSYNC.RECONVERGENT B6 ;  /* 0x0000000000067941 */ /* 0x000fea0003800200 */
.L_x_108:
[----:B------:R-:W-:Y:S02]  /*6830*/  R2UR UR6, R56 ;  /* 0x00000000380672ca */ /* 0x000fe400000e0000 */
[----:B------:R-:W-:Y:S02]  /*6840*/  R2UR UR5, R69 ;  /* 0x00000000450572ca */ /* 0x000fe400000e0000 */
[----:B------:R-:W-:Y:S02]  /*6850*/  R2UR UR4, R68 ;  /* 0x00000000440472ca */ /* 0x000fe400000e0000 */
[----:B------:R-:W-:Y:S02]  /*6860*/  ISETP.NE.U32.AND P4, PT, R50, RZ, PT ;  /* 0x000000ff3200720c */ /* 0x000fe40003f85070 */
[----:B------:R-:W-:Y:S02]  /*6870*/  ISETP.NE.U32.AND P2, PT, RZ, UR60, PT ;  /* 0x0000003cff007c0c */ /* 0x000fe4000bf45070 */
[----:B------:R-:W-:Y:S02]  /*6880*/  ISETP.NE.AND.EX P4, PT, R51, RZ, PT, P4 ;  /* 0x000000ff3300720c */ /* 0x000fe40003f85340 */
[----:B------:R-:W-:Y:S01]  /*6890*/  ISETP.NE.AND.EX P2, PT, RZ, UR61, PT, P2 ;  /* 0x0000003dff007c0c */ /* 0x000fe2000bf45320 */
[----:B------:R-:W-:Y:S02]  /*68a0*/  UISETP.NE.AND UP2, UPT, UR6, URZ, UPT ;  /* 0x000000ff0600728c */ /* 0x000fe4000bf45270 */
[----:B------:R-:W-:Y:S04]  /*68b0*/  UISETP.NE.U32.AND UP0, UPT, UR5, URZ, UPT ;  /* 0x000000ff0500728c */ /* 0x000fe8000bf05070 */
[----:B------:R-:W-:Y:S01]  /*68c0*/  UISETP.NE.AND.EX UP1, UPT, UR4, URZ, UPT, UP0 ;  /* 0x000000ff0400728c */ /* 0x000fe2000bf25300 */
[----:B------:R-:W-:Y:S01]  /*68d0*/  PLOP3.LUT P1, PT, PT, PT, UP2, 0x80, 0x8 ;  /* 0x000000000008781c */ /* 0x000fe20003f2f028 */
[----:B------:R-:W-:Y:S03]  /*68e0*/  UPLOP3.LUT UP0, UPT, UPT, UPT, UPT, 0x40, 0x4 ;  /* 0x000000000004789c */ /* 0x000fe60003f0e870 */
[----:B------:R-:W-:Y:S06]  /*68f0*/  @UP2 UPLOP3.LUT UP0, UPT, UPT, UPT, UP1, 0x80, 0x8 ;  /* 0x000000000008289c */ /* 0x000fec0003f0f010 */
[----:B------:R-:W-:Y:S01]  /*6900*/  PLOP3.LUT P0, PT, PT, PT, UP0, 0x80, 0x8 ;  /* 0x000000000008781c */ /* 0x000fe20003f0f008 */
[----:B------:R-:W-:Y:S01]  /*6910*/  @!UPT UIADD3 URZ, UPT, UPT, URZ, URZ, URZ ;  /* 0x000000fffffff290 */ /* 0x000fe2000fffe0ff */
[----:B------:R-:W-:Y:S11]  /*6920*/  BRA.U !UP1, `(.L_x_111) ;  /* 0x0000000109407547 */ /* 0x000ff6000b800000 */
[----:B------:R-:W-:Y:S01]  /*6930*/  UISETP.NE.U32.AND UP0, UPT, UR60, URZ, UPT ;  /* 0x000000ff3c00728c */ /* 0x000fe2000bf05070 */
[----:B------:R-:W-:Y:S01]  /*6940*/  R2UR UR6, R69 ;  /* 0x00000000450672ca */ /* 0x000fe200000e0000 */
[----:B------:R-:W2:Y:S01]  /*6950*/  LDCU.64 UR8, c[0x0][0x358] ;  /* 0x00006b00ff0877ac */ /* 0x000ea20008000a00 */
[----:B------:R-:W-:Y:S02]  /*6960*/  HFMA2 R52, -RZ, RZ, 0, 5.9604644775390625e-08 ;  /* 0x00000001ff347431 */ /* 0x000fe400000001ff */
[----:B-1----:R-:W-:Y:S01]  /*6970*/  IMAD.MOV.U32 R0, RZ, RZ, 0x1 ;  /* 0x00000001ff007424 */ /* 0x002fe200078e00ff */
[----:B------:R-:W-:Y:S06]  /*6980*/  UISETP.NE.AND.EX UP0, UPT, UR61, URZ, UPT, UP0 ;  /* 0x000000ff3d00728c */ /* 0x000fec000bf05300 */
[----:B------:R-:W-:Y:S05]  /*6990*/  PLOP3.LUT P3, PT, PT, PT, UP0, 0x80, 0x8 ;  /* 0x000000000008781c */ /* 0x000fea0003f6f008 */
[----:B------:R-:W1:Y:S01]  /*69a0*/  @UP0 LDCU.64 UR4, c[0x0][0x888] ;  /* 0x00011100ff0407ac */ /* 0x000e620008000a00 */
[----:B------:R-:W-:Y:S07]  /*69b0*/  @UP0 UIMAD UR6, UR36, UR6, URZ ;  /* 0x00000006240602a4 */ /* 0x000fee000f8e02ff */
[----:B------:R-:W-:Y:S01]  /*69c0*/  @!P3 PRMT R52, R0, 0x7610, R52 ;  /* 0x000076100034b816 */ /* 0x000fe20000000034 */
[----:B-1----:R-:W-:Y:S06]  /*69d0*/  @UP0 UIMAD.WIDE UR4, UR6, 0x4, UR4 ;  /* 0x00000004060408a5 */ /* 0x002fec000f8e0204 */
[----:B------:R-:W-:Y:S02]  /*69e0*/  IMAD.U32 R2, RZ, RZ, UR4 ;  /* 0x00000004ff027e24 */ /* 0x000fe4000f8e00ff */
[----:B------:R-:W-:Y:S03]  /*69f0*/  IMAD.U32 R3, RZ, RZ, UR5 ;  /* 0x00000005ff037e24 */ /* 0x000fe6000f8e00ff */
[----:B------:R-:W1:Y:S02]  /*6a00*/  @!UP0 LDCU UR4, c[0x0][0x880] ;  /* 0x00011000ff0487ac */ /* 0x000e640008000800 */
[----:B--2--5:R2:W5:Y:S02]  /*6a10*/  @P3 LDG.E R27, desc[UR8][R2.64] ;  /* 0x00000008021b3981 */ /* 0x024564000c1e1900 */
[----:B-12---:R-:W-:Y:S02]  /*6a20*/  @!P3 MOV R27, UR4 ;  /* 0x00000004001bbc02 */ /* 0x006fe40008000f00 */
.L_x_111:
[----:B------:R-:W-:Y:S05]  /*6a30*/  @!P4 BRA `(.L_x_112) ;  /* 0x000000000024c947 */ /* 0x000fea0003800000 */
[----:B------:R-:W-:Y:S01]  /*6a40*/  ISETP.NE.U32.AND P3, PT, R48, RZ, PT ;  /* 0x000000ff3000720c */ /* 0x000fe20003f65070 */
[----:B------:R-:W2:Y:S03]  /*6a50*/  LDCU.64 UR4, c[0x0][0x358] ;  /* 0x00006b00ff0477ac */ /* 0x000ea60008000a00 */
[----:B------:R-:W-:Y:S11]  /*6a60*/  ISETP.NE.AND.EX P3, PT, R49, RZ, PT, P3 ;  /* 0x000000ff3100720c */ /* 0x000ff60003f65330 */
[----:B------:R-:W-:Y:S02]  /*6a70*/  @!UPT UIADD3 URZ, UPT, UPT, URZ, URZ, URZ ;  /* 0x000000fffffff290 */ /* 0x000fe4000fffe0ff */
[----:B------:R-:W3:Y:S01]  /*6a80*/  @P3 LDC.64 R2, c[0x0][0x8a8] ;  /* 0x00022a00ff023b82 */ /* 0x000ee20000000a00 */
[----:B-1----:R-:W-:Y:S04]  /*6a90*/  @P3 IMAD R0, R50, UR36, RZ ;  /* 0x0000002432003c24 */ /* 0x002fe8000f8e02ff */
[----:B---3--:R-:W-:Y:S05]  /*6aa0*/  @P3 IMAD.WIDE R2, R0, 0x4, R2 ;  /* 0x0000000400023825 */ /* 0x008fea00078e0202 */
[----:B--2--5:R2:W5:Y:S02]  /*6ab0*/  @P3 LDG.E R24, desc[UR4][R2.64] ;  /* 0x0000000402183981 */ /* 0x024564000c1e1900 */
[----:B--2---:R-:W3:Y:S02]  /*6ac0*/  @!P3 LDC R24, c[0x0][0x8a0] ;  /* 0x00022800ff18bb82 */ /* 0x004ee40000000800 */
.L_x_112:
[----:B-----5:R-:W-:Y:S01]  /*6ad0*/  FSETP.NEU.AND P3, PT, R27, RZ, PT ;  /* 0x000000ff1b00720b */ /* 0x020fe20003f6d000 */
[----:B------:R-:W-:Y:S01]  /*6ae0*/  BSSY B1, `(.L_x_113) ;  /* 0x0000038000017945 */ /* 0x000fe20003800000 */
[----:B------:R-:W-:Y:S01]  /*6af0*/  SEL R3, RZ, 0xffffffff, P2 ;  /* 0xffffffffff037807 */ /* 0x000fe20001000000 */
[----:B------:R-:W-:Y:S01]  /*6b00*/  IMAD.MOV.U32 R74, RZ, RZ, 0x1 ;  /* 0x00000001ff4a7424 */ /* 0x000fe200078e00ff */
[----:B------:R-:W-:Y:S01]  /*6b10*/  @P1 LOP3.LUT P2, RZ, R52, 0xff, RZ, 0xc0, !PT ;  /* 0x000000ff34ff1812 */ /* 0x000fe2000784c0ff */
[----:B------:R-:W-:Y:S01]  /*6b20*/  IMAD R25, R22, 0x80, R23 ;  /* 0x0000008016197824 */ /* 0x000fe200078e0217 */
[----:B-1----:R-:W-:Y:S01]  /*6b30*/  @P1 SEL R0, RZ, 0xffffffff, P3 ;  /* 0xffffffffff001807 */ /* 0x002fe20001800000 */
[----:B------:R-:W-:Y:S01]  /*6b40*/  IMAD R60, R66, -0x10, R64 ;  /* 0xfffffff0423c7824 */ /* 0x000fe200078e0240 */
[----:B------:R-:W-:Y:S01]  /*6b50*/  LEA R72, R22, UR43, 0x3 ;  /* 0x0000002b16487c11 */ /* 0x000fe2000f8e18ff */
[----:B------:R-:W-:Y:S01]  /*6b60*/  IMAD.MOV.U32 R73, RZ, RZ, RZ ;  /* 0x000000ffff497224 */ /* 0x000fe200078e00ff */
[C---:B------:R-:W-:Y:S02]  /*6b70*/  @P0 SEL R0, R3.reuse, R0, !P2 ;  /* 0x0000000003000207 */ /* 0x040fe40005000000 */
[----:B------:R-:W-:Y:S02]  /*6b80*/  CS2R R38, SRZ ;  /* 0x0000000000267805 */ /* 0x000fe4000001ff00 */
[----:B------:R-:W-:Y:S02]  /*6b90*/  PLOP3.LUT P2, PT, PT, PT, UP1, 0x80, 0x8 ;  /* 0x000000000008781c */ /* 0x000fe40003f4f018 */
[----:B------:R-:W-:Y:S02]  /*6ba0*/  CS2R R36, SRZ ;  /* 0x0000000000247805 */ /* 0x000fe4000001ff00 */
[----:B------:R-:W-:Y:S02]  /*6bb0*/  @P1 LOP3.LUT R0, R0, 0x1, RZ, 0xc0, !PT ;  /* 0x0000000100001812 */ /* 0x000fe400078ec0ff */
[----:B------:R-:W-:Y:S02]  /*6bc0*/  CS2R R34, SRZ ;  /* 0x0000000000227805 */ /* 0x000fe4000001ff00 */
[----:B------:R-:W-:Y:S02]  /*6bd0*/  LOP3.LUT P4, R58, R52, 0xff, RZ, 0xc0, !PT ;  /* 0x000000ff343a7812 */ /* 0x000fe4000788c0ff */
[----:B------:R-:W-:Y:S02]  /*6be0*/  CS2R R32, SRZ ;  /* 0x0000000000207805 */ /* 0x000fe4000001ff00 */
[----:B------:R-:W-:Y:S02]  /*6bf0*/  ISETP.NE.U32.OR P5, PT, R0, 0x1, !P1 ;  /* 0x000000010000780c */ /* 0x000fe40004fa5470 */
[----:B------:R-:W-:Y:S02]  /*6c00*/  CS2R R42, SRZ ;  /* 0x00000000002a7805 */ /* 0x000fe4000001ff00 */
[----:B------:R-:W-:Y:S02]  /*6c10*/  SEL R2, RZ, 0xffffffff, P3 ;  /* 0xffffffffff027807 */ /* 0x000fe40001800000 */
[----:B------:R-:W-:Y:S02]  /*6c20*/  CS2R R40, SRZ ;  /* 0x0000000000287805 */ /* 0x000fe4000001ff00 */
[----:B------:R-:W-:Y:S02]  /*6c30*/  P2R R71, PR, RZ, 0x20 ;  /* 0x00000020ff477803 */ /* 0x000fe40000000000 */
[----:B------:R-:W-:Y:S02]  /*6c40*/  CS2R R46, SRZ ;  /* 0x00000000002e7805 */ /* 0x000fe4000001ff00 */
[----:B------:R-:W-:Y:S02]  /*6c50*/  CS2R R44, SRZ ;  /* 0x00000000002c7805 */ /* 0x000fe4000001ff00 */
[----:B------:R-:W-:Y:S04]  /*6c60*/  @P2 SEL R2, R3, R2, !P4 ;  /* 0x0000000203022207 */ /* 0x000fe80006000000 */
[----:B------:R-:W-:Y:S02]  /*6c70*/  LOP3.LUT R2, R2, 0x1, RZ, 0xc0, !PT ;  /* 0x0000000102027812 */ /* 0x000fe400078ec0ff */
[----:B------:R-:W-:Y:S02]  /*6c80*/  @P5 SHF.L.U32 R0, RZ, 0x1f, RZ ;  /* 0x0000001fff005819 */ /* 0x000fe400000006ff */
[----:B------:R-:W-:Y:S02]  /*6c90*/  ISETP.NE.U32.AND P2, PT, R2, 0x1, PT ;  /* 0x000000010200780c */ /* 0x000fe40003f45070 */
[----:B------:R1:W2:Y:S02]  /*6ca0*/  @P5 SYNCS.PHASECHK.TRANS64.TRYWAIT P1, [UR43+0x50], R0 ;  /* 0x00005000ff0055a7 */ /* 0x0002a4000802112b */
[----:B------:R-:W-:Y:S02]  /*6cb0*/  P2R R75, PR, RZ, 0x4 ;  /* 0x00000004ff4b7803 */ /* 0x000fe40000000000 */
[----:B-1----:R-:W-:Y:S04]  /*6cc0*/  SHF.L.U32 R0, R62, 0x1f, RZ ;  /* 0x0000001f3e007819 */ /* 0x002fe800000006ff */
[----:B------:R1:W4:Y:S01]  /*6cd0*/  SYNCS.PHASECHK.TRANS64.TRYWAIT P0, [R72+URZ+0xc0], R0 ;  /* 0x0000c000480075a7 */ /* 0x00032200080011ff */
[----:B--2---:R-:W-:Y:S01]  /*6ce0*/  @P5 SEL R74, RZ, 0x1, !P1 ;  /* 0x00000001ff4a5807 */ /* 0x004fe20004800000 */
[----:B-1----:R-:W-:Y:S06]  /*6cf0*/  @!P5 BRA `(.L_x_114) ;  /* 0x000000000058d947 */ /* 0x002fec0003800000 */
[----:B------:R-:W-:Y:S01]  /*6d00*/  IMAD.MOV.U32 R39, RZ, RZ, RZ ;  /* 0x000000ffff277224 */ /* 0x000fe200078e00ff */
[----:B------:R-:W-:Y:S01]  /*6d10*/  ISETP.NE.AND P1, PT, R74, RZ, PT ;  /* 0x000000ff4a00720c */ /* 0x000fe20003f25270 */
[----:B------:R-:W-:Y:S01]  /*6d20*/  BSSY B0, `(.L_x_115) ;  /* 0x000000c000007945 */ /* 0x000fe20003800000 */
[----:B------:R-:W-:Y:S02]  /*6d30*/  CS2R R46, SRZ ;  /* 0x00000000002e7805 */ /* 0x000fe4000001ff00 */
[----:B------:R-:W-:Y:S02]  /*6d40*/  CS2R R44, SRZ ;  /* 0x00000000002c7805 */ /* 0x000fe4000001ff00 */
[----:B------:R-:W-:Y:S02]  /*6d50*/  CS2R R42, SRZ ;  /* 0x00000000002a7805 */ /* 0x000fe4000001ff00 */
[----:B------:R-:W-:Y:S02]  /*6d60*/  CS2R R40, SRZ ;  /* 0x0000000000287805 */ /* 0x000fe4000001ff00 */
[----:B------:R-:W-:Y:S02]  /*6d70*/  CS2R R34, SRZ ;  /* 0x0000000000227805 */ /* 0x000fe4000001ff00 */
[----:B------:R-:W-:Y:S02]  /*6d80*/  CS2R R32, SRZ ;  /* 0x0000000000207805 */ /* 0x000fe4000001ff00 */
[----:B------:R-:W-:Y:S01]  /*6d90*/  CS2R R36, SRZ ;  /* 0x0000000000247805 */ /* 0x000fe2000001ff00 */
[----:B------:R-:W-:Y:S06]  /*6da0*/  @P1 BRA `(.L_x_116) ;  /* 0x00000000000c1947 */ /* 0x000fec0003800000 */
[----:B------:R-:W-:Y:S04]  /*6db0*/  SHF.L.U32 R3, RZ, 0x1f, RZ ;  /* 0x0000001fff037819 */ /* 0x000fe800000006ff */
[----:B------:R-:W1:Y:S02]  /*6dc0*/  SYNCS.PHASECHK.TRANS64.TRYWAIT P1, [UR43+0x50], R3 ;  /* 0x00005003ff0075a7 */ /* 0x000e64000802112b */
[----:B-1----:R-:W-:Y:S05]  /*6dd0*/  @!P1 BRA `(.L_x_117) ;  /* 0x0000005800d49947 */ /* 0x002fea0003800000 */
.L_x_116:
[----:B------:R-:W-:Y:S05]  /*6de0*/  BSYNC B0 ;  /* 0x0000000000007941 */ /* 0x000fea0003800000 */
.L_x_115:
[----:B------:R-:W-:Y:S01]  /*6df0*/  ISETP.NE.AND P1, PT, R75, RZ, PT ;  /* 0x000000ff4b00720c */ /* 0x000fe20003f25270 */
[----:B------:R-:W-:Y:S11]  /*6e00*/  HFMA2 R73, -RZ, RZ, 0, 5.9604644775390625e-08 ;  /* 0x00000001ff497431 */ /* 0x000ff600000001ff */
[----:B------:R-:W-:Y:S01]  /*6e10*/  @!UPT UIADD3 URZ, UPT, UPT, URZ, URZ, URZ ;  /* 0x000000fffffff290 */ /* 0x000fe2000fffe0ff */
[----:B------:R2:W1:Y:S04]  /*6e20*/  @P1 LDS.128 R44, [R65] ;  /* 0x00000000412c1984 */ /* 0x0004680000000c00 */
[----:B------:R2:W1:Y:S04]  /*6e30*/  @P1 LDS.128 R40, [R64+0x10] ;  /* 0x0000100040281984 */ /* 0x0004680000000c00 */
[----:B------:R2:W1:Y:S04]  /*6e40*/  @P1 LDS.128 R32, [R63+0x20] ;  /* 0x000020003f201984 */ /* 0x0004680000000c00 */
[----:B------:R2:W1:Y:S02]  /*6e50*/  @P1 LDS.128 R36, [R60+0x30] ;  /* 0x000030003c241984 */ /* 0x0004640000000c00 */
.L_x_114:
[----:B------:R-:W-:Y:S05]  /*6e60*/  BSYNC B1 ;  /* 0x0000000000017941 */ /* 0x000fea0003800000 */
.L_x_113:
[----:B-1----:R-:W-:Y:S04]  /*6e70*/  SHF.R.U32.HI R2, RZ, 0x15, R25 ;  /* 0x00000015ff027819 */ /* 0x002fe80000011619 */
[----:B------:R-:W-:Y:S01]  /*6e80*/  LOP3.LUT P1, RZ, R2, 0x3, R53, 0x48, !PT ;  /* 0x0000000302ff7812 */ /* 0x000fe20007824835 */
[----:B------:R-:W-:Y:S01]  /*6e90*/  @!UPT UIADD3 URZ, UPT, UPT, URZ, URZ, URZ ;  /* 0x000000fffffff290 */ /* 0x000fe2000fffe0ff */
[----:B----4-:R-:W-:Y:S11]  /*6ea0*/  @P0 BRA `(.L_x_118) ;  /* 0x0000000000080947 */ /* 0x010ff60003800000 */
[----:B------:R-:W1:Y:S02]  /*6eb0*/  SYNCS.PHASECHK.TRANS64.TRYWAIT P0, [R72+URZ+0xc0], R0 ;  /* 0x0000c000480075a7 */ /* 0x000e6400080011ff */
[----:B-1----:R-:W-:Y:S05]  /*6ec0*/  @!P0 BRA `(.L_x_119) ;  /* 0x0000005800b08947 */ /* 0x002fea0003800000 */
.L_x_118:
[----:B------:R-:W-:Y:S05]  /*6ed0*/  @!P1 BRA `(.L_x_120) ;  /* 0x0000000000409947 */ /* 0x000fea0003800000 */
[----:B------:R-:W4:Y:S01]  /*6ee0*/  LDCU.64 UR8, c[0x4][0x70] ;  /* 0x01000e00ff0877ac */ /* 0x000f220008000a00 */
[----:B------:R-:W-:Y:S01]  /*6ef0*/  MOV R3, 0x0 ;  /* 0x0000000000037802 */ /* 0x000fe20000000f00 */
[----:B------:R-:W-:Y:S02]  /*6f00*/  HFMA2 R12, -RZ, RZ, 0, 5.9604644775390625e-08 ;  /* 0x00000001ff0c7431 */ /* 0x000fe400000001ff */
[----:B------:R-:W-:Y:S02]  /*6f10*/  IMAD.MOV.U32 R8, RZ, RZ, 0x192 ;  /* 0x00000192ff087424 */ /* 0x000fe400078e00ff */
[----:B------:R-:W-:Y:S01]  /*6f20*/  IMAD.MOV.U32 R13, RZ, RZ, RZ ;  /* 0x000000ffff0d7224 */ /* 0x000fe200078e00ff */
[----:B------:R-:W5:Y:S01]  /*6f30*/  LDCU.64 UR6, c[0x4][0x78] ;  /* 0x01000f00ff0677ac */ /* 0x000f620008000a00 */
[----:B------:R-:W1:Y:S01]  /*6f40*/  LDC.64 R2, c[0x4][R3] ;  /* 0x0100000003027b82 */ /* 0x000e620000000a00 */
[----:B------:R-:W2:Y:S01]  /*6f50*/  LDCU.64 UR4, c[0x4][0x10] ;  /* 0x01000200ff0477ac */ /* 0x000ea20008000a00 */
[----:B----4-:R-:W-:Y:S01]  /*6f60*/  MOV R5, UR9 ;  /* 0x0000000900057c02 */ /* 0x010fe20008000f00 */
[----:B------:R-:W-:Y:S01]  /*6f70*/  IMAD.U32 R4, RZ, RZ, UR8 ;  /* 0x00000008ff047e24 */ /* 0x000fe2000f8e00ff */
[----:B-----5:R-:W-:Y:S01]  /*6f80*/  MOV R7, UR7 ;  /* 0x0000000700077c02 */ /* 0x020fe20008000f00 */
[----:B------:R-:W-:Y:S01]  /*6f90*/  IMAD.U32 R6, RZ, RZ, UR6 ;  /* 0x00000006ff067e24 */ /* 0x000fe2000f8e00ff */
[----:B--2---:R-:W-:Y:S01]  /*6fa0*/  MOV R11, UR5 ;  /* 0x00000005000b7c02 */ /* 0x004fe20008000f00 */
[----:B------:R-:W-:Y:S02]  /*6fb0*/  IMAD.U32 R10, RZ, RZ, UR4 ;  /* 0x00000004ff0a7e24 */ /* 0x000fe4000f8e00ff */
[----:B------:R-:W-:Y:S07]  /*6fc0*/  LEPC R20, `(.L_x_120) ;  /* 0x000000001014794e */ /* 0x000fee0000000000 */
[----:B-1-3--:R-:W-:Y:S05]  /*6fd0*/  CALL.ABS.NOINC R2 ;  /* 0x0000000002007343 */ /* 0x00afea0003c00000 */
.L_x_120:
[----:B------:R-:W-:Y:S01]  /*6fe0*/  LOP3.LUT R20, R44, 0xffffe000, RZ, 0xc0, !PT ;  /* 0xffffe0002c147812 */ /* 0x000fe200078ec0ff */
[----:B------:R-:W-:Y:S05]  /*6ff0*/  WARPSYNC.ALL ;  /* 0x0000000000007948 */ /* 0x000fea0003800000 */
[----:B------:R-:W-:Y:S01]  /*7000*/  R2UR UR4, R25 ;  /* 0x00000000190472ca */ /* 0x000fe200000e0000 */
[----:B------:R-:W-:Y:S01]  /*7010*/  BSSY.RECONVERGENT B0, `(.L_x_121) ;  /* 0x0000058000007945 */ /* 0x000fe20003800200 */
[----:B------:R-:W-:Y:S11]  /*7020*/  ISETP.NE.AND P0, PT, R67, RZ, PT ;  /* 0x000000ff4300720c */ /* 0x000ff60003f05270 */
[----:B------:R-:W1:Y:S02]  /*7030*/  LDTM.x16 R4, tmem[UR4] ;  /* 0x00000004000479ee */ /* 0x000e640008240000 */
[C---:B-1-3--:R-:W-:Y:S01]  /*7040*/  FMUL R0, R24.reuse, R4 ;  /* 0x0000000418007220 */ /* 0x04afe20000400000 */
[C---:B------:R-:W-:Y:S01]  /*7050*/  FMUL R2, R24.reuse, R5 ;  /* 0x0000000518027220 */ /* 0x040fe20000400000 */
[C---:B------:R-:W-:Y:S01]  /*7060*/  FMUL R4, R24.reuse, R8 ;  /* 0x0000000818047220 */ /* 0x040fe20000400000 */
[C---:B------:R-:W-:Y:S01]  /*7070*/  FMUL R5, R24.reuse, R9 ;  /* 0x0000000918057220 */ /* 0x040fe20000400000 */
[C---:B------:R-:W-:Y:S01]  /*7080*/  FMUL R8, R24.reuse, R12 ;  /* 0x0000000c18087220 */ /* 0x040fe20000400000 */
[C---:B------:R-:W-:Y:S01]  /*7090*/  FMUL R9, R24.reuse, R13 ;  /* 0x0000000d18097220 */ /* 0x040fe20000400000 */
[C---:B------:R-:W-:Y:S01]  /*70a0*/  FMUL R12, R24.reuse, R16 ;  /* 0x00000010180c7220 */ /* 0x040fe20000400000 */
[----:B------:R-:W-:Y:S01]  /*70b0*/  LOP3.LUT R16, R45, 0xffffe000, RZ, 0xc0, !PT ;  /* 0xffffe0002d107812 */ /* 0x000fe200078ec0ff */
[----:B------:R-:W-:Y:S01]  /*70c0*/  FMUL R13, R24, R17 ;  /* 0x00000011180d7220 */ /* 0x000fe20000400000 */
[----:B------:R-:W-:Y:S01]  /*70d0*/  LOP3.LUT R17, R46, 0xffffe000, RZ, 0xc0, !PT ;  /* 0xffffe0002e117812 */ /* 0x000fe200078ec0ff */
[----:B------:R-:W-:Y:S01]  /*70e0*/  FFMA R28, R27, R20, R0 ;  /* 0x000000141b1c7223 */ /* 0x000fe20000000000 */
[----:B------:R-:W-:Y:S01]  /*70f0*/  LOP3.LUT R0, R47, 0xffffe000, RZ, 0xc0, !PT ;  /* 0xffffe0002f007812 */ /* 0x000fe200078ec0ff */
[C---:B------:R-:W-:Y:S01]  /*7100*/  FMUL R3, R24.reuse, R6 ;  /* 0x0000000618037220 */ /* 0x040fe20000400000 */
[C---:B------:R-:W-:Y:S01]  /*7110*/  FMUL R6, R24.reuse, R10 ;  /* 0x0000000a18067220 */ /* 0x040fe20000400000 */
[C---:B------:R-:W-:Y:S01]  /*7120*/  FMUL R7, R24.reuse, R7 ;  /* 0x0000000718077220 */ /* 0x040fe20000400000 */
[----:B------:R-:W-:Y:S01]  /*7130*/  F2FP.TF32.F32.PACK_B R28, R28 ;  /* 0x0000001cff1c723e */ /* 0x000fe200024050ff */
[C---:B------:R-:W-:Y:S01]  /*7140*/  FMUL R10, R24.reuse, R14 ;  /* 0x0000000e180a7220 */ /* 0x040fe20000400000 */
[----:B------:R-:W-:Y:S01]  /*7150*/  FMUL R14, R24, R18 ;  /* 0x00000012180e7220 */ /* 0x000fe20000400000 */
[----:B------:R-:W-:Y:S01]  /*7160*/  LOP3.LUT R18, R40, 0xffffe000, RZ, 0xc0, !PT ;  /* 0xffffe00028127812 */ /* 0x000fe200078ec0ff */
[----:B------:R-:W-:Y:S01]  /*7170*/  FFMA R29, R27, R16, R2 ;  /* 0x000000101b1d7223 */ /* 0x000fe20000000002 */
[----:B------:R-:W-:Y:S01]  /*7180*/  LOP3.LUT R2, R41, 0xffffe000, RZ, 0xc0, !PT ;  /* 0xffffe00029027812 */ /* 0x000fe200078ec0ff */
[----:B------:R-:W-:Y:S01]  /*7190*/  FFMA R30, R27, R17, R3 ;  /* 0x000000111b1e7223 */ /* 0x000fe20000000003 */
[----:B------:R-:W-:Y:S01]  /*71a0*/  LOP3.LUT R3, R43, 0xffffe000, RZ, 0xc0, !PT ;  /* 0xffffe0002b037812 */ /* 0x000fe200078ec0ff */
[C---:B------:R-:W-:Y:S01]  /*71b0*/  FFMA R31, R27.reuse, R0, R7 ;  /* 0x000000001b1f7223 */ /* 0x040fe20000000007 */
[----:B------:R-:W-:Y:S01]  /*71c0*/  LOP3.LUT R0, R42, 0xffffe000, RZ, 0xc0, !PT ;  /* 0xffffe0002a007812 */ /* 0x000fe200078ec0ff */
[C---:B------:R-:W-:Y:S01]  /*71d0*/  FFMA R4, R27.reuse, R18, R4 ;  /* 0x000000121b047223 */ /* 0x040fe20000000004 */
[----:B------:R-:W-:Y:S01]  /*71e0*/  F2FP.TF32.F32.PACK_B R29, R29 ;  /* 0x0000001dff1d723e */ /* 0x000fe200024050ff */
[C---:B------:R-:W-:Y:S01]  /*71f0*/  FFMA R5, R27.reuse, R2, R5 ;  /* 0x000000021b057223 */ /* 0x040fe20000000005 */
[----:B------:R-:W-:Y:S01]  /*7200*/  FMUL R11, R24, R11 ;  /* 0x0000000b180b7220 */ /* 0x000fe20000400000 */
[----:B------:R-:W-:Y:S01]  /*7210*/  F2FP.TF32.F32.PACK_B R30, R30 ;  /* 0x0000001eff1e723e */ /* 0x000fe200024050ff */
[C---:B------:R-:W-:Y:S01]  /*7220*/  FFMA R6, R27.reuse, R0, R6 ;  /* 0x000000001b067223 */ /* 0x040fe20000000006 */
[----:B------:R-:W-:Y:S01]  /*7230*/  F2FP.TF32.F32.PACK_B R31, R31 ;  /* 0x0000001fff1f723e */ /* 0x000fe200024050ff */
[----:B------:R-:W-:Y:S01]  /*7240*/  FFMA R7, R27, R3, R11 ;  /* 0x000000031b077223 */ /* 0x000fe2000000000b */
[----:B------:R-:W-:Y:S01]  /*7250*/  LOP3.LUT R2, R32, 0xffffe000, RZ, 0xc0, !PT ;  /* 0xffffe00020027812 */ /* 0x000fe200078ec0ff */
[----:B------:R-:W-:Y:S01]  /*7260*/  FMUL R15, R24, R15 ;  /* 0x0000000f180f7220 */ /* 0x000fe20000400000 */
[----:B------:R-:W-:Y:S01]  /*7270*/  LOP3.LUT R16, R33, 0xffffe000, RZ, 0xc0, !PT ;  /* 0xffffe00021107812 */ /* 0x000fe200078ec0ff */
[----:B------:R1:W-:Y:S01]  /*7280*/  STS.128 [R65], R28 ;  /* 0x0000001c41007388 */ /* 0x0003e20000000c00 */
[----:B------:R-:W-:Y:S01]  /*7290*/  LOP3.LUT R0, R34, 0xffffe000, RZ, 0xc0, !PT ;  /* 0xffffe00022007812 */ /* 0x000fe200078ec0ff */
[----:B------:R-:W-:Y:S01]  /*72a0*/  FFMA R8, R27, R2, R8 ;  /* 0x000000021b087223 */ /* 0x000fe20000000008 */
[----:B------:R-:W-:Y:S01]  /*72b0*/  LOP3.LUT R2, R35, 0xffffe000, RZ, 0xc0, !PT ;  /* 0xffffe00023027812 */ /* 0x000fe200078ec0ff */
[C---:B------:R-:W-:Y:S01]  /*72c0*/  FFMA R9, R27.reuse, R16, R9 ;  /* 0x000000101b097223 */ /* 0x040fe20000000009 */
[----:B------:R-:W-:Y:S01]  /*72d0*/  F2FP.TF32.F32.PACK_B R4, R4 ;  /* 0x00000004ff04723e */ /* 0x000fe200024050ff */
[C---:B------:R-:W-:Y:S01]  /*72e0*/  FFMA R10, R27.reuse, R0, R10 ;  /* 0x000000001b0a7223 */ /* 0x040fe2000000000a */
[----:B------:R-:W-:Y:S01]  /*72f0*/  F2FP.TF32.F32.PACK_B R5, R5 ;  /* 0x00000005ff05723e */ /* 0x000fe200024050ff */
[----:B------:R-:W-:Y:S01]  /*7300*/  FFMA R11, R27, R2, R15 ;  /* 0x000000021b0b7223 */ /* 0x000fe2000000000f */
[----:B------:R-:W-:Y:S01]  /*7310*/  F2FP.TF32.F32.PACK_B R6, R6 ;  /* 0x00000006ff06723e */ /* 0x000fe200024050ff */
[----:B------:R-:W-:Y:S01]  /*7320*/  FMUL R19, R24, R19 ;  /* 0x0000001318137220 */ /* 0x000fe20000400000 */
[----:B------:R-:W-:Y:S02]  /*7330*/  F2FP.TF32.F32.PACK_B R7, R7 ;  /* 0x00000007ff07723e */ /* 0x000fe400024050ff */
[----:B------:R-:W-:Y:S02]  /*7340*/  LOP3.LUT R3, R36, 0xffffe000, RZ, 0xc0, !PT ;  /* 0xffffe00024037812 */ /* 0x000fe400078ec0ff */
[----:B------:R-:W-:Y:S01]  /*7350*/  LOP3.LUT R0, R37, 0xffffe000, RZ, 0xc0, !PT ;  /* 0xffffe00025007812 */ /* 0x000fe200078ec0ff */
[----:B------:R1:W-:Y:S01]  /*7360*/  STS.128 [R64+0x10], R4 ;  /* 0x0000100440007388 */ /* 0x0003e20000000c00 */
        /* <DEDUP_REMOVED lines=8> */
[----:B------:R-:W-:Y:S02]  /*73f0*/  F2FP.TF32.F32.PACK_B R10, R10 ;  /* 0x0000000aff0a723e */ /* 0x000fe400024050ff */
[----:B------:R-:W-:Y:S02]  /*7400*/  F2FP.TF32.F32.PACK_B R11, R11 ;  /* 0x0000000bff0b723e */ /* 0x000fe400024050ff */
[----:B------:R-:W-:Y:S02]  /*7410*/  F2FP.TF32.F32.PACK_B R12, R12 ;  /* 0x0000000cff0c723e */ /* 0x000fe400024050ff */
[----:B------:R-:W-:Y:S01]  /*7420*/  F2FP.TF32.F32.PACK_B R13, R13 ;  /* 0x0000000dff0d723e */ /* 0x000fe200024050ff */
[----:B------:R1:W-:Y:S01]  /*7430*/  STS.128 [R63+0x20], R8 ;  /* 0x000020083f007388 */ /* 0x0003e20000000c00 */
[----:B------:R-:W-:Y:S02]  /*7440*/  F2FP.TF32.F32.PACK_B R14, R14 ;  /* 0x0000000eff0e723e */ /* 0x000fe400024050ff */
[----:B------:R-:W-:Y:S05]  /*7450*/  F2FP.TF32.F32.PACK_B R15, R15 ;  /* 0x0000000fff0f723e */ /* 0x000fea00024050ff */
[----:B------:R1:W-:Y:S01]  /*7460*/  STS.128 [R60+0x30], R12 ;  /* 0x0000300c3c007388 */ /* 0x0003e20000000c00 */
[----:B------:R-:W-:Y:S01]  /*7470*/  @!PT LDS RZ, [RZ] ;  /* 0x00000000fffff984 */ /* 0x000fe20000000800 */
[----:B------:R-:W-:Y:S01]  /*7480*/  @!PT LDS RZ, [RZ] ;  /* 0x00000000fffff984 */ /* 0x000fe20000000800 */
[----:B------:R-:W-:Y:S01]  /*7490*/  @!PT LDS RZ, [RZ] ;  /* 0x00000000fffff984 */ /* 0x000fe20000000800 */
[----:B------:R-:W-:Y:S01]  /*74a0*/  @!PT LDS RZ, [RZ] ;  /* 0x00000000fffff984 */ /* 0x000fe20000000800 */
[----:B------:R3:W-:Y:S07]  /*74b0*/  MEMBAR.ALL.CTA ;  /* 0x0000000000007992 */ /* 0x0007ee0000008000 */
[----:B---3--:R-:W3:Y:S02]  /*74c0*/  FENCE.VIEW.ASYNC.S ;  /* 0x00000000000073c6 */ /* 0x008ee40000000000 */
[----:B---3--:R-:W-:Y:S06]  /*74d0*/  BAR.SYNC.DEFER_BLOCKING 0x1, 0x80 ;  /* 0x0042000000007b1d */ /* 0x008fec0000010000 */
[----:B------:R-:W-:Y:S05]  /*74e0*/  @P0 BRA `(.L_x_122) ;  /* 0x0000000000280947 */ /* 0x000fea0003800000 */
[----:B------:R-:W-:Y:S01]  /*74f0*/  UIADD3 UR4, UPT, UPT, UR43, 0x200, URZ ;  /* 0x000002002b047890 */ /* 0x000fe2000fffe0ff */
[----:B------:R-:W-:Y:S05]  /*7500*/  UMOV UR51, UR36 ;  /* 0x0000002400337c82 */ /* 0x000fea0008000000 */
[----:B------:R-:W-:Y:S01]  /*7510*/  MOV R57, UR4 ;  /* 0x0000000400397c02 */ /* 0x000fe20008000f00 */
[----:B------:R-:W-:Y:S03]  /*7520*/  UIADD3 UR4, UP0, UPT, UR54, 0x680, URZ ;  /* 0x0000068036047890 */ /* 0x000fe6000ff1e0ff */
[----:B------:R-:W-:Y:S01]  /*7530*/  R2UR UR48, R57 ;  /* 0x00000000393072ca */ /* 0x000fe200000e0000 */
[----:B------:R-:W-:Y:S11]  /*7540*/  UIADD3.X UR5, UPT, UPT, URZ, UR55, URZ, UP0, !UPT ;  /* 0x00000037ff057290 */ /* 0x000ff600087fe4ff */
[----:B------:R-:W-:Y:S01]  /*7550*/  @!UPT UIADD3 URZ, UPT, UPT, URZ, URZ, URZ ;  /* 0x000000fffffff290 */ /* 0x000fe2000fffe0ff */
[----:B------:R3:W-:Y:S01]  /*7560*/  UTMASTG.3D [UR48], [UR4] ;  /* 0x00000030040073b5 */ /* 0x0007e20008010000 */
[----:B------:R0:W-:Y:S01]  /*7570*/  UTMACMDFLUSH ;  /* 0x00000000000079b7 */ /* 0x0001e20000000000 */
[----:B---3--:R-:W-:Y:S04]  /*7580*/  DEPBAR.LE SB0, 0x1 ;  /* 0x000080400000791a */ /* 0x008fe80000000000 */
.L_x_122:
[----:B------:R-:W-:Y:S05]  /*7590*/  BSYNC.RECONVERGENT B0 ;  /* 0x0000000000007941 */ /* 0x000fea0003800200 */
.L_x_121:
[----:B------:R-:W-:Y:S01]  /*75a0*/  BAR.SYNC.DEFER_BLOCKING 0x1, 0x80 ;  /* 0x0042000000007b1d */ /* 0x000fe20000010000 */
[----:B------:R-:W-:Y:S01]  /*75b0*/  ISETP.NE.AND P1, PT, R71, RZ, PT ;  /* 0x000000ff4700720c */ /* 0x000fe20003f25270 */
[----:B------:R-:W-:Y:S01]  /*75c0*/  UISETP.NE.AND UP0, UPT, UR52, URZ, UPT ;  /* 0x000000ff3400728c */ /* 0x000fe2000bf05270 */
[----:B------:R-:W-:Y:S11]  /*75d0*/  LEA R2, R73, UR43, 0x3 ;  /* 0x0000002b49027c11 */ /* 0x000ff6000f8e18ff */
[----:B-1----:R-:W-:Y:S01]  /*75e0*/  @P1 SHF.L.U32 R4, RZ, 0x1f, RZ ;  /* 0x0000001fff041819 */ /* 0x002fe200000006ff */
[----:B------:R-:W-:Y:S06]  /*75f0*/  BRA.U !UP0, `(.L_x_123) ;  /* 0x0000000108247547 */ /* 0x000fec000b800000 */
[----:B------:R-:W1:Y:S01]  /*7600*/  S2R R0, SR_CgaCtaId ;  /* 0x0000000000007919 */ /* 0x000e620000008800 */
[----:B------:R-:W-:Y:S01]  /*7610*/  IMAD.U32 R3, RZ, RZ, UR47 ;  /* 0x0000002fff037e24 */ /* 0x000fe2000f8e00ff */
[----:B------:R-:W-:Y:S04]  /*7620*/  UIADD3 UR4, UPT, UPT, UR47, 0x1, URZ ;  /* 0x000000012f047890 */ /* 0x000fe8000fffe0ff */
[----:B------:R-:W-:Y:S01]  /*7630*/  @P1 LEA R3, R3, UR43, 0x3 ;  /* 0x0000002b03031c11 */ /* 0x000fe2000f8e18ff */
[----:B------:R-:W-:Y:S04]  /*7640*/  UISETP.NE.AND UP0, UPT, UR4, 0x4, UPT ;  /* 0x000000040400788c */ /* 0x000fe8000bf05270 */
[----:B------:R-:W-:Y:S01]  /*7650*/  @P1 VIADD R3, R3, 0x70 ;  /* 0x0000007003031836 */ /* 0x000fe20000000000 */
[----:B------:R-:W-:Y:S04]  /*7660*/  USEL UR47, UR4, URZ, UP0 ;  /* 0x000000ff042f7287 */ /* 0x000fe80008000000 */
[----:B-1----:R-:W-:Y:S04]  /*7670*/  @P1 PRMT R0, R0, 0x654, R3 ;  /* 0x0000065400001816 */ /* 0x002fe80000000003 */
[----:B------:R1:W-:Y:S04]  /*7680*/  @P1 SYNCS.ARRIVE.TRANS64.RED.A1T0 RZ, [R0+URZ], RZ ;  /* 0x000000ff00ff19a7 */ /* 0x0003e800081004ff */
.L_x_123:
[----:B------:R-:W3:Y:S01]  /*7690*/  @P1 SYNCS.PHASECHK.TRANS64.TRYWAIT P0, [R2+URZ+0x50], R4 ;  /* 0x00005004020015a7 */ /* 0x000ee200080011ff */
[----:B------:R-:W-:Y:S01]  /*76a0*/  BSSY B1, `(.L_x_124) ;  /* 0x0000016000017945 */ /* 0x000fe20003800000 */
[----:B---3--:R-:W-:Y:S03]  /*76b0*/  @P1 SEL R74, RZ, 0x1, !P0 ;  /* 0x00000001ff4a1807 */ /* 0x008fe60004000000 */
[----:B------:R-:W-:Y:S05]  /*76c0*/  @!P1 BRA `(.L_x_125) ;  /* 0x00000000004c9947 */ /* 0x000fea0003800000 */
[----:B------:R-:W-:Y:S01]  /*76d0*/  ISETP.NE.AND P0, PT, R74, RZ, PT ;  /* 0x000000ff4a00720c */ /* 0x000fe20003f05270 */
[----:B------:R-:W-:Y:S01]  /*76e0*/  BSSY B0, `(.L_x_126) ;  /* 0x000000b000007945 */ /* 0x000fe20003800000 */
[----:B------:R-:W-:Y:S11]  /*76f0*/  ISETP.NE.AND P1, PT, R75, RZ, PT ;  /* 0x000000ff4b00720c */ /* 0x000ff60003f25270 */
[----:B------:R-:W-:Y:S02]  /*7700*/  @!UPT UIADD3 URZ, UPT, UPT, URZ, URZ, URZ ;  /* 0x000000fffffff290 */ /* 0x000fe4000fffe0ff */
[C---:B------:R-:W-:Y:S01]  /*7710*/  @P1 IMAD R6, R73.reuse, 0x2000, R65 ;  /* 0x0000200049061824 */ /* 0x040fe200078e0241 */
[C---:B------:R-:W-:Y:S01]  /*7720*/  @P1 LEA R4, R73.reuse, R63, 0xd ;  /* 0x0000003f49041211 */ /* 0x040fe200078e68ff */
[C---:B------:R-:W-:Y:S02]  /*7730*/  @P1 IMAD R5, R73.reuse, 0x2000, R64 ;  /* 0x0000200049051824 */ /* 0x040fe400078e0240 */
[----:B------:R-:W-:Y:S01]  /*7740*/  @P1 IMAD R3, R73, 0x2000, R60 ;  /* 0x0000200049031824 */ /* 0x000fe200078e023c */
[----:B------:R-:W-:Y:S06]  /*7750*/  @P0 BRA `(.L_x_127) ;  /* 0x00000000000c0947 */ /* 0x000fec0003800000 */
[----:B-1----:R-:W-:Y:S04]  /*7760*/  SHF.L.U32 R0, RZ, 0x1f, RZ ;  /* 0x0000001fff007819 */ /* 0x002fe800000006ff */
[----:B------:R-:W1:Y:S02]  /*7770*/  SYNCS.PHASECHK.TRANS64.TRYWAIT P0, [R2+URZ+0x50], R0 ;  /* 0x00005000020075a7 */ /* 0x000e6400080011ff */
[----:B-1----:R-:W-:Y:S05]  /*7780*/  @!P0 BRA `(.L_x_128) ;  /* 0x0000005000948947 */ /* 0x002fea0003800000 */
.L_x_127:
[----:B------:R-:W-:Y:S05]  /*7790*/  BSYNC B0 ;  /* 0x0000000000007941 */ /* 0x000fea0003800000 */
.L_x_126:
[----:B------:R-:W-:Y:S02]  /*77a0*/  ISETP.NE.AND P0, PT, R75, RZ, PT ;  /* 0x000000ff4b00720c */ /* 0x000fe40003f05270 */
[----:B------:R-:W-:Y:S11]  /*77b0*/  IADD3 R73, PT, PT, R73, 0x1, RZ ;  /* 0x0000000149497810 */ /* 0x000ff60007ffe0ff */
[----:B------:R3:W4:Y:S04]  /*77c0*/  @P0 LDS.128 R44, [R6] ;  /* 0x00000000062c0984 */ /* 0x0007280000000c00 */
[----:B------:R3:W1:Y:S04]  /*77d0*/  @P0 LDS.128 R40, [R5+0x10] ;  /* 0x0000100005280984 */ /* 0x0006680000000c00 */
[----:B------:R3:W1:Y:S04]  /*77e0*/  @P0 LDS.128 R32, [R4+0x20] ;  /* 0x0000200004200984 */ /* 0x0006680000000c00 */
[----:B------:R3:W1:Y:S02]  /*77f0*/  @P0 LDS.128 R36, [R3+0x30] ;  /* 0x0000300003240984 */ /* 0x0006640000000c00 */
.L_x_125:
[----:B------:R-:W-:Y:S05]  /*7800*/  BSYNC B1 ;  /* 0x0000000000017941 */ /* 0x000fea0003800000 */
.L_x_124:
[----:B-1----:R-:W-:Y:S05]  /*7810*/  VIADD R0, R25, 0x10 ;  /* 0x0000001019007836 */ /* 0x002fea0000000000 */
[----:B------:R-:W-:Y:S04]  /*7820*/  SHF.R.U32.HI R0, RZ, 0x15, R0 ;  /* 0x00000015ff007819 */ /* 0x000fe80000011600 */
[----:B------:R-:W-:Y:S11]  /*7830*/  LOP3.LUT P0, RZ, R0, 0x3, R53, 0x48, !PT ;  /* 0x0000000300ff7812 */ /* 0x000ff60007804835 */
[----:B------:R-:W-:Y:S02]  /*7840*/  @!UPT UIADD3 URZ, UPT, UPT, URZ, URZ, URZ ;  /* 0x000000fffffff290 */ /* 0x000fe4000fffe0ff */
[----:B------:R-:W-:Y:S05]  /*7850*/  @!P0 BRA `(.L_x_129) ;  /* 0x0000000000408947 */ /* 0x000fea0003800000 */
[----:B------:R-:W1:Y:S01]  /*7860*/  LDCU.64 UR8, c[0x4][0x70] ;  /* 0x01000e00ff0877ac */ /* 0x000e620008000a00 */
[----:B---3--:R-:W-:Y:S01]  /*7870*/  MOV R3, 0x0 ;  /* 0x0000000000037802 */ /* 0x008fe20000000f00 */
[----:B------:R-:W-:Y:S02]  /*7880*/  HFMA2 R12, -RZ, RZ, 0, 5.9604644775390625e-08 ;  /* 0x00000001ff0c7431 */ /* 0x000fe400000001ff */
[----:B------:R-:W-:Y:S02]  /*7890*/  IMAD.MOV.U32 R8, RZ, RZ, 0x192 ;  /* 0x00000192ff087424 */ /* 0x000fe400078e00ff */
[----:B------:R-:W-:Y:S01]  /*78a0*/  IMAD.MOV.U32 R13, RZ, RZ, RZ ;  /* 0x000000ffff0d7224 */ /* 0x000fe200078e00ff */
[----:B------:R-:W3:Y:S01]  /*78b0*/  LDCU.64 UR6, c[0x4][0x78] ;  /* 0x01000f00ff0677ac */ /* 0x000ee20008000a00 */
[----:B------:R-:W2:Y:S01]  /*78c0*/  LDC.64 R2, c[0x4][R3] ;  /* 0x0100000003027b82 */ /* 0x000ea20000000a00 */
[----:B------:R-:W5:Y:S01]  /*78d0*/  LDCU.64 UR4, c[0x4][0x10] ;  /* 0x01000200ff0477ac */ /* 0x000f620008000a00 */
[----:B-1----:R-:W-:Y:S01]  /*78e0*/  MOV R5, UR9 ;  /* 0x0000000900057c02 */ /* 0x002fe20008000f00 */
[----:B------:R-:W-:Y:S01]  /*78f0*/  IMAD.U32 R4, RZ, RZ, UR8 ;  /* 0x00000008ff047e24 */ /* 0x000fe2000f8e00ff */
[----:B---3--:R-:W-:Y:S01]  /*7900*/  MOV R7, UR7 ;  /* 0x0000000700077c02 */ /* 0x008fe20008000f00 */
[----:B------:R-:W-:Y:S01]  /*7910*/  IMAD.U32 R6, RZ, RZ, UR6 ;  /* 0x00000006ff067e24 */ /* 0x000fe2000f8e00ff */
[----:B-----5:R-:W-:Y:S01]  /*7920*/  MOV R11, UR5 ;  /* 0x00000005000b7c02 */ /* 0x020fe20008000f00 */
[----:B------:R-:W-:Y:S02]  /*7930*/  IMAD.U32 R10, RZ, RZ, UR4 ;  /* 0x00000004ff0a7e24 */ /* 0x000fe4000f8e00ff */
[----:B------:R-:W-:Y:S07]  /*7940*/  LEPC R20, `(.L_x_129) ;  /* 0x000000001014794e */ /* 0x000fee0000000000 */
[----:B--2-4-:R-:W-:Y:S05]  /*7950*/  CALL.ABS.NOINC R2 ;  /* 0x0000000002007343 */ /* 0x014fea0003c00000 */
.L_x_129:
[----:B---34-:R-:W-:Y:S01]  /*7960*/  LOP3.LUT R3, R44, 0xffffe000, RZ, 0xc0, !PT ;  /* 0xffffe0002c037812 */ /* 0x018fe200078ec0ff */
[----:B------:R-:W-:Y:S05]  /*7970*/  WARPSYNC.ALL ;  /* 0x0000000000007948 */ /* 0x000fea0003800000 */
[----:B------:R-:W-:Y:S01]  /*7980*/  R2UR UR4, R25 ;  /* 0x00000000190472ca */ /* 0x000fe200000e0000 */
[----:B------:R-:W1:Y:S01]  /*7990*/  S2R R76, SR_CgaCtaId ;  /* 0x00000000004c7919 */ /* 0x000e620000008800 */
[----:B------:R-:W-:Y:S01]  /*79a0*/  LOP3.LUT R20, R40, 0xffffe000, RZ, 0xc0, !PT ;  /* 0xffffe00028147812 */ /* 0x000fe200078ec0ff */
[----:B------:R-:W-:Y:S01]  /*79b0*/  BSSY.RECONVERGENT B0, `(.L_x_130) ;  /* 0x000005d000007945 */ /* 0x000fe20003800200 */
[----:B------:R-:W-:Y:S02]  /*79c0*/  ISETP.NE.AND P6, PT, R71, RZ, PT ;  /* 0x000000ff4700720c */ /* 0x000fe40003fc5270 */
[----:B------:R-:W-:Y:S07]  /*79d0*/  ISETP.NE.AND P0, PT, R67, RZ, PT ;  /* 0x000000ff4300720c */ /* 0x000fee0003f05270 */
[----:B------:R-:W3:Y:S02]  /*79e0*/  LDTM.x16 R4, tmem[UR4+0x10] ;  /* 0x00001004000479ee */ /* 0x000ee40008240000 */
[C---:B---3--:R-:W-:Y:S01]  /*79f0*/  FMUL R0, R24.reuse, R4 ;  /* 0x0000000418007220 */ /* 0x048fe20000400000 */
[----:B------:R-:W-:Y:S01]  /*7a00*/  LOP3.LUT R4, R45, 0xffffe000, RZ, 0xc0, !PT ;  /* 0xffffe0002d047812 */ /* 0x000fe200078ec0ff */
[C---:B------:R-:W-:Y:S01]  /*7a10*/  FMUL R2, R24.reuse, R5 ;  /* 0x0000000518027220 */ /* 0x040fe20000400000 */
[----:B------:R-:W-:Y:S01]  /*7a20*/  FMUL R5, R24, R12 ;  /* 0x0000000c18057220 */ /* 0x000fe20000400000 */
[C---:B------:R-:W-:Y:S01]  /*7a30*/  FFMA R28, R27.reuse, R3, R0 ;  /* 0x000000031b1c7223 */ /* 0x040fe20000000000 */
[----:B------:R-:W-:Y:S01]  /*7a40*/  LOP3.LUT R3, R46, 0xffffe000, RZ, 0xc0, !PT ;  /* 0xffffe0002e037812 */ /* 0x000fe200078ec0ff */
[----:B------:R-:W-:Y:S01]  /*7a50*/  FFMA R29, R27, R4, R2 ;  /* 0x000000041b1d7223 */ /* 0x000fe20000000002 */
[----:B------:R-:W-:Y:S01]  /*7a60*/  LOP3.LUT R4, R47, 0xffffe000, RZ, 0xc0, !PT ;  /* 0xffffe0002f047812 */ /* 0x000fe200078ec0ff */
[C---:B------:R-:W-:Y:S01]  /*7a70*/  FMUL R0, R24.reuse, R6 ;  /* 0x0000000618007220 */ /* 0x040fe20000400000 */
[----:B------:R-:W-:Y:S01]  /*7a80*/  F2FP.TF32.F32.PACK_B R28, R28 ;  /* 0x0000001cff1c723e */ /* 0x000fe200024050ff */
[C---:B------:R-:W-:Y:S01]  /*7a90*/  FMUL R2, R24.reuse, R7 ;  /* 0x0000000718027220 */ /* 0x040fe20000400000 */
[----:B------:R-:W-:Y:S01]  /*7aa0*/  F2FP.TF32.F32.PACK_B R29, R29 ;  /* 0x0000001dff1d723e */ /* 0x000fe200024050ff */
[C---:B------:R-:W-:Y:S01]  /*7ab0*/  FFMA R30, R27.reuse, R3, R0 ;  /* 0x000000031b1e7223 */ /* 0x040fe20000000000 */
[C---:B------:R-:W-:Y:S01]  /*7ac0*/  FMUL R0, R24.reuse, R8 ;  /* 0x0000000818007220 */ /* 0x040fe20000400000 */
[----:B------:R-:W-:Y:S01]  /*7ad0*/  FFMA R31, R27, R4, R2 ;  /* 0x000000041b1f7223 */ /* 0x000fe20000000002 */
[C---:B------:R-:W-:Y:S01]  /*7ae0*/  FMUL R6, R24.reuse, R13 ;  /* 0x0000000d18067220 */ /* 0x040fe20000400000 */
[----:B------:R-:W-:Y:S01]  /*7af0*/  LOP3.LUT R13, R41, 0xffffe000, RZ, 0xc0, !PT ;  /* 0xffffe000290d7812 */ /* 0x000fe200078ec0ff */
[C---:B------:R-:W-:Y:S01]  /*7b00*/  FMUL R2, R24.reuse, R9 ;  /* 0x0000000918027220 */ /* 0x040fe20000400000 */
[----:B------:R-:W-:Y:S01]  /*7b10*/  F2FP.TF32.F32.PACK_B R30, R30 ;  /* 0x0000001eff1e723e */ /* 0x000fe200024050ff */
[----:B------:R-:W-:Y:S01]  /*7b20*/  FMUL R9, R24, R16 ;  /* 0x0000001018097220 */ /* 0x000fe20000400000 */
[----:B------:R-:W-:Y:S01]  /*7b30*/  F2FP.TF32.F32.PACK_B R31, R31 ;  /* 0x0000001fff1f723e */ /* 0x000fe200024050ff */
[----:B------:R-:W-:Y:S01]  /*7b40*/  FFMA R16, R27, R20, R0 ;  /* 0x000000141b107223 */ /* 0x000fe20000000000 */
[----:B------:R-:W-:Y:S01]  /*7b50*/  LOP3.LUT R0, R42, 0xffffe000, RZ, 0xc0, !PT ;  /* 0xffffe0002a007812 */ /* 0x000fe200078ec0ff */
[C---:B------:R-:W-:Y:S01]  /*7b60*/  FMUL R3, R24.reuse, R10 ;  /* 0x0000000a18037220 */ /* 0x040fe20000400000 */
[C---:B------:R-:W-:Y:S01]  /*7b70*/  FMUL R7, R24.reuse, R14 ;  /* 0x0000000e18077220 */ /* 0x040fe20000400000 */
[----:B------:R-:W-:Y:S01]  /*7b80*/  LOP3.LUT R14, R43, 0xffffe000, RZ, 0xc0, !PT ;  /* 0xffffe0002b0e7812 */ /* 0x000fe200078ec0ff */
[----:B------:R-:W-:Y:S01]  /*7b90*/  FMUL R10, R24, R17 ;  /* 0x00000011180a7220 */ /* 0x000fe20000400000 */
[----:B------:R-:W-:Y:S01]  /*7ba0*/  F2FP.TF32.F32.PACK_B R16, R16 ;  /* 0x00000010ff10723e */ /* 0x000fe200024050ff */
[----:B------:R-:W-:Y:S01]  /*7bb0*/  FFMA R17, R27, R13, R2 ;  /* 0x0000000d1b117223 */ /* 0x000fe20000000002 */
[----:B------:R-:W-:Y:S01]  /*7bc0*/  LOP3.LUT R2, R32, 0xffffe000, RZ, 0xc0, !PT ;  /* 0xffffe00020027812 */ /* 0x000fe200078ec0ff */
[----:B------:R-:W-:Y:S01]  /*7bd0*/  STS.128 [R65+0x2000], R28 ;  /* 0x0020001c41007388 */ /* 0x000fe20000000c00 */
[----:B------:R-:W-:Y:S01]  /*7be0*/  LOP3.LUT R13, R39, 0xffffe000, RZ, 0xc0, !PT ;  /* 0xffffe000270d7812 */ /* 0x000fe200078ec0ff */
[C---:B------:R-:W-:Y:S01]  /*7bf0*/  FMUL R4, R24.reuse, R11 ;  /* 0x0000000b18047220 */ /* 0x040fe20000400000 */
[----:B------:R-:W-:Y:S01]  /*7c00*/  F2FP.TF32.F32.PACK_B R17, R17 ;  /* 0x00000011ff11723e */ /* 0x000fe200024050ff */
[C---:B------:R-:W-:Y:S01]  /*7c10*/  FMUL R11, R24.reuse, R18 ;  /* 0x00000012180b7220 */ /* 0x040fe20000400000 */
[----:B------:R-:W-:Y:S01]  /*7c20*/  FFMA R18, R27, R0, R3 ;  /* 0x000000001b127223 */ /* 0x000fe20000000003 */
[----:B------:R-:W-:Y:S01]  /*7c30*/  LOP3.LUT R0, R33, 0xffffe000, RZ, 0xc0, !PT ;  /* 0xffffe00021007812 */ /* 0x000fe200078ec0ff */
[----:B------:R-:W-:Y:S01]  /*7c40*/  FMUL R12, R24, R19 ;  /* 0x00000013180c7220 */ /* 0x000fe20000400000 */
[----:B------:R-:W-:Y:S01]  /*7c50*/  LOP3.LUT R3, R34, 0xffffe000, RZ, 0xc0, !PT ;  /* 0xffffe00022037812 */ /* 0x000fe200078ec0ff */
[C---:B------:R-:W-:Y:S01]  /*7c60*/  FFMA R19, R27.reuse, R14, R4 ;  /* 0x0000000e1b137223 */ /* 0x040fe20000000004 */
[----:B------:R-:W-:Y:S01]  /*7c70*/  FFMA R4, R27, R2, R5 ;  /* 0x000000021b047223 */ /* 0x000fe20000000005 */
[----:B------:R-:W-:Y:S01]  /*7c80*/  LOP3.LUT R2, R35, 0xffffe000, RZ, 0xc0, !PT ;  /* 0xffffe00023027812 */ /* 0x000fe200078ec0ff */
[----:B------:R-:W-:Y:S01]  /*7c90*/  FMUL R8, R24, R15 ;  /* 0x0000000f18087220 */ /* 0x000fe20000400000 */
[----:B------:R-:W-:Y:S01]  /*7ca0*/  F2FP.TF32.F32.PACK_B R18, R18 ;  /* 0x00000012ff12723e */ /* 0x000fe200024050ff */
[C---:B------:R-:W-:Y:S01]  /*7cb0*/  FFMA R5, R27.reuse, R0, R6 ;  /* 0x000000001b057223 */ /* 0x040fe20000000006 */
[----:B------:R-:W-:Y:S01]  /*7cc0*/  F2FP.TF32.F32.PACK_B R19, R19 ;  /* 0x00000013ff13723e */ /* 0x000fe200024050ff */
[C---:B------:R-:W-:Y:S01]  /*7cd0*/  FFMA R6, R27.reuse, R3, R7 ;  /* 0x000000031b067223 */ /* 0x040fe20000000007 */
[----:B------:R-:W-:Y:S01]  /*7ce0*/  FFMA R7, R27, R2, R8 ;  /* 0x000000021b077223 */ /* 0x000fe20000000008 */
[----:B------:R-:W-:Y:S02]  /*7cf0*/  LOP3.LUT R0, R36, 0xffffe000, RZ, 0xc0, !PT ;  /* 0xffffe00024007812 */ /* 0x000fe400078ec0ff */
[----:B------:R-:W-:Y:S01]  /*7d00*/  STS.128 [R64+0x2010], R16 ;  /* 0x0020101040007388 */ /* 0x000fe20000000c00 */
[----:B------:R-:W-:Y:S02]  /*7d10*/  LOP3.LUT R2, R37, 0xffffe000, RZ, 0xc0, !PT ;  /* 0xffffe00025027812 */ /* 0x000fe400078ec0ff */
[----:B------:R-:W-:Y:S01]  /*7d20*/  LOP3.LUT R3, R38, 0xffffe000, RZ, 0xc0, !PT ;  /* 0xffffe00026037812 */ /* 0x000fe200078ec0ff */
[C---:B------:R-:W-:Y:S01]  /*7d30*/  FFMA R8, R27.reuse, R0, R9 ;  /* 0x000000001b087223 */ /* 0x040fe20000000009 */
[----:B------:R-:W-:Y:S01]  /*7d40*/  F2FP.TF32.F32.PACK_B R4, R4 ;  /* 0x00000004ff04723e */ /* 0x000fe200024050ff */
[C---:B------:R-:W-:Y:S01]  /*7d50*/  FFMA R9, R27.reuse, R2, R10 ;  /* 0x000000021b097223 */ /* 0x040fe2000000000a */
[----:B------:R-:W-:Y:S01]  /*7d60*/  F2FP.TF32.F32.PACK_B R5, R5 ;  /* 0x00000005ff05723e */ /* 0x000fe200024050ff */
[C---:B------:R-:W-:Y:S01]  /*7d70*/  FFMA R10, R27.reuse, R3, R11 ;  /* 0x000000031b0a7223 */ /* 0x040fe2000000000b */
[----:B------:R-:W-:Y:S01]  /*7d80*/  F2FP.TF32.F32.PACK_B R6, R6 ;  /* 0x00000006ff06723e */ /* 0x000fe200024050ff */
[----:B------:R-:W-:Y:S01]  /*7d90*/  FFMA R11, R27, R13, R12 ;  /* 0x0000000d1b0b7223 */ /* 0x000fe2000000000c */
[----:B------:R-:W-:Y:S01]  /*7da0*/  F2FP.TF32.F32.PACK_B R7, R7 ;  /* 0x00000007ff07723e */ /* 0x000fe200024050ff */
[----:B------:R-:W-:Y:S01]  /*7db0*/  IMAD.U32 R0, RZ, RZ, UR47 ;  /* 0x0000002fff007e24 */ /* 0x000fe2000f8e00ff */
[----:B------:R-:W-:Y:S02]  /*7dc0*/  F2FP.TF32.F32.PACK_B R8, R8 ;  /* 0x00000008ff08723e */ /* 0x000fe400024050ff */
[----:B------:R-:W-:Y:S01]  /*7dd0*/  F2FP.TF32.F32.PACK_B R9, R9 ;  /* 0x00000009ff09723e */ /* 0x000fe200024050ff */
[----:B------:R3:W-:Y:S01]  /*7de0*/  STS.128 [R63+0x2020], R4 ;  /* 0x002020043f007388 */ /* 0x0007e20000000c00 */
[----:B------:R-:W-:Y:S02]  /*7df0*/  F2FP.TF32.F32.PACK_B R10, R10 ;  /* 0x0000000aff0a723e */ /* 0x000fe400024050ff */
[----:B------:R-:W-:Y:S02]  /*7e00*/  F2FP.TF32.F32.PACK_B R11, R11 ;  /* 0x0000000bff0b723e */ /* 0x000fe400024050ff */
[----:B------:R-:W-:Y:S02]  /*7e10*/  @P6 LEA R0, R0, UR43, 0x3 ;  /* 0x0000002b00006c11 */ /* 0x000fe4000f8e18ff */
[----:B------:R-:W-:Y:S01]  /*7e20*/  @P6 SHF.L.U32 R2, RZ, 0x1f, RZ ;  /* 0x0000001fff026819 */ /* 0x000fe200000006ff */
[----:B------:R4:W-:Y:S02]  /*7e30*/  STS.128 [R60+0x2030], R8 ;  /* 0x002030083c007388 */ /* 0x0009e40000000c00 */
[----:B------:R-:W-:Y:S05]  /*7e40*/  @P6 VIADD R0, R0, 0x70 ;  /* 0x0000007000006836 */ /* 0x000fea0000000000 */
[----:B-1----:R-:W-:Y:S01]  /*7e50*/  @P6 PRMT R0, R76, 0x654, R0 ;  /* 0x000006544c006816 */ /* 0x002fe20000000000 */
[----:B------:R-:W-:Y:S01]  /*7e60*/  @!PT LDS RZ, [RZ] ;  /* 0x00000000fffff984 */ /* 0x000fe20000000800 */
[----:B------:R-:W-:Y:S01]  /*7e70*/  @!PT LDS RZ, [RZ] ;  /* 0x00000000fffff984 */ /* 0x000fe20000000800 */
[----:B------:R-:W-:Y:S01]  /*7e80*/  @!PT LDS RZ, [RZ] ;  /* 0x00000000fffff984 */ /* 0x000fe20000000800 */
[----:B------:R-:W-:Y:S01]  /*7e90*/  @!PT LDS RZ, [RZ] ;  /* 0x00000000fffff984 */ /* 0x000fe20000000800 */
[----:B------:R1:W-:Y:S06]  /*7ea0*/  MEMBAR.ALL.CTA ;  /* 0x0000000000007992 */ /* 0x0003ec0000008000 */
[----:B-1----:R-:W1:Y:S01]  /*7eb0*/  FENCE.VIEW.ASYNC.S ;  /* 0x00000000000073c6 */ /* 0x002e620000000000 */
[----:B---3--:R-:W-:Y:S01]  /*7ec0*/  LEA R6, R73, UR43, 0x3 ;  /* 0x0000002b49067c11 */ /* 0x008fe2000f8e18ff */
[----:B-1----:R-:W-:Y:S06]  /*7ed0*/  BAR.SYNC.DEFER_BLOCKING 0x1, 0x80 ;  /* 0x0042000000007b1d */ /* 0x002fec0000010000 */
[----:B------:R-:W-:Y:S05]  /*7ee0*/  @P0 BRA `(.L_x_131) ;  /* 0x0000000000240947 */ /* 0x000fea0003800000 */
[----:B------:R-:W-:Y:S02]  /*7ef0*/  UIADD3 UR4, UP0, UPT, UR54, 0x680, URZ ;  /* 0x0000068036047890 */ /* 0x000fe4000ff1e0ff */
[----:B------:R-:W-:Y:S02]  /*7f00*/  UIADD3 UR9, UPT, UPT, UR49, 0x10, URZ ;  /* 0x0000001031097890 */ /* 0x000fe4000fffe0ff */
[----:B------:R-:W-:Y:S02]  /*7f10*/  UIADD3 UR8, UPT, UPT, UR43, 0x2200, URZ ;  /* 0x000022002b087890 */ /* 0x000fe4000fffe0ff */
[----:B------:R-:W-:Y:S01]  /*7f20*/  UIADD3.X UR5, UPT, UPT, URZ, UR55, URZ, UP0, !UPT ;  /* 0x00000037ff057290 */ /* 0x000fe200087fe4ff */
[----:B------:R-:W-:Y:S01]  /*7f30*/  UMOV UR10, UR50 ;  /* 0x00000032000a7c82 */ /* 0x000fe20008000000 */
[----:B------:R-:W-:Y:S07]  /*7f40*/  UMOV UR11, UR36 ;  /* 0x00000024000b7c82 */ /* 0x000fee0008000000 */
[----:B------:R1:W-:Y:S01]  /*7f50*/  UTMASTG.3D [UR8], [UR4] ;  /* 0x00000008040073b5 */ /* 0x0003e20008010000 */
[----:B------:R0:W-:Y:S01]  /*7f60*/  UTMACMDFLUSH ;  /* 0x00000000000079b7 */ /* 0x0001e20000000000 */
[----:B-1----:R-:W-:Y:S04]  /*7f70*/  DEPBAR.LE SB0, 0x1 ;  /* 0x000080400000791a */ /* 0x002fe80000000000 */
.L_x_131:
[----:B------:R-:W-:Y:S05]  /*7f80*/  BSYNC.RECONVERGENT B0 ;  /* 0x0000000000007941 */ /* 0x000fea0003800200 */
.L_x_130:
[----:B------:R-:W-:Y:S01]  /*7f90*/  BAR.SYNC.DEFER_BLOCKING 0x1, 0x80 ;  /* 0x0042000000007b1d */ /* 0x000fe20000010000 */
[----:B------:R-:W-:Y:S04]  /*7fa0*/  UIADD3 UR4, UPT, UPT, UR47, 0x1, URZ ;  /* 0x000000012f047890 */ /* 0x000fe8000fffe0ff */
[----:B------:R-:W-:Y:S04]  /*7fb0*/  UISETP.NE.AND UP0, UPT, UR4, 0x4, UPT ;  /* 0x000000040400788c */ /* 0x000fe8000bf05270 */
[----:B------:R-:W-:Y:S01]  /*7fc0*/  USEL UR46, UR4, URZ, UP0 ;  /* 0x000000ff042e7287 */ /* 0x000fe20008000000 */
[----:B------:R1:W-:Y:S01]  /*7fd0*/  @P6 SYNCS.ARRIVE.TRANS64.RED.A1T0 RZ, [R0+URZ], RZ ;  /* 0x000000ff00ff69a7 */ /* 0x0003e200081004ff */
[----:B------:R-:W-:Y:S01]  /*7fe0*/  BSSY B1, `(.L_x_132) ;  /* 0x0000017000017945 */ /* 0x000fe20003800000 */
[----:B------:R-:W3:Y:S02]  /*7ff0*/  @P6 SYNCS.PHASECHK.TRANS64.TRYWAIT P0, [R6+URZ+0x50], R2 ;  /* 0x00005002060065a7 */ /* 0x000ee400080011ff */
[----:B---3--:R-:W-:Y:S01]  /*8000*/  @P6 SEL R74, RZ, 0x1, !P0 ;  /* 0x00000001ff4a6807 */ /* 0x008fe20004000000 */
[----:B-1----:R-:W-:Y:S06]  /*8010*/  @!P6 BRA `(.L_x_133) ;  /* 0x00000000004ce947 */ /* 0x002fec0003800000 */
        /* <DEDUP_REMOVED lines=9> */
[----:B------:R-:W-:Y:S04]  /*80b0*/  SHF.L.U32 R5, RZ, 0x1f, RZ ;  /* 0x0000001fff057819 */ /* 0x000fe800000006ff */
[----:B------:R-:W1:Y:S02]  /*80c0*/  SYNCS.PHASECHK.TRANS64.TRYWAIT P0, [R6+URZ+0x50], R5 ;  /* 0x00005005060075a7 */ /* 0x000e6400080011ff */
[----:B-1----:R-:W-:Y:S05]  /*80d0*/  @!P0 BRA `(.L_x_136) ;  /* 0x0000004800548947 */ /* 0x002fea0003800000 */
.L_x_135:
[----:B------:R-:W-:Y:S05]  /*80e0*/  BSYNC B0 ;  /* 0x0000000000007941 */ /* 0x000fea0003800000 */
.L_x_134:
[----:B------:R-:W-:Y:S02]  /*80f0*/  ISETP.NE.AND P0, PT, R75, RZ, PT ;  /* 0x000000ff4b00720c */ /* 0x000fe40003f05270 */
[----:B------:R-:W-:Y:S11]  /*8100*/  IADD3 R73, PT, PT, R73, 0x1, RZ ;  /* 0x0000000149497810 */ /* 0x000ff60007ffe0ff */
[----:B------:R3:W1:Y:S04]  /*8110*/  @P0 LDS.128 R44, [R4] ;  /* 0x00000000042c0984 */ /* 0x0006680000000c00 */
[----:B------:R3:W1:Y:S04]  /*8120*/  @P0 LDS.128 R40, [R3+0x10] ;  /* 0x0000100003280984 */ /* 0x0006680000000c00 */
[----:B------:R3:W1:Y:S04]  /*8130*/  @P0 LDS.128 R32, [R2+0x20] ;  /* 0x0000200002200984 */ /* 0x0006680000000c00 */
[----:B------:R3:W1:Y:S02]  /*8140*/  @P0 LDS.128 R36, [R0+0x30] ;  /* 0x0000300000240984 */ /* 0x0006640000000c00 */
.L_x_133:
[----:B------:R-:W-:Y:S05]  /*8150*/  BSYNC B1 ;  /* 0x0000000000017941 */ /* 0x000fea0003800000 */
.L_x_132:
[----:B---3--:R-:W-:Y:S05]  /*8160*/  VIADD R0, R25, 0x20 ;  /* 0x0000002019007836 */ /* 0x008fea0000000000 */
[----:B------:R-:W-:Y:S04]  /*8170*/  SHF.R.U32.HI R0, RZ, 0x15, R0 ;  /* 0x00000015ff007819 */ /* 0x000fe80000011600 */
[----:B------:R-:W-:Y:S11]  /*8180*/  LOP3.LUT P0, RZ, R0, 0x3, R53, 0x48, !PT ;  /* 0x0000000300ff7812 */ /* 0x000ff60007804835 */
[----:B------:R-:W-:Y:S02]  /*8190*/  @!UPT UIADD3 URZ, UPT, UPT, URZ, URZ, URZ ;  /* 0x000000fffffff290 */ /* 0x000fe4000fffe0ff */
[----:B------:R-:W-:Y:S05]  /*81a0*/  @!P0 BRA `(.L_x_137) ;  /* 0x0000000000408947 */ /* 0x000fea0003800000 */
[----:B------:R-:W1:Y:S01]  /*81b0*/  LDCU.64 UR8, c[0x4][0x70] ;  /* 0x01000e00ff0877ac */ /* 0x000e620008000a00 */
[----:B------:R-:W-:Y:S01]  /*81c0*/  MOV R3, 0x0 ;  /* 0x0000000000037802 */ /* 0x000fe20000000f00 */
[----:B------:R-:W-:Y:S02]  /*81d0*/  HFMA2 R12, -RZ, RZ, 0, 5.9604644775390625e-08 ;  /* 0x00000001ff0c7431 */ /* 0x000fe400000001ff */
[----:B----4-:R-:W-:Y:S02]  /*81e0*/  IMAD.MOV.U32 R8, RZ, RZ, 0x192 ;  /* 0x00000192ff087424 */ /* 0x010fe400078e00ff */
[----:B------:R-:W-:Y:S01]  /*81f0*/  IMAD.MOV.U32 R13, RZ, RZ, RZ ;  /* 0x000000ffff0d7224 */ /* 0x000fe200078e00ff */
[----:B------:R-:W3:Y:S01]  /*8200*/  LDCU.64 UR6, c[0x4][0x78] ;  /* 0x01000f00ff0677ac */ /* 0x000ee20008000a00 */
[----:B------:R-:W4:Y:S01]  /*8210*/  LDC.64 R2, c[0x4][R3] ;  /* 0x0100000003027b82 */ /* 0x000f220000000a00 */
        /* <DEDUP_REMOVED lines=9> */
.L_x_137:
[----:B-1----:R-:W-:Y:S01]  /*82b0*/  LOP3.LUT R3, R44, 0xffffe000, RZ, 0xc0, !PT ;  /* 0xffffe0002c037812 */ /* 0x002fe200078ec0ff */
[----:B------:R-:W-:Y:S05]  /*82c0*/  WARPSYNC.ALL ;  /* 0x0000000000007948 */ /* 0x000fea0003800000 */
[----:B------:R-:W-:Y:S01]  /*82d0*/  R2UR UR4, R25 ;  /* 0x00000000190472ca */ /* 0x000fe200000e0000 */
[----:B------:R-:W-:Y:S01]  /*82e0*/  BSSY.RECONVERGENT B0, `(.L_x_138) ;  /* 0x000005e000007945 */ /* 0x000fe20003800200 */
[----:B------:R-:W-:Y:S02]  /*82f0*/  LOP3.LUT R20, R40, 0xffffe000, RZ, 0xc0, !PT ;  /* 0xffffe00028147812 */ /* 0x000fe400078ec0ff */
[----:B------:R-:W-:Y:S02]  /*8300*/  LOP3.LUT R21, R41, 0xffffe000, RZ, 0xc0, !PT ;  /* 0xffffe00029157812 */ /* 0x000fe400078ec0ff */
[----:B------:R-:W-:Y:S02]  /*8310*/  LOP3.LUT R26, R42, 0xffffe000, RZ, 0xc0, !PT ;  /* 0xffffe0002a1a7812 */ /* 0x000fe400078ec0ff */
[----:B------:R-:W-:Y:S02]  /*8320*/  ISETP.NE.AND P6, PT, R71, RZ, PT ;  /* 0x000000ff4700720c */ /* 0x000fe40003fc5270 */
[----:B------:R-:W-:Y:S03]  /*8330*/  ISETP.NE.AND P0, PT, R67, RZ, PT ;  /* 0x000000ff4300720c */ /* 0x000fe60003f05270 */
[----:B----4-:R-:W1:Y:S02]  /*8340*/  LDTM.x16 R4, tmem[UR4+0x20] ;  /* 0x00002004000479ee */ /* 0x010e640008240000 */
[C---:B-1----:R-:W-:Y:S01]  /*8350*/  FMUL R0, R24.reuse, R4 ;  /* 0x0000000418007220 */ /* 0x042fe20000400000 */
        /* <DEDUP_REMOVED lines=13> */
[C---:B------:R-:W-:Y:S01]  /*8430*/  FFMA R31, R27.reuse, R4, R2 ;  /* 0x000000041b1f7223 */ /* 0x040fe20000000002 */
[C---:B------:R-:W-:Y:S01]  /*8440*/  FMUL R2, R24.reuse, R9 ;  /* 0x0000000918027220 */ /* 0x040fe20000400000 */
[C---:B------:R-:W-:Y:S01]  /*8450*/  FMUL R9, R24.reuse, R16 ;  /* 0x0000001018097220 */ /* 0x040fe20000400000 */
[----:B------:R-:W-:Y:S01]  /*8460*/  F2FP.TF32.F32.PACK_B R30, R30 ;  /* 0x0000001eff1e723e */ /* 0x000fe200024050ff */
[----:B------:R-:W-:Y:S01]  /*8470*/  FFMA R16, R27, R20, R0 ;  /* 0x000000141b107223 */ /* 0x000fe20000000000 */
[----:B------:R-:W-:Y:S01]  /*8480*/  LOP3.LUT R0, R43, 0xffffe000, RZ, 0xc0, !PT ;  /* 0xffffe0002b007812 */ /* 0x000fe200078ec0ff */
[C---:B------:R-:W-:Y:S01]  /*8490*/  FMUL R3, R24.reuse, R10 ;  /* 0x0000000a18037220 */ /* 0x040fe20000400000 */
[----:B------:R-:W-:Y:S01]  /*84a0*/  F2FP.TF32.F32.PACK_B R31, R31 ;  /* 0x0000001fff1f723e */ /* 0x000fe200024050ff */
[C---:B------:R-:W-:Y:S01]  /*84b0*/  FMUL R4, R24.reuse, R11 ;  /* 0x0000000b18047220 */ /* 0x040fe20000400000 */
[----:B------:R-:W-:Y:S01]  /*84c0*/  F2FP.TF32.F32.PACK_B R16, R16 ;  /* 0x00000010ff10723e */ /* 0x000fe200024050ff */
[----:B------:R-:W-:Y:S01]  /*84d0*/  FMUL R10, R24, R17 ;  /* 0x00000011180a7220 */ /* 0x000fe20000400000 */
[C---:B------:R-:W-:Y:S01]  /*84e0*/  FFMA R17, R27.reuse, R21, R2 ;  /* 0x000000151b117223 */ /* 0x040fe20000000002 */
[----:B------:R-:W-:Y:S01]  /*84f0*/  LOP3.LUT R2, R32, 0xffffe000, RZ, 0xc0, !PT ;  /* 0xffffe00020027812 */ /* 0x000fe200078ec0ff */
[----:B------:R1:W-:Y:S01]  /*8500*/  STS.128 [R65+0x4000], R28 ;  /* 0x0040001c41007388 */ /* 0x0003e20000000c00 */
[C---:B------:R-:W-:Y:S01]  /*8510*/  FMUL R11, R24.reuse, R18 ;  /* 0x00000012180b7220 */ /* 0x040fe20000400000 */
[----:B------:R-:W-:Y:S01]  /*8520*/  FFMA R18, R27, R26, R3 ;  /* 0x0000001a1b127223 */ /* 0x000fe20000000003 */
[----:B------:R-:W-:Y:S01]  /*8530*/  LOP3.LUT R3, R33, 0xffffe000, RZ, 0xc0, !PT ;  /* 0xffffe00021037812 */ /* 0x000fe200078ec0ff */
[C---:B------:R-:W-:Y:S01]  /*8540*/  FMUL R12, R24.reuse, R19 ;  /* 0x00000013180c7220 */ /* 0x040fe20000400000 */
[----:B------:R-:W-:Y:S01]  /*8550*/  F2FP.TF32.F32.PACK_B R17, R17 ;  /* 0x00000011ff11723e */ /* 0x000fe200024050ff */
[----:B------:R-:W-:Y:S01]  /*8560*/  FFMA R19, R27, R0, R4 ;  /* 0x000000001b137223 */ /* 0x000fe20000000004 */
[----:B------:R-:W-:Y:S01]  /*8570*/  F2FP.TF32.F32.PACK_B R18, R18 ;  /* 0x00000012ff12723e */ /* 0x000fe200024050ff */
[----:B------:R-:W-:Y:S01]  /*8580*/  FMUL R6, R24, R13 ;  /* 0x0000000d18067220 */ /* 0x000fe20000400000 */
[----:B------:R-:W-:Y:S01]  /*8590*/  LOP3.LUT R13, R34, 0xffffe000, RZ, 0xc0, !PT ;  /* 0xffffe000220d7812 */ /* 0x000fe200078ec0ff */
[C---:B------:R-:W-:Y:S01]  /*85a0*/  FMUL R7, R24.reuse, R14 ;  /* 0x0000000e18077220 */ /* 0x040fe20000400000 */
[----:B------:R-:W-:Y:S01]  /*85b0*/  LOP3.LUT R14, R35, 0xffffe000, RZ, 0xc0, !PT ;  /* 0xffffe000230e7812 */ /* 0x000fe200078ec0ff */
[----:B------:R-:W-:Y:S01]  /*85c0*/  FMUL R8, R24, R15 ;  /* 0x0000000f18087220 */ /* 0x000fe20000400000 */
[----:B------:R-:W-:Y:S01]  /*85d0*/  F2FP.TF32.F32.PACK_B R19, R19 ;  /* 0x00000013ff13723e */ /* 0x000fe200024050ff */
[C---:B------:R-:W-:Y:S01]  /*85e0*/  FFMA R4, R27.reuse, R2, R5 ;  /* 0x000000021b047223 */ /* 0x040fe20000000005 */
[C---:B------:R-:W-:Y:S01]  /*85f0*/  FFMA R5, R27.reuse, R3, R6 ;  /* 0x000000031b057223 */ /* 0x040fe20000000006 */
[C---:B------:R-:W-:Y:S01]  /*8600*/  FFMA R6, R27.reuse, R13, R7 ;  /* 0x0000000d1b067223 */ /* 0x040fe20000000007 */
[----:B------:R-:W-:Y:S01]  /*8610*/  FFMA R7, R27, R14, R8 ;  /* 0x0000000e1b077223 */ /* 0x000fe20000000008 */
[----:B------:R1:W-:Y:S01]  /*8620*/  STS.128 [R64+0x4010], R16 ;  /* 0x0040101040007388 */ /* 0x0003e20000000c00 */
[----:B------:R-:W-:Y:S01]  /*8630*/  LOP3.LUT R0, R36, 0xffffe000, RZ, 0xc0, !PT ;  /* 0xffffe00024007812 */ /* 0x000fe200078ec0ff */
[----:B------:R-:W-:Y:S01]  /*8640*/  IMAD.U32 R14, RZ, RZ, UR46 ;  /* 0x0000002eff0e7e24 */ /* 0x000fe2000f8e00ff */
[----:B------:R-:W-:Y:S02]  /*8650*/  LOP3.LUT R2, R37, 0xffffe000, RZ, 0xc0, !PT ;  /* 0xffffe00025027812 */ /* 0x000fe400078ec0ff */
        /* <DEDUP_REMOVED lines=14> */
[----:B------:R-:W-:Y:S02]  /*8740*/  F2FP.TF32.F32.PACK_B R11, R11 ;  /* 0x0000000bff0b723e */ /* 0x000fe400024050ff */
[----:B------:R-:W-:Y:S02]  /*8750*/  @P6 LEA R14, R14, UR43, 0x3 ;  /* 0x0000002b0e0e6c11 */ /* 0x000fe4000f8e18ff */
[----:B------:R-:W-:Y:S01]  /*8760*/  LEA R0, R73, UR43, 0x3 ;  /* 0x0000002b49007c11 */ /* 0x000fe2000f8e18ff */
[----:B------:R1:W-:Y:S01]  /*8770*/  STS.128 [R60+0x4030], R8 ;  /* 0x004030083c007388 */ /* 0x0003e20000000c00 */
[----:B------:R-:W-:Y:S01]  /*8780*/  @P6 SHF.L.U32 R2, RZ, 0x1f, RZ ;  /* 0x0000001fff026819 */ /* 0x000fe200000006ff */
[----:B------:R-:W-:Y:S05]  /*8790*/  @P6 VIADD R14, R14, 0x70 ;  /* 0x000000700e0e6836 */ /* 0x000fea0000000000 */
[----:B------:R-:W-:Y:S01]  /*87a0*/  @P6 PRMT R14, R76, 0x654, R14 ;  /* 0x000006544c0e6816 */ /* 0x000fe2000000000e */
[----:B------:R-:W-:Y:S01]  /*87b0*/  @!PT LDS RZ, [RZ] ;  /* 0x00000000fffff984 */ /* 0x000fe20000000800 */
[----:B------:R-:W-:Y:S01]  /*87c0*/  @!PT LDS RZ, [RZ] ;  /* 0x00000000fffff984 */ /* 0x000fe20000000800 */
[----:B------:R-:W-:Y:S01]  /*87d0*/  @!PT LDS RZ, [RZ] ;  /* 0x00000000fffff984 */ /* 0x000fe20000000800 */
[----:B------:R-:W-:Y:S01]  /*87e0*/  @!PT LDS RZ, [RZ] ;  /* 0x00000000fffff984 */ /* 0x000fe20000000800 */
[----:B------:R3:W-:Y:S06]  /*87f0*/  MEMBAR.ALL.CTA ;  /* 0x0000000000007992 */ /* 0x0007ec0000008000 */
[----:B---3--:R-:W3:Y:S02]  /*8800*/  FENCE.VIEW.ASYNC.S ;  /* 0x00000000000073c6 */ /* 0x008ee40000000000 */
[----:B---3--:R-:W-:Y:S06]  /*8810*/  BAR.SYNC.DEFER_BLOCKING 0x1, 0x80 ;  /* 0x0042000000007b1d */ /* 0x008fec0000010000 */
        /* <DEDUP_REMOVED lines=9> */
[----:B---3--:R-:W-:Y:S04]  /*88b0*/  DEPBAR.LE SB0, 0x1 ;  /* 0x000080400000791a */ /* 0x008fe80000000000 */
.L_x_139:
[----:B------:R-:W-:Y:S05]  /*88c0*/  BSYNC.RECONVERGENT B0 ;  /* 0x0000000000007941 */ /* 0x000fea0003800200 */
.L_x_138:
[----:B------:R-:W-:Y:S01]  /*88d0*/  BAR.SYNC.DEFER_BLOCKING 0x1, 0x80 ;  /* 0x0042000000007b1d */ /* 0x000fe20000010000 */
[----:B------:R-:W-:Y:S01]  /*88e0*/  UIADD3 UR4, UPT, UPT, UR46, 0x1, URZ ;  /* 0x000000012e047890 */ /* 0x000fe2000fffe0ff */
[----:B------:R-:W-:Y:S03]  /*88f0*/  HFMA2 R77, -RZ, RZ, 0, 0 ;  /* 0x00000000ff4d7431 */ /* 0x000fe600000001ff */
[----:B------:R-:W-:Y:S04]  /*8900*/  UISETP.NE.AND UP0, UPT, UR4, 0x4, UPT ;  /* 0x000000040400788c */ /* 0x000fe8000bf05270 */
[----:B------:R-:W-:Y:S01]  /*8910*/  USEL UR44, UR4, URZ, UP0 ;  /* 0x000000ff042c7287 */ /* 0x000fe20008000000 */
[----:B------:R3:W-:Y:S01]  /*8920*/  @P6 SYNCS.ARRIVE.TRANS64.RED.A1T0 RZ, [R14+URZ], RZ ;  /* 0x000000ff0eff69a7 */ /* 0x0007e200081004ff */
[----:B------:R-:W-:Y:S01]  /*8930*/  BSSY B1, `(.L_x_140) ;  /* 0x000001b000017945 */ /* 0x000fe20003800000 */
[----:B------:R-:W4:Y:S02]  /*8940*/  @P6 SYNCS.PHASECHK.TRANS64.TRYWAIT P0, [R0+URZ+0x50], R2 ;  /* 0x00005002000065a7 */ /* 0x000f2400080011ff */
[----:B----4-:R-:W-:Y:S01]  /*8950*/  @P6 SEL R74, RZ, 0x1, !P0 ;  /* 0x00000001ff4a6807 */ /* 0x010fe20004000000 */
[----:B---3--:R-:W-:Y:S06]  /*8960*/  @!P6 BRA `(.L_x_141) ;  /* 0x00000000005ce947 */ /* 0x008fec0003800000 */
[----:B------:R-:W-:Y:S01]  /*8970*/  ISETP.NE.AND P0, PT, R74, RZ, PT ;  /* 0x000000ff4a00720c */ /* 0x000fe20003f05270 */
[----:B------:R-:W-:Y:S01]  /*8980*/  BSSY B0, `(.L_x_142) ;  /* 0x000000b000007945 */ /* 0x000fe20003800000 */
[----:B------:R-:W-:Y:S11]  /*8990*/  ISETP.NE.AND P1, PT, R75, RZ, PT ;  /* 0x000000ff4b00720c */ /* 0x000ff60003f25270 */
[----:B------:R-:W-:Y:S02]  /*89a0*/  @!UPT UIADD3 URZ, UPT, UPT, URZ, URZ, URZ ;  /* 0x000000fffffff290 */ /* 0x000fe4000fffe0ff */
[C---:B-1----:R-:W-:Y:S01]  /*89b0*/  @P1 IMAD R5, R73.reuse, 0x2000, R65 ;  /* 0x0000200049051824 */ /* 0x042fe200078e0241 */
[C---:B------:R-:W-:Y:S01]  /*89c0*/  @P1 LEA R3, R73.reuse, R63, 0xd ;  /* 0x0000003f49031211 */ /* 0x040fe200078e68ff */
[C---:B------:R-:W-:Y:S02]  /*89d0*/  @P1 IMAD R4, R73.reuse, 0x2000, R64 ;  /* 0x0000200049041824 */ /* 0x040fe400078e0240 */
[----:B------:R-:W-:Y:S01]  /*89e0*/  @P1 IMAD R2, R73, 0x2000, R60 ;  /* 0x0000200049021824 */ /* 0x000fe200078e023c */
[----:B------:R-:W-:Y:S06]  /*89f0*/  @P0 BRA `(.L_x_143) ;  /* 0x00000000000c0947 */ /* 0x000fec0003800000 */
[----:B------:R-:W-:Y:S04]  /*8a00*/  SHF.L.U32 R6, RZ, 0x1f, RZ ;  /* 0x0000001fff067819 */ /* 0x000fe800000006ff */
[----:B------:R-:W1:Y:S02]  /*8a10*/  SYNCS.PHASECHK.TRANS64.TRYWAIT P0, [R0+URZ+0x50], R6 ;  /* 0x00005006000075a7 */ /* 0x000e6400080011ff */
[----:B-1----:R-:W-:Y:S05]  /*8a20*/  @!P0 BRA `(.L_x_144) ;  /* 0x0000004000148947 */ /* 0x002fea0003800000 */
.L_x_143:
[----:B------:R-:W-:Y:S05]  /*8a30*/  BSYNC B0 ;  /* 0x0000000000007941 */ /* 0x000fea0003800000 */
.L_x_142:
[----:B------:R-:W-:Y:S01]  /*8a40*/  ISETP.NE.AND P0, PT, R75, RZ, PT ;  /* 0x000000ff4b00720c */ /* 0x000fe20003f05270 */
[----:B------:R-:W-:Y:S11]  /*8a50*/  VIADD R73, R73, 0x1 ;  /* 0x0000000149497836 */ /* 0x000ff60000000000 */
[----:B------:R-:W-:Y:S01]  /*8a60*/  @!UPT UIADD3 URZ, UPT, UPT, URZ, URZ, URZ ;  /* 0x000000fffffff290 */ /* 0x000fe2000fffe0ff */
[----:B------:R3:W4:Y:S04]  /*8a70*/  @P0 LDS.128 R44, [R5] ;  /* 0x00000000052c0984 */ /* 0x0007280000000c00 */
[----:B------:R3:W1:Y:S04]  /*8a80*/  @P0 LDS.128 R40, [R4+0x10] ;  /* 0x0000100004280984 */ /* 0x0006680000000c00 */
[----:B------:R3:W1:Y:S04]  /*8a90*/  @P0 LDS.128 R32, [R3+0x20] ;  /* 0x0000200003200984 */ /* 0x0006680000000c00 */
[----:B------:R3:W1:Y:S01]  /*8aa0*/  @P0 LDS.128 R36, [R2+0x30] ;  /* 0x0000300002240984 */ /* 0x0006620000000c00 */
[C---:B------:R-:W-:Y:S04]  /*8ab0*/  ISETP.NE.AND P0, PT, R73.reuse, 0x4, PT ;  /* 0x000000044900780c */ /* 0x040fe80003f05270 */
[----:B------:R-:W-:Y:S02]  /*8ac0*/  SEL R73, R73, RZ, P0 ;  /* 0x000000ff49497207 */ /* 0x000fe40000000000 */
[----:B------:R-:W-:Y:S02]  /*8ad0*/  SEL R77, RZ, 0x1, P0 ;  /* 0x00000001ff4d7807 */ /* 0x000fe40000000000 */
.L_x_141:
[----:B------:R-:W-:Y:S05]  /*8ae0*/  BSYNC B1 ;  /* 0x0000000000017941 */ /* 0x000fea0003800000 */
.L_x_140:
        /* <DEDUP_REMOVED lines=21> */
.L_x_145:
[----:B---34-:R-:W-:Y:S01]  /*8c40*/  LOP3.LUT R3, R44, 0xffffe000, RZ, 0xc0, !PT ;  /* 0xffffe0002c037812 */ /* 0x018fe200078ec0ff */
        /* <DEDUP_REMOVED lines=8> */
[----:B------:R-:W1:Y:S02]  /*8cd0*/  LDTM.x16 R4, tmem[UR4+0x30] ;  /* 0x00003004000479ee */ /* 0x000e640008240000 */
        /* <DEDUP_REMOVED lines=27> */
[----:B------:R-:W-:Y:S01]  /*8e90*/  STS.128 [R65+0x6000], R28 ;  /* 0x0060001c41007388 */ /* 0x000fe20000000c00 */
        /* <DEDUP_REMOVED lines=17> */
[----:B------:R-:W-:Y:S01]  /*8fb0*/  STS.128 [R64+0x6010], R16 ;  /* 0x0060101040007388 */ /* 0x000fe20000000c00 */
        /* <DEDUP_REMOVED lines=19> */
[----:B------:R-:W-:Y:S01]  /*90f0*/  @P6 SHF.L.U32 R0, R77, 0x1f, RZ ;  /* 0x0000001f4d006819 */ /* 0x000fe200000006ff */
[----:B------:R3:W-:Y:S02]  /*9100*/  STS.128 [R60+0x6030], R8 ;  /* 0x006030083c007388 */ /* 0x0007e40000000c00 */
[----:B------:R-:W-:Y:S05]  /*9110*/  @P6 VIADD R14, R14, 0x70 ;  /* 0x000000700e0e6836 */ /* 0x000fea0000000000 */
[----:B------:R-:W-:Y:S01]  /*9120*/  @P6 PRMT R14, R76, 0x654, R14 ;  /* 0x000006544c0e6816 */ /* 0x000fe2000000000e */
[----:B------:R-:W-:Y:S01]  /*9130*/  @!PT LDS RZ, [RZ] ;  /* 0x00000000fffff984 */ /* 0x000fe20000000800 */
[----:B------:R-:W-:Y:S01]  /*9140*/  @!PT LDS RZ, [RZ] ;  /* 0x00000000fffff984 */ /* 0x000fe20000000800 */
[----:B------:R-:W-:Y:S01]  /*9150*/  @!PT LDS RZ, [RZ] ;  /* 0x00000000fffff984 */ /* 0x000fe20000000800 */
[----:B------:R-:W-:Y:S01]  /*9160*/  @!PT LDS RZ, [RZ] ;  /* 0x00000000fffff984 */ /* 0x000fe20000000800 */
[----:B------:R4:W-:Y:S06]  /*9170*/  MEMBAR.ALL.CTA ;  /* 0x0000000000007992 */ /* 0x0009ec0000008000 */
[----:B----4-:R-:W4:Y:S01]  /*9180*/  FENCE.VIEW.ASYNC.S ;  /* 0x00000000000073c6 */ /* 0x010f220000000000 */
[----:B-1----:R-:W-:Y:S01]  /*9190*/  LEA R6, R73, UR43, 0x3 ;  /* 0x0000002b49067c11 */ /* 0x002fe2000f8e18ff */
[----:B----4-:R-:W-:Y:S06]  /*91a0*/  BAR.SYNC.DEFER_BLOCKING 0x1, 0x80 ;  /* 0x0042000000007b1d */ /* 0x010fec0000010000 */
        /* <DEDUP_REMOVED lines=10> */
.L_x_147:
[----:B------:R-:W-:Y:S05]  /*9250*/  BSYNC.RECONVERGENT B0 ;  /* 0x0000000000007941 */ /* 0x000fea0003800200 */
.L_x_146:
[----:B------:R-:W-:Y:S01]  /*9260*/  BAR.SYNC.DEFER_BLOCKING 0x1, 0x80 ;  /* 0x0042000000007b1d */ /* 0x000fe20000010000 */
[----:B------:R-:W-:Y:S04]  /*9270*/  UIADD3 UR4, UPT, UPT, UR44, 0x1, URZ ;  /* 0x000000012c047890 */ /* 0x000fe8000fffe0ff */
[----:B------:R-:W-:Y:S04]  /*9280*/  UISETP.NE.AND UP0, UPT, UR4, 0x4, UPT ;  /* 0x000000040400788c */ /* 0x000fe8000bf05270 */
[----:B------:R-:W-:Y:S01]  /*9290*/  USEL UR47, UR4, URZ, UP0 ;  /* 0x000000ff042f7287 */ /* 0x000fe20008000000 */
[----:B------:R1:W-:Y:S01]  /*92a0*/  @P6 SYNCS.ARRIVE.TRANS64.RED.A1T0 RZ, [R14+URZ], RZ ;  /* 0x000000ff0eff69a7 */ /* 0x0003e200081004ff */
[----:B------:R-:W-:Y:S01]  /*92b0*/  BSSY B1, `(.L_x_148) ;  /* 0x000001c000017945 */ /* 0x000fe20003800000 */
[----:B------:R-:W4:Y:S02]  /*92c0*/  @P6 SYNCS.PHASECHK.TRANS64.TRYWAIT P0, [R6+URZ+0x50], R0 ;  /* 0x00005000060065a7 */ /* 0x000f2400080011ff */
[----:B----4-:R-:W-:Y:S01]  /*92d0*/  @P6 SEL R74, RZ, 0x1, !P0 ;  /* 0x00000001ff4a6807 */ /* 0x010fe20004000000 */
        /* <DEDUP_REMOVED lines=10> */
[----:B------:R-:W-:Y:S04]  /*9380*/  SHF.L.U32 R5, R77, 0x1f, RZ ;  /* 0x0000001f4d057819 */ /* 0x000fe800000006ff */
[----:B------:R-:W1:Y:S02]  /*9390*/  SYNCS.PHASECHK.TRANS64.TRYWAIT P0, [R6+URZ+0x50], R5 ;  /* 0x00005005060075a7 */ /* 0x000e6400080011ff */
[----:B-1----:R-:W-:Y:S05]  /*93a0*/  @!P0 BRA `(.L_x_152) ;  /* 0x0000003400c88947 */ /* 0x002fea0003800000 */
.L_x_151:
[----:B------:R-:W-:Y:S05]  /*93b0*/  BSYNC B0 ;  /* 0x0000000000007941 */ /* 0x000fea0003800000 */
.L_x_150:
[----:B------:R-:W-:Y:S01]  /*93c0*/  ISETP.NE.AND P0, PT, R75, RZ, PT ;  /* 0x000000ff4b00720c */ /* 0x000fe20003f05270 */
[----:B------:R-:W-:Y:S11]  /*93d0*/  VIADD R73, R73, 0x1 ;  /* 0x0000000149497836 */ /* 0x000ff60000000000 */
[----:B------:R-:W-:Y:S01]  /*93e0*/  @!UPT UIADD3 URZ, UPT, UPT, URZ, URZ, URZ ;  /* 0x000000fffffff290 */ /* 0x000fe2000fffe0ff */
[----:B------:R-:W4:Y:S04]  /*93f0*/  @P0 LDS.128 R44, [R4] ;  /* 0x00000000042c0984 */ /* 0x000f280000000c00 */
[----:B------:R-:W1:Y:S04]  /*9400*/  @P0 LDS.128 R40, [R3+0x10] ;  /* 0x0000100003280984 */ /* 0x000e680000000c00 */
[----:B------:R-:W1:Y:S04]  /*9410*/  @P0 LDS.128 R32, [R2+0x20] ;  /* 0x0000200002200984 */ /* 0x000e680000000c00 */
[----:B------:R5:W1:Y:S01]  /*9420*/  @P0 LDS.128 R36, [R0+0x30] ;  /* 0x0000300000240984 */ /* 0x000a620000000c00 */
[C---:B------:R-:W-:Y:S04]  /*9430*/  ISETP.NE.AND P0, PT, R73.reuse, 0x4, PT ;  /* 0x000000044900780c */ /* 0x040fe80003f05270 */
[----:B------:R-:W-:Y:S02]  /*9440*/  SEL R73, R73, RZ, P0 ;  /* 0x000000ff49497207 */ /* 0x000fe40000000000 */
[----:B-----5:R-:W-:Y:S04]  /*9450*/  SEL R0, RZ, 0x1, P0 ;  /* 0x00000001ff007807 */ /* 0x020fe80000000000 */
[----:B------:R-:W-:Y:S02]  /*9460*/  LOP3.LUT R77, R77, R0, RZ, 0x3c, !PT ;  /* 0x000000004d4d7212 */ /* 0x000fe400078e3cff */
.L_x_149:
[----:B------:R-:W-:Y:S05]  /*9470*/  BSYNC B1 ;  /* 0x0000000000017941 */ /* 0x000fea0003800000 */
.L_x_148:
[----:B------:R-:W-:Y:S05]  /*9480*/  VIADD R0, R25, 0x40 ;  /* 0x0000004019007836 */ /* 0x000fea0000000000 */
[----:B------:R-:W-:Y:S04]  /*9490*/  SHF.R.U32.HI R0, RZ, 0x15, R0 ;  /* 0x00000015ff007819 */ /* 0x000fe80000011600 */
[----:B------:R-:W-:Y:S11]  /*94a0*/  LOP3.LUT P0, RZ, R0, 0x3, R53, 0x48, !PT ;  /* 0x0000000300ff7812 */ /* 0x000ff60007804835 */
[----:B------:R-:W-:Y:S02]  /*94b0*/  @!UPT UIADD3 URZ, UPT, UPT, URZ, URZ, URZ ;  /* 0x000000fffffff290 */ /* 0x000fe4000fffe0ff */
[----:B------:R-:W-:Y:S05]  /*94c0*/  @!P0 BRA `(.L_x_153) ;  /* 0x0000000000408947 */ /* 0x000fea0003800000 */
[----:B------:R-:W1:Y:S01]  /*94d0*/  LDCU.64 UR8, c[0x4][0x70] ;  /* 0x01000e00ff0877ac */ /* 0x000e620008000a00 */
[----:B------:R-:W-:Y:S01]  /*94e0*/  MOV R3, 0x0 ;  /* 0x0000000000037802 */ /* 0x000fe20000000f00 */
[----:B------:R-:W-:Y:S02]  /*94f0*/  HFMA2 R12, -RZ, RZ, 0, 5.9604644775390625e-08 ;  /* 0x00000001ff0c7431 */ /* 0x000fe400000001ff */
[----:B---3--:R-:W-:Y:S02]  /*9500*/  IMAD.MOV.U32 R8, RZ, RZ, 0x192 ;  /* 0x00000192ff087424 */ /* 0x008fe400078e00ff */
        /* <DEDUP_REMOVED lines=12> */
.L_x_153:
[----:B----4-:R-:W-:Y:S01]  /*95d0*/  LOP3.LUT R3, R44, 0xffffe000, RZ, 0xc0, !PT ;  /* 0xffffe0002c037812 */ /* 0x010fe200078ec0ff */
[----:B------:R-:W-:Y:S05]  /*95e0*/  WARPSYNC.ALL ;  /* 0x0000000000007948 */ /* 0x000fea0003800000 */
[----:B------:R-:W-:Y:S01]  /*95f0*/  R2UR UR4, R25 ;  /* 0x00000000190472ca */ /* 0x000fe200000e0000 */
[----:B------:R-:W-:Y:S01]  /*9600*/  BSSY.RECONVERGENT B0, `(.L_x_154) ;  /* 0x0000061000007945 */ /* 0x000fe20003800200 */
[----:B-1----:R-:W-:Y:S02]  /*9610*/  LOP3.LUT R20, R40, 0xffffe000, RZ, 0xc0, !PT ;  /* 0xffffe00028147812 */ /* 0x002fe400078ec0ff */
[----:B------:R-:W-:Y:S02]  /*9620*/  LOP3.LUT R21, R41, 0xffffe000, RZ, 0xc0, !PT ;  /* 0xffffe00029157812 */ /* 0x000fe400078ec0ff */
[----:B------:R-:W-:Y:S02]  /*9630*/  LOP3.LUT R26, R42, 0xffffe000, RZ, 0xc0, !PT ;  /* 0xffffe0002a1a7812 */ /* 0x000fe400078ec0ff */
[----:B------:R-:W-:Y:S02]  /*9640*/  ISETP.NE.AND P6, PT, R71, RZ, PT ;  /* 0x000000ff4700720c */ /* 0x000fe40003fc5270 */
[----:B------:R-:W-:Y:S03]  /*9650*/  ISETP.NE.AND P0, PT, R67, RZ, PT ;  /* 0x000000ff4300720c */ /* 0x000fe60003f05270 */
[----:B---3--:R-:W1:Y:S02]  /*9660*/  LDTM.x16 R4, tmem[UR4+0x40] ;  /* 0x00004004000479ee */ /* 0x008e640008240000 */
        /* <DEDUP_REMOVED lines=27> */
[----:B------:R-:W-:Y:S01]  /*9820*/  STS.128 [R65], R28 ;  /* 0x0000001c41007388 */ /* 0x000fe20000000c00 */
        /* <DEDUP_REMOVED lines=50> */
[----:B------:R-:W-:Y:S02]  /*9b50*/  UIADD3 UR4, UPT, UPT, UR43, 0x200, URZ ;  /* 0x000002002b047890 */ /* 0x000fe4000fffe0ff */
[----:B------:R-:W-:Y:S01]  /*9b60*/  UIADD3 UR9, UPT, UPT, UR49, 0x40, URZ ;  /* 0x0000004031097890 */ /* 0x000fe2000fffe0ff */
[----:B------:R-:W-:Y:S01]  /*9b70*/  UMOV UR10, UR50 ;  /* 0x00000032000a7c82 */ /* 0x000fe20008000000 */
[----:B------:R-:W-:Y:S02]  /*9b80*/  UMOV UR11, UR36 ;  /* 0x00000024000b7c82 */ /* 0x000fe40008000000 */
[----:B------:R-:W-:Y:S01]  /*9b90*/  MOV R57, UR4 ;  /* 0x0000000400397c02 */ /* 0x000fe20008000f00 */
[----:B------:R-:W-:Y:S03]  /*9ba0*/  UIADD3 UR4, UP0, UPT, UR54, 0x680, URZ ;  /* 0x0000068036047890 */ /* 0x000fe6000ff1e0ff */
[----:B------:R-:W-:Y:S01]  /*9bb0*/  R2UR UR8, R57 ;  /* 0x00000000390872ca */ /* 0x000fe200000e0000 */
[----:B------:R-:W-:Y:S11]  /*9bc0*/  UIADD3.X UR5, UPT, UPT, URZ, UR55, URZ, UP0, !UPT ;  /* 0x00000037ff057290 */ /* 0x000ff600087fe4ff */
[----:B------:R-:W-:Y:S01]  /*9bd0*/  @!UPT UIADD3 URZ, UPT, UPT, URZ, URZ, URZ ;  /* 0x000000fffffff290 */ /* 0x000fe2000fffe0ff */
[----:B------:R1:W-:Y:S01]  /*9be0*/  UTMASTG.3D [UR8], [UR4] ;  /* 0x00000008040073b5 */ /* 0x0003e20008010000 */
[----:B------:R0:W-:Y:S01]  /*9bf0*/  UTMACMDFLUSH ;  /* 0x00000000000079b7 */ /* 0x0001e20000000000 */
[----:B-1----:R-:W-:Y:S04]  /*9c00*/  DEPBAR.LE SB0, 0x1 ;  /* 0x000080400000791a */ /* 0x002fe80000000000 */
.L_x_155:
[----:B------:R-:W-:Y:S05]  /*9c10*/  BSYNC.RECONVERGENT B0 ;  /* 0x0000000000007941 */ /* 0x000fea0003800200 */
.L_x_154:
        /* <DEDUP_REMOVED lines=21> */
.L_x_159:
[----:B------:R-:W-:Y:S05]  /*9d70*/  BSYNC B0 ;  /* 0x0000000000007941 */ /* 0x000fea0003800000 */
.L_x_158:
        /* <DEDUP_REMOVED lines=11> */
.L_x_157:
[----:B------:R-:W-:Y:S05]  /*9e30*/  BSYNC B1 ;  /* 0x0000000000017941 */ /* 0x000fea0003800000 */
.L_x_156:
        /* <DEDUP_REMOVED lines=21> */
.L_x_161:
        /* <DEDUP_REMOVED lines=97> */
.L_x_163:
[----:B------:R-:W-:Y:S05]  /*a5a0*/  BSYNC.RECONVERGENT B0 ;  /* 0x0000000000007941 */ /* 0x000fea0003800200 */
.L_x_162:
        /* <DEDUP_REMOVED lines=21> */
.L_x_167:
[----:B------:R-:W-:Y:S05]  /*a700*/  BSYNC B0 ;  /* 0x0000000000007941 */ /* 0x000fea0003800000 */
.L_x_166:
        /* <DEDUP_REMOVED lines=11> */
.L_x_165:
[----:B------:R-:W-:Y:S05]  /*a7c0*/  BSYNC B1 ;  /* 0x0000000000017941 */ /* 0x000fea0003800000 */
.L_x_164:
        /* <DEDUP_REMOVED lines=21> */
.L_x_169:
        /* <DEDUP_REMOVED lines=77> */
[----:B------:R-:W-:Y:S01]  /*adf0*/  @P6 SHF.L.U32 R2, R77, 0x1f, RZ ;  /* 0x0000001f4d026819 */ /* 0x000fe200000006ff */
        /* <DEDUP_REMOVED lines=19> */
.L_x_171:
[----:B------:R-:W-:Y:S05]  /*af30*/  BSYNC.RECONVERGENT B0 ;  /* 0x0000000000007941 */ /* 0x000fea0003800200 */
.L_x_170:
        /* <DEDUP_REMOVED lines=18> */
[----:B------:R-:W-:Y:S04]  /*b060*/  SHF.L.U32 R77, R77, 0x1f, RZ ;  /* 0x0000001f4d4d7819 */ /* 0x000fe800000006ff */
[----:B------:R-:W1:Y:S02]  /*b070*/  SYNCS.PHASECHK.TRANS64.TRYWAIT P0, [R0+URZ+0x50], R77 ;  /* 0x0000504d000075a7 */ /* 0x000e6400080011ff */
[----:B-1----:R-:W-:Y:S05]  /*b080*/  @!P0 BRA `(.L_x_176) ;  /* 0x0000001800cc8947 */ /* 0x002fea0003800000 */
.L_x_175:
[----:B------:R-:W-:Y:S05]  /*b090*/  BSYNC B0 ;  /* 0x0000000000007941 */ /* 0x000fea0003800000 */
.L_x_174:
[----:B------:R-:W-:Y:S11]  /*b0a0*/  ISETP.NE.AND P0, PT, R75, RZ, PT ;  /* 0x000000ff4b00720c */ /* 0x000ff60003f05270 */
[----:B------:R-:W-:Y:S02]  /*b0b0*/  @!UPT UIADD3 URZ, UPT, UPT, URZ, URZ, URZ ;  /* 0x000000fffffff290 */ /* 0x000fe4000fffe0ff */
[----:B------:R3:W4:Y:S04]  /*b0c0*/  @P0 LDS.128 R44, [R4] ;  /* 0x00000000042c0984 */ /* 0x0007280000000c00 */
[----:B------:R3:W1:Y:S04]  /*b0d0*/  @P0 LDS.128 R40, [R3+0x10] ;  /* 0x0000100003280984 */ /* 0x0006680000000c00 */
[----:B------:R3:W1:Y:S04]  /*b0e0*/  @P0 LDS.128 R32, [R2+0x20] ;  /* 0x0000200002200984 */ /* 0x0006680000000c00 */
[----:B------:R3:W1:Y:S02]  /*b0f0*/  @P0 LDS.128 R36, [R73+0x30] ;  /* 0x0000300049240984 */ /* 0x0006640000000c00 */
.L_x_173:
[----:B------:R-:W-:Y:S05]  /*b100*/  BSYNC B1 ;  /* 0x0000000000017941 */ /* 0x000fea0003800000 */
.L_x_172:
        /* <DEDUP_REMOVED lines=21> */
.L_x_177:
[----:B------:R-:W-:Y:S01]  /*b260*/  ISETP.NE.AND P0, PT, R67, RZ, PT ;  /* 0x000000ff4300720c */ /* 0x000fe20003f05270 */
[----:B------:R-:W-:Y:S05]  /*b270*/  WARPSYNC.ALL ;  /* 0x0000000000007948 */ /* 0x000fea0003800000 */
[----:B------:R-:W-:Y:S01]  /*b280*/  R2UR UR4, R25 ;  /* 0x00000000190472ca */ /* 0x000fe200000e0000 */
[----:B------:R-:W-:Y:S01]  /*b290*/  VIADD R72, R72, 0xe0 ;  /* 0x000000e048487836 */ /* 0x000fe20000000000 */
[----:B----4-:R-:W-:Y:S01]  /*b2a0*/  LOP3.LUT R0, R44, 0xffffe000, RZ, 0xc0, !PT ;  /* 0xffffe0002c007812 */ /* 0x010fe200078ec0ff */
[----:B------:R-:W-:Y:S01]  /*b2b0*/  BSSY.RECONVERGENT B0, `(.L_x_178) ;  /* 0x0000059000007945 */ /* 0x000fe20003800200 */
[----:B---3--:R-:W-:Y:S02]  /*b2c0*/  LOP3.LUT R2, R45, 0xffffe000, RZ, 0xc0, !PT ;  /* 0xffffe0002d027812 */ /* 0x008fe400078ec0ff */
[----:B------:R-:W-:Y:S02]  /*b2d0*/  LOP3.LUT R3, R46, 0xffffe000, RZ, 0xc0, !PT ;  /* 0xffffe0002e037812 */ /* 0x000fe400078ec0ff */
[----:B------:R-:W-:Y:S02]  /*b2e0*/  LOP3.LUT R20, R47, 0xffffe000, RZ, 0xc0, !PT ;  /* 0xffffe0002f147812 */ /* 0x000fe400078ec0ff */
[----:B------:R-:W-:Y:S02]  /*b2f0*/  LOP3.LUT R21, R40, 0xffffe000, RZ, 0xc0, !PT ;  /* 0xffffe00028157812 */ /* 0x000fe400078ec0ff */
[----:B------:R-:W-:Y:S01]  /*b300*/  LOP3.LUT R25, R41, 0xffffe000, RZ, 0xc0, !PT ;  /* 0xffffe00029197812 */ /* 0x000fe200078ec0ff */
[----:B------:R-:W1:Y:S01]  /*b310*/  LDTM.x16 R4, tmem[UR4+0x70] ;  /* 0x00007004000479ee */ /* 0x000e620008240000 */
[----:B------:R-:W-:Y:S01]  /*b320*/  LOP3.LUT R26, R42, 0xffffe000, RZ, 0xc0, !PT ;  /* 0xffffe0002a1a7812 */ /* 0x000fe200078ec0ff */
[----:B------:R-:W-:Y:S01]  /*b330*/  NOP ;  /* 0x0000000000007918 */ /* 0x000fe20000000000 */
[----:B------:R-:W-:Y:S02]  /*b340*/  LOP3.LUT R28, R43, 0xffffe000, RZ, 0xc0, !PT ;  /* 0xffffe0002b1c7812 */ /* 0x000fe400078ec0ff */
[----:B------:R-:W-:Y:S02]  /*b350*/  LOP3.LUT R72, R72, 0xfefffff8, RZ, 0xc0, !PT ;  /* 0xfefffff848487812 */ /* 0x000fe400078ec0ff */
[----:B------:R-:W-:Y:S02]  /*b360*/  LOP3.LUT R29, R32, 0xffffe000, RZ, 0xc0, !PT ;  /* 0xffffe000201d7812 */ /* 0x000fe400078ec0ff */
[----:B------:R-:W-:Y:S01]  /*b370*/  LOP3.LUT R30, R33, 0xffffe000, RZ, 0xc0, !PT ;  /* 0xffffe000211e7812 */ /* 0x000fe200078ec0ff */
[----:B-1----:R1:W-:Y:S01]  /*b380*/  SYNCS.ARRIVE.TRANS64.RED.A1T0 RZ, [R72+URZ], RZ ;  /* 0x000000ff48ff79a7 */ /* 0x0023e200081004ff */
[----:B------:R-:W-:Y:S02]  /*b390*/  LOP3.LUT R31, R34, 0xffffe000, RZ, 0xc0, !PT ;  /* 0xffffe000221f7812 */ /* 0x000fe400078ec0ff */
[----:B------:R-:W-:Y:S02]  /*b3a0*/  LOP3.LUT R32, R35, 0xffffe000, RZ, 0xc0, !PT ;  /* 0xffffe00023207812 */ /* 0x000fe400078ec0ff */
[----:B------:R-:W-:Y:S02]  /*b3b0*/  LOP3.LUT R33, R36, 0xffffe000, RZ, 0xc0, !PT ;  /* 0xffffe00024217812 */ /* 0x000fe400078ec0ff */
[----:B------:R-:W-:Y:S02]  /*b3c0*/  LOP3.LUT R34, R37, 0xffffe000, RZ, 0xc0, !PT ;  /* 0xffffe00025227812 */ /* 0x000fe400078ec0ff */
[----:B------:R-:W-:Y:S02]  /*b3d0*/  LOP3.LUT R35, R38, 0xffffe000, RZ, 0xc0, !PT ;  /* 0xffffe00026237812 */ /* 0x000fe400078ec0ff */
[----:B------:R-:W-:Y:S01]  /*b3e0*/  LOP3.LUT R36, R39, 0xffffe000, RZ, 0xc0, !PT ;  /* 0xffffe00027247812 */ /* 0x000fe200078ec0ff */
[C---:B------:R-:W-:Y:S01]  /*b3f0*/  FMUL R4, R24.reuse, R4 ;  /* 0x0000000418047220 */ /* 0x040fe20000400000 */
[C---:B------:R-:W-:Y:S01]  /*b400*/  FMUL R5, R24.reuse, R5 ;  /* 0x0000000518057220 */ /* 0x040fe20000400000 */
[C---:B------:R-:W-:Y:S01]  /*b410*/  FMUL R6, R24.reuse, R6 ;  /* 0x0000000618067220 */ /* 0x040fe20000400000 */
[C---:B------:R-:W-:Y:S01]  /*b420*/  FMUL R7, R24.reuse, R7 ;  /* 0x0000000718077220 */ /* 0x040fe20000400000 */
[C---:B------:R-:W-:Y:S01]  /*b430*/  FFMA R4, R27.reuse, R0, R4 ;  /* 0x000000001b047223 */ /* 0x040fe20000000004 */
[C---:B------:R-:W-:Y:S01]  /*b440*/  FFMA R5, R27.reuse, R2, R5 ;  /* 0x000000021b057223 */ /* 0x040fe20000000005 */
[C---:B------:R-:W-:Y:S01]  /*b450*/  FFMA R6, R27.reuse, R3, R6 ;  /* 0x000000031b067223 */ /* 0x040fe20000000006 */
[C---:B------:R-:W-:Y:S01]  /*b460*/  FFMA R7, R27.reuse, R20, R7 ;  /* 0x000000141b077223 */ /* 0x040fe20000000007 */
[C---:B------:R-:W-:Y:S01]  /*b470*/  FMUL R8, R24.reuse, R8 ;  /* 0x0000000818087220 */ /* 0x040fe20000400000 */
[C---:B------:R-:W-:Y:S01]  /*b480*/  FMUL R9, R24.reuse, R9 ;  /* 0x0000000918097220 */ /* 0x040fe20000400000 */
[C---:B------:R-:W-:Y:S01]  /*b490*/  FMUL R10, R24.reuse, R10 ;  /* 0x0000000a180a7220 */ /* 0x040fe20000400000 */
[C---:B------:R-:W-:Y:S01]  /*b4a0*/  FMUL R11, R24.reuse, R11 ;  /* 0x0000000b180b7220 */ /* 0x040fe20000400000 */
[----:B------:R-:W-:Y:S01]  /*b4b0*/  F2FP.TF32.F32.PACK_B R4, R4 ;  /* 0x00000004ff04723e */ /* 0x000fe200024050ff */
[C---:B------:R-:W-:Y:S01]  /*b4c0*/  FFMA R8, R27.reuse, R21, R8 ;  /* 0x000000151b087223 */ /* 0x040fe20000000008 */
[----:B------:R-:W-:Y:S01]  /*b4d0*/  F2FP.TF32.F32.PACK_B R5, R5 ;  /* 0x00000005ff05723e */ /* 0x000fe200024050ff */
[C---:B------:R-:W-:Y:S01]  /*b4e0*/  FFMA R9, R27.reuse, R25, R9 ;  /* 0x000000191b097223 */ /* 0x040fe20000000009 */
[----:B------:R-:W-:Y:S01]  /*b4f0*/  F2FP.TF32.F32.PACK_B R6, R6 ;  /* 0x00000006ff06723e */ /* 0x000fe200024050ff */
[C---:B------:R-:W-:Y:S01]  /*b500*/  FFMA R10, R27.reuse, R26, R10 ;  /* 0x0000001a1b0a7223 */ /* 0x040fe2000000000a */
[----:B------:R-:W-:Y:S01]  /*b510*/  F2FP.TF32.F32.PACK_B R7, R7 ;  /* 0x00000007ff07723e */ /* 0x000fe200024050ff */
[C---:B------:R-:W-:Y:S01]  /*b520*/  FFMA R11, R27.reuse, R28, R11 ;  /* 0x0000001c1b0b7223 */ /* 0x040fe2000000000b */
[C---:B------:R-:W-:Y:S01]  /*b530*/  FMUL R12, R24.reuse, R12 ;  /* 0x0000000c180c7220 */ /* 0x040fe20000400000 */
[----:B------:R-:W-:Y:S01]  /*b540*/  F2FP.TF32.F32.PACK_B R8, R8 ;  /* 0x00000008ff08723e */ /* 0x000fe200024050ff */
[C---:B------:R-:W-:Y:S01]  /*b550*/  FMUL R13, R24.reuse, R13 ;  /* 0x0000000d180d7220 */ /* 0x040fe20000400000 */
[----:B------:R1:W-:Y:S01]  /*b560*/  STS.128 [R65+0x6000], R4 ;  /* 0x0060000441007388 */ /* 0x0003e20000000c00 */
        /* <DEDUP_REMOVED lines=8> */
[C---:B------:R-:W-:Y:S01]  /*b5f0*/  FFMA R15, R27.reuse, R32, R15 ;  /* 0x000000201b0f7223 */ /* 0x040fe2000000000f */
[C---:B------:R-:W-:Y:S01]  /*b600*/  FMUL R16, R24.reuse, R16 ;  /* 0x0000001018107220 */ /* 0x040fe20000400000 */
[----:B------:R-:W-:Y:S01]  /*b610*/  F2FP.TF32.F32.PACK_B R12, R12 ;  /* 0x0000000cff0c723e */ /* 0x000fe200024050ff */
[----:B------:R1:W-:Y:S01]  /*b620*/  STS.128 [R64+0x6010], R8 ;  /* 0x0060100840007388 */ /* 0x0003e20000000c00 */
[C---:B------:R-:W-:Y:S01]  /*b630*/  FMUL R17, R24.reuse, R17 ;  /* 0x0000001118117220 */ /* 0x040fe20000400000 */
[C---:B------:R-:W-:Y:S01]  /*b640*/  FMUL R18, R24.reuse, R18 ;  /* 0x0000001218127220 */ /* 0x040fe20000400000 */
[----:B------:R-:W-:Y:S01]  /*b650*/  FMUL R19, R24, R19 ;  /* 0x0000001318137220 */ /* 0x000fe20000400000 */
[----:B------:R-:W-:Y:S01]  /*b660*/  F2FP.TF32.F32.PACK_B R13, R13 ;  /* 0x0000000dff0d723e */ /* 0x000fe200024050ff */
[C---:B------:R-:W-:Y:S01]  /*b670*/  FFMA R16, R27.reuse, R33, R16 ;  /* 0x000000211b107223 */ /* 0x040fe20000000010 */
[----:B------:R-:W-:Y:S01]  /*b680*/  F2FP.TF32.F32.PACK_B R14, R14 ;  /* 0x0000000eff0e723e */ /* 0x000fe200024050ff */
[C---:B------:R-:W-:Y:S01]  /*b690*/  FFMA R17, R27.reuse, R34, R17 ;  /* 0x000000221b117223 */ /* 0x040fe20000000011 */
[----:B------:R-:W-:Y:S01]  /*b6a0*/  F2FP.TF32.F32.PACK_B R15, R15 ;  /* 0x0000000fff0f723e */ /* 0x000fe200024050ff */
[C---:B------:R-:W-:Y:S01]  /*b6b0*/  FFMA R18, R27.reuse, R35, R18 ;  /* 0x000000231b127223 */ /* 0x040fe20000000012 */
[----:B------:R-:W-:Y:S01]  /*b6c0*/  FFMA R19, R27, R36, R19 ;  /* 0x000000241b137223 */ /* 0x000fe20000000013 */
[----:B------:R-:W-:Y:S02]  /*b6d0*/  F2FP.TF32.F32.PACK_B R16, R16 ;  /* 0x00000010ff10723e */ /* 0x000fe400024050ff */
[----:B------:R1:W-:Y:S01]  /*b6e0*/  STS.128 [R63+0x6020], R12 ;  /* 0x0060200c3f007388 */ /* 0x0003e20000000c00 */
[----:B------:R-:W-:Y:S02]  /*b6f0*/  F2FP.TF32.F32.PACK_B R17, R17 ;  /* 0x00000011ff11723e */ /* 0x000fe400024050ff */
        /* <DEDUP_REMOVED lines=20> */
.L_x_179:
[----:B------:R-:W-:Y:S05]  /*b840*/  BSYNC.RECONVERGENT B0 ;  /* 0x0000000000007941 */ /* 0x000fea0003800200 */
.L_x_178:
[----:B------:R-:W-:Y:S01]  /*b850*/  BAR.SYNC.DEFER_BLOCKING 0x1, 0x80 ;  /* 0x0042000000007b1d */ /* 0x000fe20000010000 */
[----:B------:R-:W-:Y:S01]  /*b860*/  UISETP.NE.AND UP0, UPT, UR52, -0x8, UPT ;  /* 0xfffffff83400788c */ /* 0x000fe2000bf05270 */
[----:B------:R-:W-:Y:S08]  /*b870*/  IADD3 R22, PT, PT, R22, 0x1, RZ ;  /* 0x0000000116167810 */ /* 0x000ff00007ffe0ff */
[----:B------:R-:W-:Y:S05]  /*b880*/  BRA.U !UP0, `(.L_x_180) ;  /* 0x0000000108247547 */ /* 0x000fea000b800000 */
[----:B------:R-:W-:Y:S01]  /*b890*/  ISETP.NE.AND P0, PT, R71, RZ, PT ;  /* 0x000000ff4700720c */ /* 0x000fe20003f05270 */
[----:B------:R-:W-:Y:S01]  /*b8a0*/  IMAD.U32 R0, RZ, RZ, UR47 ;  /* 0x0000002fff007e24 */ /* 0x000fe2000f8e00ff */
[----:B------:R-:W-:Y:S04]  /*b8b0*/  UIADD3 UR4, UPT, UPT, UR47, 0x1, URZ ;  /* 0x000000012f047890 */ /* 0x000fe8000fffe0ff */
[----:B------:R-:W-:Y:S04]  /*b8c0*/  UISETP.NE.AND UP0, UPT, UR4, 0x4, UPT ;  /* 0x000000040400788c */ /* 0x000fe8000bf05270 */
[----:B------:R-:W-:Y:S03]  /*b8d0*/  USEL UR47, UR4, URZ, UP0 ;  /* 0x000000ff042f7287 */ /* 0x000fe60008000000 */
[----:B------:R-:W-:Y:S05]  /*b8e0*/  @P0 LEA R0, R0, UR43, 0x3 ;  /* 0x0000002b00000c11 */ /* 0x000fea000f8e18ff */
[----:B------:R-:W-:Y:S05]  /*b8f0*/  @P0 VIADD R0, R0, 0x70 ;  /* 0x0000007000000836 */ /* 0x000fea0000000000 */
[----:B------:R-:W-:Y:S04]  /*b900*/  @P0 PRMT R0, R76, 0x654, R0 ;  /* 0x000006544c000816 */ /* 0x000fe80000000000 */
[----:B------:R3:W-:Y:S03]  /*b910*/  @P0 SYNCS.ARRIVE.TRANS64.RED.A1T0 RZ, [R0+URZ], RZ ;  /* 0x000000ff00ff09a7 */ /* 0x0007e600081004ff */
.L_x_180:
[----:B------:R-:W-:Y:S01]  /*b920*/  R2UR UR6, R70 ;  /* 0x00000000460672ca */ /* 0x000fe200000e0000 */
[----:B------:R-:W-:Y:S01]  /*b930*/  UIADD3 UR52, UPT, UPT, UR52, 0x8, URZ ;  /* 0x0000000834347890 */ /* 0x000fe2000fffe0ff */
[----:B------:R-:W-:Y:S01]  /*b940*/  R2UR UR5, R54 ;  /* 0x00000000360572ca */ /* 0x000fe200000e0000 */
[----:B------:R-:W-:Y:S01]  /*b950*/  UMOV UR36, UR63 ;  /* 0x0000003f00247c82 */ /* 0x000fe20008000000 */
[----:B------:R-:W-:Y:S02]  /*b960*/  R2UR UR4, R55 ;  /* 0x00000000370472ca */ /* 0x000fe400000e0000 */
[----:B------:R-:W-:Y:S02]  /*b970*/  ISETP.NE.AND P0, PT, R59, 0x2, PT ;  /* 0x000000023b00780c */ /* 0x000fe40003f05270 */
[----:B------:R-:W-:Y:S02]  /*b980*/  ISETP.NE.AND P1, PT, R22, 0x4, PT ;  /* 0x000000041600780c */ /* 0x000fe40003f25270 */
[----:B------:R-:W-:Y:S02]  /*b990*/  SEL R2, RZ, 0x1, P0 ;  /* 0x00000001ff027807 */ /* 0x000fe40000000000 */
[----:B---3--:R-:W-:Y:S01]  /*b9a0*/  SEL R0, RZ, 0x1, P1 ;  /* 0x00000001ff007807 */ /* 0x008fe20000800000 */
[----:B------:R-:W-:Y:S01]  /*b9b0*/  UISETP.NE.AND UP0, UPT, UR6, URZ, UPT ;  /* 0x000000ff0600728c */ /* 0x000fe2000bf05270 */
[----:B------:R-:W-:Y:S01]  /*b9c0*/  LOP3.LUT R61, R61, R2, RZ, 0x3c, !PT ;  /* 0x000000023d3d7212 */ /* 0x000fe200078e3cff */
[----:B------:R-:W-:Y:S01]  /*b9d0*/  UIADD3 UR20, UPT, UPT, UR37, UR5, URZ ;  /* 0x0000000525147290 */ /* 0x000fe2000fffe0ff */
[----:B------:R-:W-:Y:S01]  /*b9e0*/  LOP3.LUT R62, R62, R0, RZ, 0x3c, !PT ;  /* 0x000000003e3e7212 */ /* 0x000fe200078e3cff */
[----:B------:R-:W-:Y:S01]  /*b9f0*/  UIADD3 UR16, UPT, UPT, UR38, UR4, URZ ;  /* 0x0000000426107290 */ /* 0x000fe2000fffe0ff */
[----:B------:R-:W-:Y:S02]  /*ba00*/  SEL R59, R59, RZ, P0 ;  /* 0x000000ff3b3b7207 */ /* 0x000fe40000000000 */
[----:B------:R-:W-:Y:S02]  /*ba10*/  SEL R22, R22, RZ, P1 ;  /* 0x000000ff16167207 */ /* 0x000fe40000800000 */
[----:B------:R-:W-:Y:S07]  /*ba20*/  BRA.U UP0, `(.L_x_181) ;  /* 0xffffffa500547547 */ /* 0x000fee000b83ffff */
[----:B------:R-:W-:-:S13]  /*ba30*/  R2UR UR4, R56 ;  /* 0x00000000380472ca */ /* 0x000fda00000e0000 */
[----:B------:R-:W-:-:S09]  /*ba40*/  UISETP.NE.AND UP0, UPT, UR4, URZ, UPT ;  /* 0x000000ff0400728c */ /* 0x000fd2000bf05270 */
[----:B------:R-:W-:Y:S05]  /*ba50*/  BRA.U !UP0, `(.L_x_182) ;  /* 0x0000000108487547 */ /* 0x000fea000b800000 */
[----:B------:R-:W3:Y:S02]  /*ba60*/  LDCU.64 UR4, c[0x0][0x890] ;  /* 0x00011200ff0477ac */ /* 0x000ee40008000a00 */
[----:B---3--:R-:W-:-:S04]  /*ba70*/  UISETP.NE.U32.AND UP0, UPT, UR4, URZ, UPT ;  /* 0x000000ff0400728c */ /* 0x008fc8000bf05070 */
[----:B------:R-:W-:-:S09]  /*ba80*/  UISETP.NE.AND.EX UP0, UPT, UR5, URZ, UPT, UP0 ;  /* 0x000000ff0500728c */ /* 0x000fd2000bf05300 */
[----:B------:R-:W-:Y:S05]  /*ba90*/  BRA.U UP0, `(.L_x_183) ;  /* 0x00000001000c7547 */ /* 0x000fea000b800000 */
[----:B------:R-:W-:-:S13]  /*baa0*/  FSETP.NEU.AND P0, PT, R27, RZ, PT ;  /* 0x000000ff1b00720b */ /* 0x000fda0003f0d000 */
[----:B------:R-:W-:Y:S05]  /*bab0*/  @!P0 EXIT ;  /* 0x000000000000894d */ /* 0x000fea0003800000 */
[----:B------:R-:W-:Y:S05]  /*bac0*/  BRA `(.L_x_182) ;  /* 0x00000000002c7947 */ /* 0x000fea0003800000 */
.L_x_183:
[----:B------:R-:W-:Y:S01]  /*bad0*/  ISETP.NE.AND P0, PT, R58, RZ, PT ;  /* 0x000000ff3a00720c */ /* 0x000fe20003f05270 */
[----:B------:R-:W-:-:S12]  /*bae0*/  BSSY.RECONVERGENT B0, `(.L_x_182) ;  /* 0x0000009000007945 */ /* 0x000fd80003800200 */
[----:B------:R-:W-:Y:S05]  /*baf0*/  @P0 BRA `(.L_x_184) ;  /* 0x0000000000140947 */ /* 0x000fea0003800000 */
[----:B------:R-:W3:Y:S02]  /*bb00*/  LDCU.64 UR4, c[0x0][0x888] ;  /* 0x00011100ff0477ac */ /* 0x000ee40008000a00 */
[----:B---3--:R-:W-:-:S04]  /*bb10*/  ISETP.NE.U32.AND P0, PT, RZ, UR4, PT ;  /* 0x00000004ff007c0c */ /* 0x008fc8000bf05070 */
[----:B------:R-:W-:-:S13]  /*bb20*/  ISETP.NE.AND.EX P0, PT, RZ, UR5, PT, P0 ;  /* 0x00000005ff007c0c */ /* 0x000fda000bf05300 */
[----:B------:R-:W-:Y:S05]  /*bb30*/  @!P0 EXIT ;  /* 0x000000000000894d */ /* 0x000fea0003800000 */
[----:B------:R-:W-:Y:S05]  /*bb40*/  BRA `(.L_x_185) ;  /* 0x0000000000087947 */ /* 0x000fea0003800000 */
.L_x_184:
[----:B------:R-:W-:-:S13]  /*bb50*/  FSETP.NEU.AND P0, PT, R27, RZ, PT ;  /* 0x000000ff1b00720b */ /* 0x000fda0003f0d000 */
[----:B------:R-:W-:Y:S05]  /*bb60*/  @!P0 EXIT ;  /* 0x000000000000894d */ /* 0x000fea0003800000 */
.L_x_185:
[----:B------:R-:W-:Y:S05]  /*bb70*/  BSYNC.RECONVERGENT B0 ;  /* 0x0000000000007941 */ /* 0x000fea0003800200 */
.L_x_182:
[----:B------:R-:W3:Y:S01]  /*bb80*/  S2UR UR5, SR_CgaCtaId ;  /* 0x00000000000579c3 */ /* 0x000ee20000008800 */
[----:B------:R-:W-:Y:S01]  /*bb90*/  ULEA UR4, UR47, UR43, 0x3 ;  /* 0x0000002b2f047291 */ /* 0x000fe2000f8e18ff */
[----:B------:R-:W-:-:S04]  /*bba0*/  DEPBAR.LE SB0, 0x0 ;  /* 0x000080000000791a */ /* 0x000fc80000000000 */
[----:B------:R-:W-:-:S04]  /*bbb0*/  UIADD3 UR4, UPT, UPT, UR4, 0x70, URZ ;  /* 0x0000007004047890 */ /* 0x000fc8000fffe0ff */
[----:B---3--:R-:W-:-:S09]  /*bbc0*/  UPRMT UR4, UR5, 0x654, UR4 ;  /* 0x0000065405047896 */ /* 0x008fd20008000004 */
[----:B------:R-:W-:Y:S01]  /*bbd0*/  SYNCS.ARRIVE.TRANS64.RED.A1T0 RZ, [UR4], RZ ;  /* 0x000000ffffff79a7 */ /* 0x000fe20008100404 */
[----:B------:R-:W-:Y:S05]  /*bbe0*/  EXIT ;  /* 0x000000000000794d */ /* 0x000fea0003800000 */
.L_x_24:
[----:B-1----:R1:W2:Y:S02]  /*bbf0*/  SYNCS.PHASECHK.TRANS64.TRYWAIT P0, [R0+URZ+0x110], R2 ;  /* 0x00011002000075a7 */ /* 0x0022a400080011ff */
[----:B--2---:R-:W-:Y:S05]  /*bc00*/  @!P0 NANOSLEEP.SYNCS 0x989680 ;  /* 0x009896800000895d */ /* 0x004fea0003900000 */
[----:B------:R-:W2:Y:S02]  /*bc10*/  @!P0 SYNCS.PHASECHK.TRANS64 P0, [R0+URZ+0x110], R2 ;  /* 0x00011002000085a7 */ /* 0x000ea400080010ff */
[----:B--2---:R-:W-:Y:S05]  /*bc20*/  @!P0 BRA `(.L_x_24) ;  /* 0xfffffffc00f08947 */ /* 0x004fea000383ffff */
[----:B------:R-:W-:Y:S05]  /*bc30*/  BRA `(.L_x_186) ;  /* 0xffffff5c00b87947 */ /* 0x000fea000383ffff */
.L_x_27:
[----:B-1----:R-:W-:-:S07]  /*bc40*/  MOV R0, UR33 ;  /* 0x0000002100007c02 */ /* 0x002fce0008000f00 */
.L_x_187:
[----:B-1----:R1:W2:Y:S02]  /*bc50*/  SYNCS.PHASECHK.TRANS64.TRYWAIT P0, [R0+URZ+0x28], R3 ;  /* 0x00002803000075a7 */ /* 0x0022a400080011ff */
[----:B--2---:R-:W-:Y:S05]  /*bc60*/  @!P0 NANOSLEEP.SYNCS 0x989680 ;  /* 0x009896800000895d */ /* 0x004fea0003900000 */
[----:B------:R-:W2:Y:S02]  /*bc70*/  @!P0 SYNCS.PHASECHK.TRANS64 P0, [R0+URZ+0x28], R3 ;  /* 0x00002803000085a7 */ /* 0x000ea400080010ff */
[----:B--2---:R-:W-:Y:S05]  /*bc80*/  @!P0 BRA `(.L_x_187) ;  /* 0xfffffffc00f08947 */ /* 0x004fea000383ffff */
[----:B------:R-:W-:Y:S05]  /*bc90*/  BRA `(.L_x_26) ;  /* 0xffffff6000087947 */ /* 0x000fea000383ffff */
.L_x_34:
[----:B-1----:R-:W-:-:S07]  /*bca0*/  MOV R0, UR17 ;  /* 0x0000001100007c02 */ /* 0x002fce0008000f00 */
.L_x_188:
[----:B-1----:R1:W2:Y:S02]  /*bcb0*/  SYNCS.PHASECHK.TRANS64.TRYWAIT P0, [R0+URZ+0x28], R3 ;  /* 0x00002803000075a7 */ /* 0x0022a400080011ff */
[----:B--2---:R-:W-:Y:S05]  /*bcc0*/  @!P0 NANOSLEEP.SYNCS 0x989680 ;  /* 0x009896800000895d */ /* 0x004fea0003900000 */
[----:B------:R-:W2:Y:S02]  /*bcd0*/  @!P0 SYNCS.PHASECHK.TRANS64 P0, [R0+URZ+0x28], R3 ;  /* 0x00002803000085a7 */ /* 0x000ea400080010ff */
[----:B--2---:R-:W-:Y:S05]  /*bce0*/  @!P0 BRA `(.L_x_188) ;  /* 0xfffffffc00f08947 */ /* 0x004fea000383ffff */
[----:B------:R-:W-:Y:S05]  /*bcf0*/  BRA `(.L_x_33) ;  /* 0xffffff6000cc7947 */ /* 0x000fea000383ffff */
.L_x_39:
[----:B-1----:R1:W2:Y:S02]  /*bd00*/  SYNCS.PHASECHK.TRANS64.TRYWAIT P0, [R3+URZ+0xa0], R0 ;  /* 0x0000a000030075a7 */ /* 0x0022a400080011ff */
[----:B--2---:R-:W-:Y:S05]  /*bd10*/  @!P0 NANOSLEEP.SYNCS 0x989680 ;  /* 0x009896800000895d */ /* 0x004fea0003900000 */
[----:B------:R-:W2:Y:S02]  /*bd20*/  @!P0 SYNCS.PHASECHK.TRANS64 P0, [R3+URZ+0xa0], R0 ;  /* 0x0000a000030085a7 */ /* 0x000ea400080010ff */
[----:B--2---:R-:W-:Y:S05]  /*bd30*/  @!P0 BRA `(.L_x_39) ;  /* 0xfffffffc00f08947 */ /* 0x004fea000383ffff */
[----:B------:R-:W-:Y:S05]  /*bd40*/  BRA `(.L_x_189) ;  /* 0xffffff6400707947 */ /* 0x000fea000383ffff */
.L_x_43:
[----:B------:R-:W-:-:S07]  /*bd50*/  MOV R0, UR4 ;  /* 0x0000000400007c02 */ /* 0x000fce0008000f00 */
.L_x_190:
[----:B-1----:R1:W2:Y:S02]  /*bd60*/  SYNCS.PHASECHK.TRANS64.TRYWAIT P0, [R0+URZ], R2 ;  /* 0x00000002000075a7 */ /* 0x0022a400080011ff */
[----:B--2---:R-:W-:Y:S05]  /*bd70*/  @!P0 NANOSLEEP.SYNCS 0x989680 ;  /* 0x009896800000895d */ /* 0x004fea0003900000 */
[----:B------:R-:W2:Y:S02]  /*bd80*/  @!P0 SYNCS.PHASECHK.TRANS64 P0, [R0+URZ], R2 ;  /* 0x00000002000085a7 */ /* 0x000ea400080010ff */
[----:B--2---:R-:W-:Y:S05]  /*bd90*/  @!P0 BRA `(.L_x_190) ;  /* 0xfffffffc00f08947 */ /* 0x004fea000383ffff */
[----:B------:R-:W-:Y:S05]  /*bda0*/  BRA `(.L_x_191) ;  /* 0xffffff6c001c7947 */ /* 0x000fea000383ffff */
.L_x_44:
[----:B------:R-:W-:-:S07]  /*bdb0*/  MOV R0, UR5 ;  /* 0x0000000500007c02 */ /* 0x000fce0008000f00 */
.L_x_192:
[----:B-1----:R1:W2:Y:S02]  /*bdc0*/  SYNCS.PHASECHK.TRANS64.TRYWAIT P0, [R0+URZ], R3 ;  /* 0x00000003000075a7 */ /* 0x0022a400080011ff */
[----:B--2---:R-:W-:Y:S05]  /*bdd0*/  @!P0 NANOSLEEP.SYNCS 0x989680 ;  /* 0x009896800000895d */ /* 0x004fea0003900000 */
[----:B------:R-:W2:Y:S02]  /*bde0*/  @!P0 SYNCS.PHASECHK.TRANS64 P0, [R0+URZ], R3 ;  /* 0x00000003000085a7 */ /* 0x000ea400080010ff */
[----:B--2---:R-:W-:Y:S05]  /*bdf0*/  @!P0 BRA `(.L_x_192) ;  /* 0xfffffffc00f08947 */ /* 0x004fea000383ffff */
[----:B------:R-:W-:Y:S05]  /*be00*/  BRA `(.L_x_193) ;  /* 0xffffff6c00287947 */ /* 0x000fea000383ffff */
.L_x_45:
[----:B------:R-:W-:-:S07]  /*be10*/  MOV R0, UR5 ;  /* 0x0000000500007c02 */ /* 0x000fce0008000f00 */
.L_x_194:
[----:B-1----:R1:W2:Y:S02]  /*be20*/  SYNCS.PHASECHK.TRANS64.TRYWAIT P0, [R0+URZ], R3 ;  /* 0x00000003000075a7 */ /* 0x0022a400080011ff */
[----:B--2---:R-:W-:Y:S05]  /*be30*/  @!P0 NANOSLEEP.SYNCS 0x989680 ;  /* 0x009896800000895d */ /* 0x004fea0003900000 */
[----:B------:R-:W2:Y:S02]  /*be40*/  @!P0 SYNCS.PHASECHK.TRANS64 P0, [R0+URZ], R3 ;  /* 0x00000003000085a7 */ /* 0x000ea400080010ff */
[----:B--2---:R-:W-:Y:S05]  /*be50*/  @!P0 BRA `(.L_x_194) ;  /* 0xfffffffc00f08947 */ /* 0x004fea000383ffff */
[----:B------:R-:W-:Y:S05]  /*be60*/  BRA `(.L_x_195) ;  /* 0xffffff6c00347947 */ /* 0x000fea000383ffff */
.L_x_46:
[----:B------:R-:W-:-:S07]  /*be70*/  MOV R0, UR5 ;  /* 0x0000000500007c02 */ /* 0x000fce0008000f00 */
.L_x_196:
[----:B-1----:R1:W2:Y:S02]  /*be80*/  SYNCS.PHASECHK.TRANS64.TRYWAIT P0, [R0+URZ], R3 ;  /* 0x00000003000075a7 */ /* 0x0022a400080011ff */
[----:B--2---:R-:W-:Y:S05]  /*be90*/  @!P0 NANOSLEEP.SYNCS 0x989680 ;  /* 0x009896800000895d */ /* 0x004fea0003900000 */
[----:B------:R-:W2:Y:S02]  /*bea0*/  @!P0 SYNCS.PHASECHK.TRANS64 P0, [R0+URZ], R3 ;  /* 0x00000003000085a7 */ /* 0x000ea400080010ff */
[----:B--2---:R-:W-:Y:S05]  /*beb0*/  @!P0 BRA `(.L_x_196) ;  /* 0xfffffffc00f08947 */ /* 0x004fea000383ffff */
[----:B------:R-:W-:Y:S05]  /*bec0*/  BRA `(.L_x_197) ;  /* 0xffffff6c00407947 */ /* 0x000fea000383ffff */
.L_x_49:
[----:B-1----:R1:W2:Y:S02]  /*bed0*/  SYNCS.PHASECHK.TRANS64.TRYWAIT P0, [R0+URZ+0x100], R4 ;  /* 0x00010004000075a7 */ /* 0x0022a400080011ff */
[----:B--2---:R-:W-:Y:S05]  /*bee0*/  @!P0 NANOSLEEP.SYNCS 0x989680 ;  /* 0x009896800000895d */ /* 0x004fea0003900000 */
[----:B------:R-:W2:Y:S02]  /*bef0*/  @!P0 SYNCS.PHASECHK.TRANS64 P0, [R0+URZ+0x100], R4 ;  /* 0x00010004000085a7 */ /* 0x000ea400080010ff */
[----:B--2---:R-:W-:Y:S05]  /*bf00*/  @!P0 BRA `(.L_x_49) ;  /* 0xfffffffc00f08947 */ /* 0x004fea000383ffff */
[----:B------:R-:W-:Y:S05]  /*bf10*/  BRA `(.L_x_198) ;  /* 0xffffff6c00a47947 */ /* 0x000fea000383ffff */
.L_x_50:
[----:B------:R-:W-:-:S07]  /*bf20*/  MOV R0, UR4 ;  /* 0x0000000400007c02 */ /* 0x000fce0008000f00 */
.L_x_199:
[----:B-1----:R1:W2:Y:S02]  /*bf30*/  SYNCS.PHASECHK.TRANS64.TRYWAIT P0, [R0+URZ+0xb0], R5 ;  /* 0x0000b005000075a7 */ /* 0x0022a400080011ff */
[----:B--2---:R-:W-:Y:S05]  /*bf40*/  @!P0 NANOSLEEP.SYNCS 0x989680 ;  /* 0x009896800000895d */ /* 0x004fea0003900000 */
[----:B------:R-:W2:Y:S02]  /*bf50*/  @!P0 SYNCS.PHASECHK.TRANS64 P0, [R0+URZ+0xb0], R5 ;  /* 0x0000b005000085a7 */ /* 0x000ea400080010ff */
[----:B--2---:R-:W-:Y:S05]  /*bf60*/  @!P0 BRA `(.L_x_199) ;  /* 0xfffffffc00f08947 */ /* 0x004fea000383ffff */
[----:B------:R-:W-:Y:S05]  /*bf70*/  BRA `(.L_x_200) ;  /* 0xffffff6c00b47947 */ /* 0x000fea000383ffff */
.L_x_51:
[----:B-1----:R1:W2:Y:S02]  /*bf80*/  SYNCS.PHASECHK.TRANS64.TRYWAIT P1, [R0+URZ+0xa0], R4 ;  /* 0x0000a004000075a7 */ /* 0x0022a400080211ff */
[----:B--2---:R-:W-:Y:S05]  /*bf90*/  @!P1 NANOSLEEP.SYNCS 0x989680 ;  /* 0x009896800000995d */ /* 0x004fea0003900000 */
[----:B------:R-:W2:Y:S02]  /*bfa0*/  @!P1 SYNCS.PHASECHK.TRANS64 P1, [R0+URZ+0xa0], R4 ;  /* 0x0000a004000095a7 */ /* 0x000ea400080210ff */
[----:B--2---:R-:W-:Y:S05]  /*bfb0*/  @!P1 BRA `(.L_x_51) ;  /* 0xfffffffc00f09947 */ /* 0x004fea000383ffff */
[----:B------:R-:W-:Y:S05]  /*bfc0*/  BRA `(.L_x_201) ;  /* 0xffffff6c00e47947 */ /* 0x000fea000383ffff */
.L_x_54:
[----:B------:R-:W-:-:S07]  /*bfd0*/  MOV R0, UR4 ;  /* 0x0000000400007c02 */ /* 0x000fce0008000f00 */
.L_x_202:
[----:B-1----:R1:W2:Y:S02]  /*bfe0*/  SYNCS.PHASECHK.TRANS64.TRYWAIT P0, [R0+URZ+0xb0], R2 ;  /* 0x0000b002000075a7 */ /* 0x0022a400080011ff */
[----:B--2---:R-:W-:Y:S05]  /*bff0*/  @!P0 NANOSLEEP.SYNCS 0x989680 ;  /* 0x009896800000895d */ /* 0x004fea0003900000 */
[----:B------:R-:W2:Y:S02]  /*c000*/  @!P0 SYNCS.PHASECHK.TRANS64 P0, [R0+URZ+0xb0], R2 ;  /* 0x0000b002000085a7 */ /* 0x000ea400080010ff */
[----:B--2---:R-:W-:Y:S05]  /*c010*/  @!P0 BRA `(.L_x_202) ;  /* 0xfffffffc00f08947 */ /* 0x004fea000383ffff */
[----:B------:R-:W-:Y:S05]  /*c020*/  BRA `(.L_x_53) ;  /* 0xffffff7000387947 */ /* 0x000fea000383ffff */
.L_x_63:
[----:B-1----:R-:W-:-:S04]  /*c030*/  MOV R5, UR5 ;  /* 0x0000000500057c02 */ /* 0x002fc80008000f00 */
[----:B------:R1:W2:Y:S03]  /*c040*/  SYNCS.PHASECHK.TRANS64.TRYWAIT P0, [R5+URZ+0x8], R6 ;  /* 0x00000806050075a7 */ /* 0x0002a600080011ff */
[----:B--2---:R-:W-:Y:S05]  /*c050*/  @!P0 NANOSLEEP.SYNCS 0x989680 ;  /* 0x009896800000895d */ /* 0x004fea0003900000 */
[----:B------:R-:W2:Y:S02]  /*c060*/  @!P0 SYNCS.PHASECHK.TRANS64 P0, [R5+URZ+0x8], R6 ;  /* 0x00000806050085a7 */ /* 0x000ea400080010ff */
[----:B--2---:R-:W-:Y:S05]  /*c070*/  @!P0 BRA `(.L_x_63) ;  /* 0xfffffffc00ec8947 */ /* 0x004fea000383ffff */
[----:B------:R-:W-:Y:S05]  /*c080*/  BRA `(.L_x_62) ;  /* 0xffffff7000f07947 */ /* 0x000fea000383ffff */
.L_x_65:
[----:B------:R-:W-:Y:S01]  /*c090*/  BSSY B0, `(.L_x_203) ;  /* 0x0000006000007945 */ /* 0x000fe20003800000 */
[----:B------:R-:W-:-:S07]  /*c0a0*/  MOV R15, 0xffffffff ;  /* 0xffffffff000f7802 */ /* 0x000fce0000000f00 */
[----:B-1---5:R-:W-:Y:S05]  /*c0b0*/  WARPSYNC.COLLECTIVE R15, `(.L_x_204) ;  /* 0x000000000f0c7348 */ /* 0x022fea0003c00000 */
[----:B------:R-:W-:Y:S02]  /*c0c0*/  ELECT P6, UR79, PT ;  /* 0x00000000004f782f */ /* 0x000fe400038c0000 */
[----:B------:R-:W-:Y:S01]  /*c0d0*/  MOV R14, UR79 ;  /* 0x0000004f000e7c02 */ /* 0x000fe20008000f00 */
[----:B-1---5:R-:W-:Y:S10]  /*c0e0*/  ENDCOLLECTIVE ;  /* 0x000000000000791b */ /* 0x022ff40003800000 */
.L_x_204:
[----:B------:R-:W-:Y:S05]  /*c0f0*/  BSYNC B0 ;  /* 0x0000000000007941 */ /* 0x000fea0003800000 */
.L_x_203:
[----:B------:R-:W-:Y:S01]  /*c100*/  PLOP3.LUT P0, PT, P6, PT, PT, 0x80, 0x8 ;  /* 0x000000000008781c */ /* 0x000fe2000370f070 */
[----:B------:R-:W-:-:S12]  /*c110*/  BRA `(.L_x_205) ;  /* 0xffffff74001c7947 */ /* 0x000fd8000383ffff */
.L_x_67:
[----:B-1----:R-:W-:-:S04]  /*c120*/  MOV R3, UR5 ;  /* 0x0000000500037c02 */ /* 0x002fc80008000f00 */
[----:B------:R1:W2:Y:S03]  /*c130*/  SYNCS.PHASECHK.TRANS64.TRYWAIT P0, [R3+URZ+0x8], R4 ;  /* 0x00000804030075a7 */ /* 0x0002a600080011ff */
[----:B--2---:R-:W-:Y:S05]  /*c140*/  @!P0 NANOSLEEP.SYNCS 0x989680 ;  /* 0x009896800000895d */ /* 0x004fea0003900000 */
[----:B------:R-:W2:Y:S02]  /*c150*/  @!P0 SYNCS.PHASECHK.TRANS64 P0, [R3+URZ+0x8], R4 ;  /* 0x00000804030085a7 */ /* 0x000ea400080010ff */
[----:B--2---:R-:W-:Y:S05]  /*c160*/  @!P0 BRA `(.L_x_67) ;  /* 0xfffffffc00ec8947 */ /* 0x004fea000383ffff */
[----:B------:R-:W-:Y:S05]  /*c170*/  BRA `(.L_x_66) ;  /* 0xffffff7400207947 */ /* 0x000fea000383ffff */
.L_x_68:
[----:B-1----:R1:W2:Y:S02]  /*c180*/  SYNCS.PHASECHK.TRANS64.TRYWAIT P0, [R0+URZ+0xa0], R4 ;  /* 0x0000a004000075a7 */ /* 0x0022a400080011ff */
[----:B--2---:R-:W-:Y:S05]  /*c190*/  @!P0 NANOSLEEP.SYNCS 0x989680 ;  /* 0x009896800000895d */ /* 0x004fea0003900000 */
[----:B------:R-:W2:Y:S02]  /*c1a0*/  @!P0 SYNCS.PHASECHK.TRANS64 P0, [R0+URZ+0xa0], R4 ;  /* 0x0000a004000085a7 */ /* 0x000ea400080010ff */
[----:B--2---:R-:W-:Y:S05]  /*c1b0*/  @!P0 BRA `(.L_x_68) ;  /* 0xfffffffc00f08947 */ /* 0x004fea000383ffff */
[----:B------:R-:W-:Y:S05]  /*c1c0*/  BRA `(.L_x_206) ;  /* 0xffffff78000c7947 */ /* 0x000fea000383ffff */
.L_x_70:
[----:B------:R-:W-:-:S07]  /*c1d0*/  MOV R0, UR31 ;  /* 0x0000001f00007c02 */ /* 0x000fce0008000f00 */
.L_x_207:
[----:B-1----:R1:W2:Y:S02]  /*c1e0*/  SYNCS.PHASECHK.TRANS64.TRYWAIT P0, [R0+URZ+0xe0], R4 ;  /* 0x0000e004000075a7 */ /* 0x0022a400080011ff */
[----:B--2---:R-:W-:Y:S05]  /*c1f0*/  @!P0 NANOSLEEP.SYNCS 0x989680 ;  /* 0x009896800000895d */ /* 0x004fea0003900000 */
[----:B------:R-:W2:Y:S02]  /*c200*/  @!P0 SYNCS.PHASECHK.TRANS64 P0, [R0+URZ+0xe0], R4 ;  /* 0x0000e004000085a7 */ /* 0x000ea400080010ff */
[----:B--2---:R-:W-:Y:S05]  /*c210*/  @!P0 BRA `(.L_x_207) ;  /* 0xfffffffc00f08947 */ /* 0x004fea000383ffff */
[----:B------:R-:W-:Y:S05]  /*c220*/  BRA `(.L_x_208) ;  /* 0xffffff7800587947 */ /* 0x000fea000383ffff */
.L_x_73:
[----:B------:R-:W-:Y:S07]  /*c230*/  MOV R0, UR5 ;  /* 0x0000000500007c02 */ /* 0x000fee0008000f00 */
.L_x_209:
[----:B-1----:R1:W2:Y:S02]  /*c240*/  SYNCS.PHASECHK.TRANS64.TRYWAIT P0, [R0+URZ], R4 ;  /* 0x00000004000075a7 */ /* 0x0022a400080011ff */
[----:B--2---:R-:W-:Y:S05]  /*c250*/  @!P0 NANOSLEEP.SYNCS 0x989680 ;  /* 0x009896800000895d */ /* 0x004fea0003900000 */
[----:B------:R-:W2:Y:S02]  /*c260*/  @!P0 SYNCS.PHASECHK.TRANS64 P0, [R0+URZ], R4 ;  /* 0x00000004000085a7 */ /* 0x000ea400080010ff */
[----:B--2---:R-:W-:Y:S05]  /*c270*/  @!P0 BRA `(.L_x_209) ;  /* 0xfffffffc00f08947 */ /* 0x004fea000383ffff */
[----:B------:R-:W-:Y:S05]  /*c280*/  BRA `(.L_x_72) ;  /* 0xffffff78006c7947 */ /* 0x000fea000383ffff */
.L_x_77:
[----:B-1----:R-:W-:-:S07]  /*c290*/  MOV R0, UR4 ;  /* 0x0000000400007c02 */ /* 0x002fce0008000f00 */
.L_x_210:
[----:B-1----:R1:W2:Y:S02]  /*c2a0*/  SYNCS.PHASECHK.TRANS64.TRYWAIT P0, [R0+URZ], R2 ;  /* 0x00000002000075a7 */ /* 0x0022a400080011ff */
[----:B--2---:R-:W-:Y:S05]  /*c2b0*/  @!P0 NANOSLEEP.SYNCS 0x989680 ;  /* 0x009896800000895d */ /* 0x004fea0003900000 */
[----:B------:R-:W2:Y:S02]  /*c2c0*/  @!P0 SYNCS.PHASECHK.TRANS64 P0, [R0+URZ], R2 ;  /* 0x00000002000085a7 */ /* 0x000ea400080010ff */
[----:B--2---:R-:W-:Y:S05]  /*c2d0*/  @!P0 BRA `(.L_x_210) ;  /* 0xfffffffc00f08947 */ /* 0x004fea000383ffff */
[----:B------:R-:W-:Y:S05]  /*c2e0*/  BRA `(.L_x_211) ;  /* 0xffffff7c00607947 */ /* 0x000fea000383ffff */
.L_x_78:
[----:B------:R-:W-:-:S07]  /*c2f0*/  MOV R0, UR5 ;  /* 0x0000000500007c02 */ /* 0x000fce0008000f00 */
.L_x_212:
[----:B-1----:R1:W2:Y:S02]  /*c300*/  SYNCS.PHASECHK.TRANS64.TRYWAIT P0, [R0+URZ], R3 ;  /* 0x00000003000075a7 */ /* 0x0022a400080011ff */
[----:B--2---:R-:W-:Y:S05]  /*c310*/  @!P0 NANOSLEEP.SYNCS 0x989680 ;  /* 0x009896800000895d */ /* 0x004fea0003900000 */
[----:B------:R-:W2:Y:S02]  /*c320*/  @!P0 SYNCS.PHASECHK.TRANS64 P0, [R0+URZ], R3 ;  /* 0x00000003000085a7 */ /* 0x000ea400080010ff */
[----:B--2---:R-:W-:Y:S05]  /*c330*/  @!P0 BRA `(.L_x_212) ;  /* 0xfffffffc00f08947 */ /* 0x004fea000383ffff */
[----:B------:R-:W-:Y:S05]  /*c340*/  BRA `(.L_x_213) ;  /* 0xffffff7c006c7947 */ /* 0x000fea000383ffff */
.L_x_79:
[----:B------:R-:W-:-:S07]  /*c350*/  MOV R0, UR5 ;  /* 0x0000000500007c02 */ /* 0x000fce0008000f00 */
.L_x_214:
[----:B-1----:R1:W2:Y:S02]  /*c360*/  SYNCS.PHASECHK.TRANS64.TRYWAIT P0, [R0+URZ], R3 ;  /* 0x00000003000075a7 */ /* 0x0022a400080011ff */
[----:B--2---:R-:W-:Y:S05]  /*c370*/  @!P0 NANOSLEEP.SYNCS 0x989680 ;  /* 0x009896800000895d */ /* 0x004fea0003900000 */
[----:B------:R-:W2:Y:S02]  /*c380*/  @!P0 SYNCS.PHASECHK.TRANS64 P0, [R0+URZ], R3 ;  /* 0x00000003000085a7 */ /* 0x000ea400080010ff */
[----:B--2---:R-:W-:Y:S05]  /*c390*/  @!P0 BRA `(.L_x_214) ;  /* 0xfffffffc00f08947 */ /* 0x004fea000383ffff */
[----:B------:R-:W-:Y:S05]  /*c3a0*/  BRA `(.L_x_215) ;  /* 0xffffff7c00787947 */ /* 0x000fea000383ffff */
.L_x_82:
[----:B------:R-:W-:-:S07]  /*c3b0*/  MOV R0, UR26 ;  /* 0x0000001a00007c02 */ /* 0x000fce0008000f00 */
.L_x_216:
[----:B-1----:R1:W2:Y:S02]  /*c3c0*/  SYNCS.PHASECHK.TRANS64.TRYWAIT P1, [R0+URZ+0x120], R2 ;  /* 0x00012002000075a7 */ /* 0x0022a400080211ff */
[----:B--2---:R-:W-:Y:S05]  /*c3d0*/  @!P1 NANOSLEEP.SYNCS 0x989680 ;  /* 0x009896800000995d */ /* 0x004fea0003900000 */
[----:B------:R-:W2:Y:S02]  /*c3e0*/  @!P1 SYNCS.PHASECHK.TRANS64 P1, [R0+URZ+0x120], R2 ;  /* 0x00012002000095a7 */ /* 0x000ea400080210ff */
[----:B--2---:R-:W-:Y:S05]  /*c3f0*/  @!P1 BRA `(.L_x_216) ;  /* 0xfffffffc00f09947 */ /* 0x004fea000383ffff */
[----:B------:R-:W-:Y:S05]  /*c400*/  BRA `(.L_x_217) ;  /* 0xffffff7c00c47947 */ /* 0x000fea000383ffff */
.L_x_87:
[----:B--2---:R2:W3:Y:S02]  /*c410*/  SYNCS.PHASECHK.TRANS64.TRYWAIT P0, [R12+URZ+0xa0], R0 ;  /* 0x0000a0000c0075a7 */ /* 0x0044e400080011ff */
[----:B---3--:R-:W-:Y:S05]  /*c420*/  @!P0 NANOSLEEP.SYNCS 0x989680 ;  /* 0x009896800000895d */ /* 0x008fea0003900000 */
[----:B------:R-:W3:Y:S02]  /*c430*/  @!P0 SYNCS.PHASECHK.TRANS64 P0, [R12+URZ+0xa0], R0 ;  /* 0x0000a0000c0085a7 */ /* 0x000ee400080010ff */
[----:B---3--:R-:W-:Y:S05]  /*c440*/  @!P0 BRA `(.L_x_87) ;  /* 0xfffffffc00f08947 */ /* 0x008fea000383ffff */
[----:B------:R-:W-:Y:S05]  /*c450*/  BRA `(.L_x_218) ;  /* 0xffffff8000f87947 */ /* 0x000fea000383ffff */
.L_x_90:
[----:B--2---:R-:W-:Y:S07]  /*c460*/  MOV R0, UR21 ;  /* 0x0000001500007c02 */ /* 0x004fee0008000f00 */
.L_x_219:
[----:B--2---:R2:W3:Y:S02]  /*c470*/  SYNCS.PHASECHK.TRANS64.TRYWAIT P2, [R0+URZ+0x98], R6 ;  /* 0x00009806000075a7 */ /* 0x0044e400080411ff */
[----:B---3--:R-:W-:Y:S05]  /*c480*/  @!P2 NANOSLEEP.SYNCS 0x989680 ;  /* 0x009896800000a95d */ /* 0x008fea0003900000 */
[----:B------:R-:W3:Y:S02]  /*c490*/  @!P2 SYNCS.PHASECHK.TRANS64 P2, [R0+URZ+0x98], R6 ;  /* 0x000098060000a5a7 */ /* 0x000ee400080410ff */
[----:B---3--:R-:W-:Y:S05]  /*c4a0*/  @!P2 BRA `(.L_x_219) ;  /* 0xfffffffc00f0a947 */ /* 0x008fea000383ffff */
[----:B------:R-:W-:Y:S05]  /*c4b0*/  BRA `(.L_x_89) ;  /* 0xffffff8800647947 */ /* 0x000fea000383ffff */
.L_x_93:
[----:B------:R-:W-:Y:S07]  /*c4c0*/  MOV R0, UR21 ;  /* 0x0000001500007c02 */ /* 0x000fee0008000f00 */
.L_x_220:
[----:B--2---:R2:W3:Y:S02]  /*c4d0*/  SYNCS.PHASECHK.TRANS64.TRYWAIT P0, [R0+URZ+0x70], R10 ;  /* 0x0000700a000075a7 */ /* 0x0044e400080011ff */
[----:B---3--:R-:W-:Y:S05]  /*c4e0*/  @!P0 NANOSLEEP.SYNCS 0x989680 ;  /* 0x009896800000895d */ /* 0x008fea0003900000 */
[----:B------:R-:W3:Y:S02]  /*c4f0*/  @!P0 SYNCS.PHASECHK.TRANS64 P0, [R0+URZ+0x70], R10 ;  /* 0x0000700a000085a7 */ /* 0x000ee400080010ff */
[----:B---3--:R-:W-:Y:S05]  /*c500*/  @!P0 BRA `(.L_x_220) ;  /* 0xfffffffc00f08947 */ /* 0x008fea000383ffff */
[----:B------:R-:W-:Y:S05]  /*c510*/  BRA `(.L_x_221) ;  /* 0xffffff8800c07947 */ /* 0x000fea000383ffff */
.L_x_94:
[----:B------:R-:W-:Y:S07]  /*c520*/  MOV R0, UR21 ;  /* 0x0000001500007c02 */ /* 0x000fee0008000f00 */
.L_x_222:
[----:B--2---:R2:W3:Y:S02]  /*c530*/  SYNCS.PHASECHK.TRANS64.TRYWAIT P0, [R0+URZ+0x78], R10 ;  /* 0x0000780a000075a7 */ /* 0x0044e400080011ff */
[----:B---3--:R-:W-:Y:S05]  /*c540*/  @!P0 NANOSLEEP.SYNCS 0x989680 ;  /* 0x009896800000895d */ /* 0x008fea0003900000 */
[----:B------:R-:W3:Y:S02]  /*c550*/  @!P0 SYNCS.PHASECHK.TRANS64 P0, [R0+URZ+0x78], R10 ;  /* 0x0000780a000085a7 */ /* 0x000ee400080010ff */
[----:B---3--:R-:W-:Y:S05]  /*c560*/  @!P0 BRA `(.L_x_222) ;  /* 0xfffffffc00f08947 */ /* 0x008fea000383ffff */
[----:B------:R-:W-:Y:S05]  /*c570*/  BRA `(.L_x_223) ;  /* 0xffffff8800f87947 */ /* 0x000fea000383ffff */
.L_x_95:
[----:B------:R-:W-:Y:S07]  /*c580*/  MOV R0, UR21 ;  /* 0x0000001500007c02 */ /* 0x000fee0008000f00 */
.L_x_224:
[----:B--2---:R2:W3:Y:S02]  /*c590*/  SYNCS.PHASECHK.TRANS64.TRYWAIT P0, [R0+URZ+0x80], R10 ;  /* 0x0000800a000075a7 */ /* 0x0044e400080011ff */
[----:B---3--:R-:W-:Y:S05]  /*c5a0*/  @!P0 NANOSLEEP.SYNCS 0x989680 ;  /* 0x009896800000895d */ /* 0x008fea0003900000 */
[----:B------:R-:W3:Y:S02]  /*c5b0*/  @!P0 SYNCS.PHASECHK.TRANS64 P0, [R0+URZ+0x80], R10 ;  /* 0x0000800a000085a7 */ /* 0x000ee400080010ff */
[----:B---3--:R-:W-:Y:S05]  /*c5c0*/  @!P0 BRA `(.L_x_224) ;  /* 0xfffffffc00f08947 */ /* 0x008fea000383ffff */
[----:B------:R-:W-:Y:S05]  /*c5d0*/  BRA `(.L_x_225) ;  /* 0xffffff8c00347947 */ /* 0x000fea000383ffff */
.L_x_96:
[----:B------:R-:W-:Y:S07]  /*c5e0*/  MOV R0, UR21 ;  /* 0x0000001500007c02 */ /* 0x000fee0008000f00 */
.L_x_226:
[----:B--2---:R2:W3:Y:S02]  /*c5f0*/  SYNCS.PHASECHK.TRANS64.TRYWAIT P0, [R0+URZ+0x88], R10 ;  /* 0x0000880a000075a7 */ /* 0x0044e400080011ff */
[----:B---3--:R-:W-:Y:S05]  /*c600*/  @!P0 NANOSLEEP.SYNCS 0x989680 ;  /* 0x009896800000895d */ /* 0x008fea0003900000 */
[----:B------:R-:W3:Y:S02]  /*c610*/  @!P0 SYNCS.PHASECHK.TRANS64 P0, [R0+URZ+0x88], R10 ;  /* 0x0000880a000085a7 */ /* 0x000ee400080010ff */
[----:B---3--:R-:W-:Y:S05]  /*c620*/  @!P0 BRA `(.L_x_226) ;  /* 0xfffffffc00f08947 */ /* 0x008fea000383ffff */
[----:B------:R-:W-:Y:S05]  /*c630*/  BRA `(.L_x_227) ;  /* 0xffffff8c00747947 */ /* 0x000fea000383ffff */
.L_x_97:
[----:B------:R-:W-:Y:S07]  /*c640*/  MOV R0, UR21 ;  /* 0x0000001500007c02 */ /* 0x000fee0008000f00 */
.L_x_228:
[----:B--2---:R2:W3:Y:S02]  /*c650*/  SYNCS.PHASECHK.TRANS64.TRYWAIT P0, [R0+URZ+0x70], R9 ;  /* 0x00007009000075a7 */ /* 0x0044e400080011ff */
[----:B---3--:R-:W-:Y:S05]  /*c660*/  @!P0 NANOSLEEP.SYNCS 0x989680 ;  /* 0x009896800000895d */ /* 0x008fea0003900000 */
[----:B------:R-:W3:Y:S02]  /*c670*/  @!P0 SYNCS.PHASECHK.TRANS64 P0, [R0+URZ+0x70], R9 ;  /* 0x00007009000085a7 */ /* 0x000ee400080010ff */
[----:B---3--:R-:W-:Y:S05]  /*c680*/  @!P0 BRA `(.L_x_228) ;  /* 0xfffffffc00f08947 */ /* 0x008fea000383ffff */
[----:B------:R-:W-:Y:S05]  /*c690*/  BRA `(.L_x_229) ;  /* 0xffffff8c00b87947 */ /* 0x000fea000383ffff */
.L_x_98:
[----:B------:R-:W-:Y:S07]  /*c6a0*/  MOV R0, UR21 ;  /* 0x0000001500007c02 */ /* 0x000fee0008000f00 */
.L_x_230:
[----:B--2---:R2:W3:Y:S02]  /*c6b0*/  SYNCS.PHASECHK.TRANS64.TRYWAIT P0, [R0+URZ+0x78], R9 ;  /* 0x00007809000075a7 */ /* 0x0044e400080011ff */
[----:B---3--:R-:W-:Y:S05]  /*c6c0*/  @!P0 NANOSLEEP.SYNCS 0x989680 ;  /* 0x009896800000895d */ /* 0x008fea0003900000 */
[----:B------:R-:W3:Y:S02]  /*c6d0*/  @!P0 SYNCS.PHASECHK.TRANS64 P0, [R0+URZ+0x78], R9 ;  /* 0x00007809000085a7 */ /* 0x000ee400080010ff */
[----:B---3--:R-:W-:Y:S05]  /*c6e0*/  @!P0 BRA `(.L_x_230) ;  /* 0xfffffffc00f08947 */ /* 0x008fea000383ffff */
[----:B------:R-:W-:Y:S05]  /*c6f0*/  BRA `(.L_x_231) ;  /* 0xffffff9000007947 */ /* 0x000fea000383ffff */
.L_x_99:
[----:B------:R-:W-:Y:S07]  /*c700*/  MOV R0, UR21 ;  /* 0x0000001500007c02 */ /* 0x000fee0008000f00 */
.L_x_232:
[----:B--2---:R2:W3:Y:S02]  /*c710*/  SYNCS.PHASECHK.TRANS64.TRYWAIT P0, [R0+URZ+0x80], R9 ;  /* 0x00008009000075a7 */ /* 0x0044e400080011ff */
[----:B---3--:R-:W-:Y:S05]  /*c720*/  @!P0 NANOSLEEP.SYNCS 0x989680 ;  /* 0x009896800000895d */ /* 0x008fea0003900000 */
[----:B------:R-:W3:Y:S02]  /*c730*/  @!P0 SYNCS.PHASECHK.TRANS64 P0, [R0+URZ+0x80], R9 ;  /* 0x00008009000085a7 */ /* 0x000ee400080010ff */
[----:B---3--:R-:W-:Y:S05]  /*c740*/  @!P0 BRA `(.L_x_232) ;  /* 0xfffffffc00f08947 */ /* 0x008fea000383ffff */
[----:B------:R-:W-:Y:S05]  /*c750*/  BRA `(.L_x_233) ;  /* 0xffffff9000487947 */ /* 0x000fea000383ffff */
.L_x_100:
[----:B------:R-:W-:Y:S07]  /*c760*/  MOV R0, UR21 ;  /* 0x0000001500007c02 */ /* 0x000fee0008000f00 */
.L_x_234:
[----:B--2---:R2:W3:Y:S02]  /*c770*/  SYNCS.PHASECHK.TRANS64.TRYWAIT P0, [R0+URZ+0x88], R9 ;  /* 0x00008809000075a7 */ /* 0x0044e400080011ff */
[----:B---3--:R-:W-:Y:S05]  /*c780*/  @!P0 NANOSLEEP.SYNCS 0x989680 ;  /* 0x009896800000895d */ /* 0x008fea0003900000 */
[----:B------:R-:W3:Y:S02]  /*c790*/  @!P0 SYNCS.PHASECHK.TRANS64 P0, [R0+URZ+0x88], R9 ;  /* 0x00008809000085a7 */ /* 0x000ee400080010ff */
[----:B---3--:R-:W-:Y:S05]  /*c7a0*/  @!P0 BRA `(.L_x_234) ;  /* 0xfffffffc00f08947 */ /* 0x008fea000383ffff */
[----:B------:R-:W-:Y:S05]  /*c7b0*/  BRA `(.L_x_235) ;  /* 0xffffff90008c7947 */ /* 0x000fea000383ffff */
.L_x_102:
[----:B------:R-:W-:-:S07]  /*c7c0*/  MOV R0, UR21 ;  /* 0x0000001500007c02 */ /* 0x000fce0008000f00 */
.L_x_236:
[----:B---3--:R3:W4:Y:S02]  /*c7d0*/  SYNCS.PHASECHK.TRANS64.TRYWAIT P0, [R0+URZ+0x70], R10 ;  /* 0x0000700a000075a7 */ /* 0x00872400080011ff */
[----:B----4-:R-:W-:Y:S05]  /*c7e0*/  @!P0 NANOSLEEP.SYNCS 0x989680 ;  /* 0x009896800000895d */ /* 0x010fea0003900000 */
[----:B------:R-:W4:Y:S02]  /*c7f0*/  @!P0 SYNCS.PHASECHK.TRANS64 P0, [R0+URZ+0x70], R10 ;  /* 0x0000700a000085a7 */ /* 0x000f2400080010ff */
[----:B----4-:R-:W-:Y:S05]  /*c800*/  @!P0 BRA `(.L_x_236) ;  /* 0xfffffffc00f08947 */ /* 0x010fea000383ffff */
[----:B------:R-:W-:Y:S05]  /*c810*/  BRA `(.L_x_237) ;  /* 0xffffff9000fc7947 */ /* 0x000fea000383ffff */
.L_x_103:
[----:B---3--:R-:W-:-:S07]  /*c820*/  MOV R0, UR21 ;  /* 0x0000001500007c02 */ /* 0x008fce0008000f00 */
.L_x_238:
[----:B---3--:R3:W4:Y:S02]  /*c830*/  SYNCS.PHASECHK.TRANS64.TRYWAIT P0, [R0+URZ+0x78], R10 ;  /* 0x0000780a000075a7 */ /* 0x00872400080011ff */
[----:B----4-:R-:W-:Y:S05]  /*c840*/  @!P0 NANOSLEEP.SYNCS 0x989680 ;  /* 0x009896800000895d */ /* 0x010fea0003900000 */
[----:B------:R-:W4:Y:S02]  /*c850*/  @!P0 SYNCS.PHASECHK.TRANS64 P0, [R0+URZ+0x78], R10 ;  /* 0x0000780a000085a7 */ /* 0x000f2400080010ff */
[----:B----4-:R-:W-:Y:S05]  /*c860*/  @!P0 BRA `(.L_x_238) ;  /* 0xfffffffc00f08947 */ /* 0x010fea000383ffff */
[----:B------:R-:W-:Y:S05]  /*c870*/  BRA `(.L_x_239) ;  /* 0xffffff9000ec7947 */ /* 0x000fea000383ffff */
.L_x_104:
[----:B------:R-:W-:-:S07]  /*c880*/  MOV R2, UR21 ;  /* 0x0000001500027c02 */ /* 0x000fce0008000f00 */
.L_x_240:
[----:B---3--:R3:W4:Y:S02]  /*c890*/  SYNCS.PHASECHK.TRANS64.TRYWAIT P0, [R2+URZ+0x80], R10 ;  /* 0x0000800a020075a7 */ /* 0x00872400080011ff */
[----:B----4-:R-:W-:Y:S05]  /*c8a0*/  @!P0 NANOSLEEP.SYNCS 0x989680 ;  /* 0x009896800000895d */ /* 0x010fea0003900000 */
[----:B------:R-:W4:Y:S02]  /*c8b0*/  @!P0 SYNCS.PHASECHK.TRANS64 P0, [R2+URZ+0x80], R10 ;  /* 0x0000800a020085a7 */ /* 0x000f2400080010ff */
[----:B----4-:R-:W-:Y:S05]  /*c8c0*/  @!P0 BRA `(.L_x_240) ;  /* 0xfffffffc00f08947 */ /* 0x010fea000383ffff */
[----:B------:R-:W-:Y:S05]  /*c8d0*/  BRA `(.L_x_241) ;  /* 0xffffff9000e07947 */ /* 0x000fea000383ffff */
.L_x_106:
[----:B-1----:R1:W2:Y:S02]  /*c8e0*/  SYNCS.PHASECHK.TRANS64.TRYWAIT P0, [R3+URZ+0xa0], R0 ;  /* 0x0000a000030075a7 */ /* 0x0022a400080011ff */
[----:B--2---:R-:W-:Y:S05]  /*c8f0*/  @!P0 NANOSLEEP.SYNCS 0x989680 ;  /* 0x009896800000895d */ /* 0x004fea0003900000 */
[----:B------:R-:W2:Y:S02]  /*c900*/  @!P0 SYNCS.PHASECHK.TRANS64 P0, [R3+URZ+0xa0], R0 ;  /* 0x0000a000030085a7 */ /* 0x000ea400080010ff */
[----:B--2---:R-:W-:Y:S05]  /*c910*/  @!P0 BRA `(.L_x_106) ;  /* 0xfffffffc00f08947 */ /* 0x004fea000383ffff */
[----:B------:R-:W-:Y:S05]  /*c920*/  BRA `(.L_x_242) ;  /* 0xffffff9400a87947 */ /* 0x000fea000383ffff */
.L_x_117:
[----:B-1----:R-:W-:Y:S04]  /*c930*/  MOV R2, UR43 ;  /* 0x0000002b00027c02 */ /* 0x002fe80008000f00 */
[----:B------:R1:W2:Y:S03]  /*c940*/  SYNCS.PHASECHK.TRANS64.TRYWAIT P1, [R2+URZ+0x50], R3 ;  /* 0x00005003020075a7 */ /* 0x0002a600080211ff */
[----:B--2---:R-:W-:Y:S05]  /*c950*/  @!P1 NANOSLEEP.SYNCS 0x989680 ;  /* 0x009896800000995d */ /* 0x004fea0003900000 */
[----:B------:R-:W2:Y:S02]  /*c960*/  @!P1 SYNCS.PHASECHK.TRANS64 P1, [R2+URZ+0x50], R3 ;  /* 0x00005003020095a7 */ /* 0x000ea400080210ff */
[----:B--2---:R-:W-:Y:S05]  /*c970*/  @!P1 BRA `(.L_x_117) ;  /* 0xfffffffc00ec9947 */ /* 0x004fea000383ffff */
[----:B------:R-:W-:Y:S05]  /*c980*/  BRA `(.L_x_116) ;  /* 0xffffffa400147947 */ /* 0x000fea000383ffff */
.L_x_119:
[----:B-1----:R1:W4:Y:S02]  /*c990*/  SYNCS.PHASECHK.TRANS64.TRYWAIT P0, [R72+URZ+0xc0], R0 ;  /* 0x0000c000480075a7 */ /* 0x00232400080011ff */
[----:B----4-:R-:W-:Y:S05]  /*c9a0*/  @!P0 NANOSLEEP.SYNCS 0x989680 ;  /* 0x009896800000895d */ /* 0x010fea0003900000 */
[----:B------:R-:W4:Y:S02]  /*c9b0*/  @!P0 SYNCS.PHASECHK.TRANS64 P0, [R72+URZ+0xc0], R0 ;  /* 0x0000c000480085a7 */ /* 0x000f2400080010ff */
[----:B----4-:R-:W-:Y:S05]  /*c9c0*/  @!P0 BRA `(.L_x_119) ;  /* 0xfffffffc00f08947 */ /* 0x010fea000383ffff */
[----:B------:R-:W-:Y:S05]  /*c9d0*/  BRA `(.L_x_118) ;  /* 0xffffffa4003c7947 */ /* 0x000fea000383ffff */
.L_x_128:
[----:B-1----:R1:W3:Y:S02]  /*c9e0*/  SYNCS.PHASECHK.TRANS64.TRYWAIT P0, [R2+URZ+0x50], R0 ;  /* 0x00005000020075a7 */ /* 0x0022e400080011ff */
[----:B---3--:R-:W-:Y:S05]  /*c9f0*/  @!P0 NANOSLEEP.SYNCS 0x989680 ;  /* 0x009896800000895d */ /* 0x008fea0003900000 */
[----:B------:R-:W3:Y:S02]  /*ca00*/  @!P0 SYNCS.PHASECHK.TRANS64 P0, [R2+URZ+0x50], R0 ;  /* 0x00005000020085a7 */ /* 0x000ee400080010ff */
[----:B---3--:R-:W-:Y:S05]  /*ca10*/  @!P0 BRA `(.L_x_128) ;  /* 0xfffffffc00f08947 */ /* 0x008fea000383ffff */
[----:B------:R-:W-:Y:S05]  /*ca20*/  BRA `(.L_x_127) ;  /* 0xffffffac00587947 */ /* 0x000fea000383ffff */
.L_x_136:
[----:B-1----:R1:W3:Y:S02]  /*ca30*/  SYNCS.PHASECHK.TRANS64.TRYWAIT P0, [R6+URZ+0x50], R5 ;  /* 0x00005005060075a7 */ /* 0x0022e400080011ff */
[----:B---3--:R-:W-:Y:S05]  /*ca40*/  @!P0 NANOSLEEP.SYNCS 0x989680 ;  /* 0x009896800000895d */ /* 0x008fea0003900000 */
[----:B------:R-:W3:Y:S02]  /*ca50*/  @!P0 SYNCS.PHASECHK.TRANS64 P0, [R6+URZ+0x50], R5 ;  /* 0x00005005060085a7 */ /* 0x000ee400080010ff */
[----:B---3--:R-:W-:Y:S05]  /*ca60*/  @!P0 BRA `(.L_x_136) ;  /* 0xfffffffc00f08947 */ /* 0x008fea000383ffff */
[----:B------:R-:W-:Y:S05]  /*ca70*/  BRA `(.L_x_135) ;  /* 0xffffffb400987947 */ /* 0x000fea000383ffff */
.L_x_144:
[----:B-1----:R1:W3:Y:S02]  /*ca80*/  SYNCS.PHASECHK.TRANS64.TRYWAIT P0, [R0+URZ+0x50], R6 ;  /* 0x00005006000075a7 */ /* 0x0022e400080011ff */
[----:B---3--:R-:W-:Y:S05]  /*ca90*/  @!P0 NANOSLEEP.SYNCS 0x989680 ;  /* 0x009896800000895d */ /* 0x008fea0003900000 */
[----:B------:R-:W3:Y:S02]  /*caa0*/  @!P0 SYNCS.PHASECHK.TRANS64 P0, [R0+URZ+0x50], R6 ;  /* 0x00005006000085a7 */ /* 0x000ee400080010ff */
[----:B---3--:R-:W-:Y:S05]  /*cab0*/  @!P0 BRA `(.L_x_144) ;  /* 0xfffffffc00f08947 */ /* 0x008fea000383ffff */
[----:B------:R-:W-:Y:S05]  /*cac0*/  BRA `(.L_x_143) ;  /* 0xffffffbc00d87947 */ /* 0x000fea000383ffff */
.L_x_152:
[----:B-1----:R1:W4:Y:S02]  /*cad0*/  SYNCS.PHASECHK.TRANS64.TRYWAIT P0, [R6+URZ+0x50], R5 ;  /* 0x00005005060075a7 */ /* 0x00232400080011ff */
[----:B----4-:R-:W-:Y:S05]  /*cae0*/  @!P0 NANOSLEEP.SYNCS 0x989680 ;  /* 0x009896800000895d */ /* 0x010fea0003900000 */
[----:B------:R-:W4:Y:S02]  /*caf0*/  @!P0 SYNCS.PHASECHK.TRANS64 P0, [R6+URZ+0x50], R5 ;  /* 0x00005005060085a7 */ /* 0x000f2400080010ff */
[----:B----4-:R-:W-:Y:S05]  /*cb00*/  @!P0 BRA `(.L_x_152) ;  /* 0xfffffffc00f08947 */ /* 0x010fea000383ffff */
[----:B------:R-:W-:Y:S05]  /*cb10*/  BRA `(.L_x_151) ;  /* 0xffffffc800247947 */ /* 0x000fea000383ffff */
.L_x_160:
[----:B-1----:R1:W4:Y:S02]  /*cb20*/  SYNCS.PHASECHK.TRANS64.TRYWAIT P0, [R6+URZ+0x50], R5 ;  /* 0x00005005060075a7 */ /* 0x00232400080011ff */
[----:B----4-:R-:W-:Y:S05]  /*cb30*/  @!P0 NANOSLEEP.SYNCS 0x989680 ;  /* 0x009896800000895d */ /* 0x010fea0003900000 */
[----:B------:R-:W4:Y:S02]  /*cb40*/  @!P0 SYNCS.PHASECHK.TRANS64 P0, [R6+URZ+0x50], R5 ;  /* 0x00005005060085a7 */ /* 0x000f2400080010ff */
[----:B----4-:R-:W-:Y:S05]  /*cb50*/  @!P0 BRA `(.L_x_160) ;  /* 0xfffffffc00f08947 */ /* 0x010fea000383ffff */
[----:B------:R-:W-:Y:S05]  /*cb60*/  BRA `(.L_x_159) ;  /* 0xffffffd000807947 */ /* 0x000fea000383ffff */
.L_x_168:
[----:B-1----:R1:W4:Y:S02]  /*cb70*/  SYNCS.PHASECHK.TRANS64.TRYWAIT P0, [R6+URZ+0x50], R5 ;  /* 0x00005005060075a7 */ /* 0x00232400080011ff */
[----:B----4-:R-:W-:Y:S05]  /*cb80*/  @!P0 NANOSLEEP.SYNCS 0x989680 ;  /* 0x009896800000895d */ /* 0x010fea0003900000 */
[----:B------:R-:W4:Y:S02]  /*cb90*/  @!P0 SYNCS.PHASECHK.TRANS64 P0, [R6+URZ+0x50], R5 ;  /* 0x00005005060085a7 */ /* 0x000f2400080010ff */
[----:B----4-:R-:W-:Y:S05]  /*cba0*/  @!P0 BRA `(.L_x_168) ;  /* 0xfffffffc00f08947 */ /* 0x010fea000383ffff */
[----:B------:R-:W-:Y:S05]  /*cbb0*/  BRA `(.L_x_167) ;  /* 0xffffffd800d07947 */ /* 0x000fea000383ffff */
.L_x_176:
[----:B-1----:R1:W3:Y:S02]  /*cbc0*/  SYNCS.PHASECHK.TRANS64.TRYWAIT P0, [R0+URZ+0x50], R77 ;  /* 0x0000504d000075a7 */ /* 0x0022e400080011ff */
[----:B---3--:R-:W-:Y:S05]  /*cbd0*/  @!P0 NANOSLEEP.SYNCS 0x989680 ;  /* 0x009896800000895d */ /* 0x008fea0003900000 */
[----:B------:R-:W3:Y:S02]  /*cbe0*/  @!P0 SYNCS.PHASECHK.TRANS64 P0, [R0+URZ+0x50], R77 ;  /* 0x0000504d000085a7 */ /* 0x000ee400080010ff */
[----:B---3--:R-:W-:Y:S05]  /*cbf0*/  @!P0 BRA `(.L_x_176) ;  /* 0xfffffffc00f08947 */ /* 0x008fea000383ffff */
[----:B------:R-:W-:Y:S05]  /*cc00*/  BRA `(.L_x_175) ;  /* 0xffffffe400207947 */ /* 0x000fea000383ffff */
        .weak           $__internal_0_$__cuda_sm10x_tcgen05_guardrail_trap_col_being_dealloced_not_returned_by_alloc
        .type           $__internal_0_$__cuda_sm10x_tcgen05_guardrail_trap_col_being_dealloced_not_returned_by_alloc,@function
        .size           $__internal_0_$__cuda_sm10x_tcgen05_guardrail_trap_col_being_dealloced_not_returned_by_alloc,($__internal_1_$__cuda_sm10x_tcgen05_guardrail_trap_phase_invalid_during_alloc - $__internal_0_$__cuda_sm10x_tcgen05_guardrail_trap_col_being_dealloced_not_returned_by_alloc)
$__internal_0_$__cuda_sm10x_tcgen05_guardrail_trap_col_being_dealloced_not_returned_by_alloc:
[----:B------:R-:W-:Y:S05]  /*cc10*/  BPT.TRAP 0x1 ;  /* 0x000000040000795c */ /* 0x000fea0000300000 */
[----:B------:R-:W-:-:S04]  /*cc20*/  HFMA2 R3, -RZ, RZ, 0, 0 ;  /* 0x00000000ff037431 */ /* 0x000fc800000001ff */
[----:B------:R-:W-:Y:S05]  /*cc30*/  RET.REL.NODEC R2 `(_ZN7cutlass13device_kernelINS_4gemm6kernel13GemmUniversalIN4cute5tupleIJiiiiEEENS1_10collective13CollectiveMmaINS1_35MainloopSm100TmaUmmaWarpSpecializedILi5ELi2ELi4ENS5_IJNS4_1CILi2EEESB_NSA_ILi1EEEEEEEENS5_IJNSA_ILi256EEENSA_ILi128EEENSA_ILi32EEEEEENS_10tfloat32_tENS5_IJlSC_lEEESJ_SK_NS4_8TiledMMAINS4_8MMA_AtomIJNS4_23SM100_MMA_TF32_2x1SM_SSISJ_SJ_fLi256ELi128ELNS4_4UMMA5MajorE0ELSP_0ELNSO_7ScaleInE0ELSQ_0EEEEEENS4_6LayoutINS5_IJSC_SC_SC_EEENS5_IJNSA_ILi0EEESV_SV_EEEEENS5_IJNS4_10UnderscoreESY_SY_EEEEENS4_28SM100_TMA_2SM_LOAD_MULTICASTENS4_14ComposedLayoutINS4_7SwizzleILi3ELi4ELi3EEENS4_18smem_ptr_flag_bitsILi32EEENST_INS5_IJNSA_ILi8EEESH_EEENS5_IJSH_SC_EEEEEEEvNS4_8identityENS4_18SM100_TMA_2SM_LOADES1B_vS1C_EENS_8epilogue10collective18CollectiveEpilogueINS1F_23Sm100TmaWarpSpecializedILi4ELi2ELi16ELb1ELb0EEEJNS5_IJSG_SG_SH_EEENS5_IJNST_ISG_SC_EENST_INSA_ILi16EEESC_EEEEESJ_SK_SJ_SK_NS1F_6fusion15FusionCallbacksIS1J_NS1P_17LinearCombinationISJ_fSJ_fLNS_15FloatRoundStyleE2EEES1K_S1O_JEEENS4_5SM1004TMEM4LOAD26SM100_TMEM_LOAD_32dp32b16xENS4_13SM90_TMA_LOADENS12_INS13_ILi2ELi4ELi3EEES16_NST_INS5_IJS17_S1M_EEENS5_IJS1M_SC_EEEEEEENS4_39AutoVectorizingCopyWithAssumedAlignmentILi128EEENS4_14SM90_TMA_STOREES24_S26_S26_EEEvvEEEEvNT_6ParamsE) ;  /* 0xffffff3002f07950 */ /* 0x000fea0003c3ffff */
        .weak           $__internal_1_$__cuda_sm10x_tcgen05_guardrail_trap_phase_invalid_during_alloc
        .type           $__internal_1_$__cuda_sm10x_tcgen05_guardrail_trap_phase_invalid_during_alloc,@function
        .size           $__internal_1_$__cuda_sm10x_tcgen05_guardrail_trap_phase_invalid_during_alloc,($__internal_2_$__cuda_sm10x_tcgen05_guardrail_trap_unallocated_columns_being_dealloced - $__internal_1_$__cuda_sm10x_tcgen05_guardrail_trap_phase_invalid_during_alloc)
$__internal_1_$__cuda_sm10x_tcgen05_guardrail_trap_phase_invalid_during_alloc:
[----:B------:R-:W-:Y:S05]  /*cc40*/  BPT.TRAP 0x1 ;  /* 0x000000040000795c */ /* 0x000fea0000300000 */
[----:B------:R-:W-:-:S04]  /*cc50*/  MOV R5, 0x0 ;  /* 0x0000000000057802 */ /* 0x000fc80000000f00 */
[----:B------:R-:W-:Y:S05]  /*cc60*/  RET.REL.NODEC R4 `(_ZN7cutlass13device_kernelINS_4gemm6kernel13GemmUniversalIN4cute5tupleIJiiiiEEENS1_10collective13CollectiveMmaINS1_35MainloopSm100TmaUmmaWarpSpecializedILi5ELi2ELi4ENS5_IJNS4_1CILi2EEESB_NSA_ILi1EEEEEEEENS5_IJNSA_ILi256EEENSA_ILi128EEENSA_ILi32EEEEEENS_10tfloat32_tENS5_IJlSC_lEEESJ_SK_NS4_8TiledMMAINS4_8MMA_AtomIJNS4_23SM100_MMA_TF32_2x1SM_SSISJ_SJ_fLi256ELi128ELNS4_4UMMA5MajorE0ELSP_0ELNSO_7ScaleInE0ELSQ_0EEEEEENS4_6LayoutINS5_IJSC_SC_SC_EEENS5_IJNSA_ILi0EEESV_SV_EEEEENS5_IJNS4_10UnderscoreESY_SY_EEEEENS4_28SM100_TMA_2SM_LOAD_MULTICASTENS4_14ComposedLayoutINS4_7SwizzleILi3ELi4ELi3EEENS4_18smem_ptr_flag_bitsILi32EEENST_INS5_IJNSA_ILi8EEESH_EEENS5_IJSH_SC_EEEEEEEvNS4_8identityENS4_18SM100_TMA_2SM_LOADES1B_vS1C_EENS_8epilogue10collective18CollectiveEpilogueINS1F_23Sm100TmaWarpSpecializedILi4ELi2ELi16ELb1ELb0EEEJNS5_IJSG_SG_SH_EEENS5_IJNST_ISG_SC_EENST_INSA_ILi16EEESC_EEEEESJ_SK_SJ_SK_NS1F_6fusion15FusionCallbacksIS1J_NS1P_17LinearCombinationISJ_fSJ_fLNS_15FloatRoundStyleE2EEES1K_S1O_JEEENS4_5SM1004TMEM4LOAD26SM100_TMEM_LOAD_32dp32b16xENS4_13SM90_TMA_LOADENS12_INS13_ILi2ELi4ELi3EEES16_NST_INS5_IJS17_S1M_EEENS5_IJS1M_SC_EEEEEEENS4_39AutoVectorizingCopyWithAssumedAlignmentILi128EEENS4_14SM90_TMA_STOREES24_S26_S26_EEEvvEEEEvNT_6ParamsE) ;  /* 0xffffff3004e47950 */ /* 0x000fea0003c3ffff */
        .weak           $__internal_2_$__cuda_sm10x_tcgen05_guardrail_trap_unallocated_columns_being_dealloced
        .type           $__internal_2_$__cuda_sm10x_tcgen05_guardrail_trap_unallocated_columns_being_dealloced,@function
        .size           $__internal_2_$__cuda_sm10x_tcgen05_guardrail_trap_unallocated_columns_being_dealloced,(.L_x_244 - $__internal_2_$__cuda_sm10x_tcgen05_guardrail_trap_unallocated_columns_being_dealloced)
$__internal_2_$__cuda_sm10x_tcgen05_guardrail_trap_unallocated_columns_being_dealloced:
[----:B------:R-:W-:Y:S05]  /*cc70*/  BPT.TRAP 0x1 ;  /* 0x000000040000795c */ /* 0x000fea0000300000 */
[----:B------:R-:W-:-:S04]  /*cc80*/  HFMA2 R3, -RZ, RZ, 0, 0 ;  /* 0x00000000ff037431 */ /* 0x000fc800000001ff */
[----:B------:R-:W-:Y:S05]  /*cc90*/  RET.REL.NODEC R2 `(_ZN7cutlass13device_kernelINS_4gemm6kernel13GemmUniversalIN4cute5tupleIJiiiiEEENS1_10collective13CollectiveMmaINS1_35MainloopSm100TmaUmmaWarpSpecializedILi5ELi2ELi4ENS5_IJNS4_1CILi2EEESB_NSA_ILi1EEEEEEEENS5_IJNSA_ILi256EEENSA_ILi128EEENSA_ILi32EEEEEENS_10tfloat32_tENS5_IJlSC_lEEESJ_SK_NS4_8TiledMMAINS4_8MMA_AtomIJNS4_23SM100_MMA_TF32_2x1SM_SSISJ_SJ_fLi256ELi128ELNS4_4UMMA5MajorE0ELSP_0ELNSO_7ScaleInE0ELSQ_0EEEEEENS4_6LayoutINS5_IJSC_SC_SC_EEENS5_IJNSA_ILi0EEESV_SV_EEEEENS5_IJNS4_10UnderscoreESY_SY_EEEEENS4_28SM100_TMA_2SM_LOAD_MULTICASTENS4_14ComposedLayoutINS4_7SwizzleILi3ELi4ELi3EEENS4_18smem_ptr_flag_bitsILi32EEENST_INS5_IJNSA_ILi8EEESH_EEENS5_IJSH_SC_EEEEEEEvNS4_8identityENS4_18SM100_TMA_2SM_LOADES1B_vS1C_EENS_8epilogue10collective18CollectiveEpilogueINS1F_23Sm100TmaWarpSpecializedILi4ELi2ELi16ELb1ELb0EEEJNS5_IJSG_SG_SH_EEENS5_IJNST_ISG_SC_EENST_INSA_ILi16EEESC_EEEEESJ_SK_SJ_SK_NS1F_6fusion15FusionCallbacksIS1J_NS1P_17LinearCombinationISJ_fSJ_fLNS_15FloatRoundStyleE2EEES1K_S1O_JEEENS4_5SM1004TMEM4LOAD26SM100_TMEM_LOAD_32dp32b16xENS4_13SM90_TMA_LOADENS12_INS13_ILi2ELi4ELi3EEES16_NST_INS5_IJS17_S1M_EEENS5_IJS1M_SC_EEEEEEENS4_39AutoVectorizingCopyWithAssumedAlignmentILi128EEENS4_14SM90_TMA_STOREES24_S26_S26_EEEvvEEEEvNT_6ParamsE) ;  /* 0xffffff3002d87950 */ /* 0x000fea0003c3ffff */
.L_x_243:
[----:B------:R-:W-:-:S00]  /*cca0*/  BRA `(.L_x_243) ;  /* 0xfffffffc00fc7947 */ /* 0x000fc0000383ffff */
[----:B------:R-:W-:-:S00]  /*ccb0*/  NOP ;  /* 0x0000000000007918 */ /* 0x000fc00000000000 */
        /* <DEDUP_REMOVED lines=12> */
.L_x_244:


//--------------------- .nv.global.init           --------------------------
	.section	.nv.global.init,"aw",@progbits
.nv.global.init:
	.type		$str$27,@object
	.size		$str$27,($str$28 - $str$27)
$str$27:
        /*0000*/ 	.byte	0x28, 0x61, 0x64, 0x64, 0x72, 0x65, 0x73, 0x73, 0x20, 0x26, 0x20, 0x6d, 0x61, 0x73, 0x6b, 0x29
        /*0010*/ 	.byte	0x20, 0x3d, 0x3d, 0x20, 0x30, 0x00
	.type		$str$28,@object
	.size		$str$28,($str$26 - $str$28)
$str$28:
        /*0016*/ 	.byte	0x2f, 0x74, 0x6d, 0x70, 0x2f, 0x63, 0x75, 0x74, 0x6c, 0x61, 0x73, 0x73, 0x5f, 0x73, 0x77, 0x65
        /*0026*/ 	.byte	0x65, 0x70, 0x5f, 0x73, 0x72, 0x63, 0x2f, 0x69, 0x6e, 0x63, 0x6c, 0x75, 0x64, 0x65, 0x2f, 0x63
        /*0036*/ 	.byte	0x75, 0x74, 0x65, 0x2f, 0x70, 0x6f, 0x69, 0x6e, 0x74, 0x65, 0x72, 0x5f, 0x66, 0x6c, 0x61, 0x67
        /*0046*/ 	.byte	0x67, 0x65, 0x64, 0x2e, 0x68, 0x70, 0x70, 0x00
	.type		$str$26,@object
	.size		$str$26,($str$25 - $str$26)
$str$26:
        /*004e*/ 	.byte	0x2f, 0x74, 0x6d, 0x70, 0x2f, 0x63, 0x75, 0x74, 0x6c, 0x61, 0x73, 0x73, 0x5f, 0x73, 0x77, 0x65
        /*005e*/ 	.byte	0x65, 0x70, 0x5f, 0x73, 0x72, 0x63, 0x2f, 0x69, 0x6e, 0x63, 0x6c, 0x75, 0x64, 0x65, 0x2f, 0x63
        /*006e*/ 	.byte	0x75, 0x74, 0x65, 0x2f, 0x61, 0x74, 0x6f, 0x6d, 0x2f, 0x63, 0x6f, 0x70, 0x79, 0x5f, 0x74, 0x72
        /*007e*/ 	.byte	0x61, 0x69, 0x74, 0x73, 0x5f, 0x73, 0x6d, 0x31, 0x30, 0x30, 0x2e, 0x68, 0x70, 0x70, 0x00
	.type		$str$25,@object
	.size		$str$25,(__unnamed_1 - $str$25)
$str$25:
        /*008d*/ 	.byte	0x28, 0x28, 0x75, 0x69, 0x6e, 0x74, 0x33, 0x32, 0x5f, 0x74, 0x28, 0x74, 0x68, 0x72, 0x65, 0x61
        /*009d*/ 	.byte	0x64, 0x49, 0x64, 0x78, 0x2e, 0x78, 0x29, 0x20, 0x2f, 0x20, 0x33, 0x32, 0x29, 0x20, 0x25, 0x20
        /*00ad*/ 	.byte	0x34, 0x29, 0x20, 0x3d, 0x3d, 0x20, 0x28, 0x28, 0x28, 0x74, 0x6d, 0x65, 0x6d, 0x5f, 0x61, 0x64
        /*00bd*/ 	.byte	0x64, 0x72, 0x20, 0x3e, 0x3e, 0x20, 0x31, 0x36, 0x29, 0x20, 0x2f, 0x20, 0x33, 0x32, 0x29, 0x20
        /*00cd*/ 	.byte	0x25, 0x20, 0x34, 0x29, 0x00
	.type		__unnamed_1,@object
	.size		__unnamed_1,(__unnamed_2 - __unnamed_1)
__unnamed_1:
        /*00d2*/ 	.byte	0x61, 0x75, 0x74, 0x6f, 0x20, 0x63, 0x75, 0x74, 0x65, 0x3a, 0x3a, 0x61, 0x73, 0x5f, 0x70, 0x6f
        /* <DEDUP_REMOVED lines=24> */
        /*0262*/ 	.byte	0x32, 0x30, 0x34, 0x38, 0x3e, 0x3e, 0x3e, 0x3e, 0x5d, 0x00
	.type		__unnamed_2,@object
	.size		__unnamed_2,(.L_2 - __unnamed_2)
__unnamed_2:
        /* <DEDUP_REMOVED lines=42> */
        /*050c*/ 	.byte	0x3e, 0x5d, 0x00
.L_2:


//--------------------- .nv.shared._ZN7cutlass13device_kernelINS_4gemm6kernel13GemmUniversalIN4cute5tupleIJiiiiEEENS1_10collective13CollectiveMmaINS1_35MainloopSm100TmaUmmaWarpSpecializedILi5ELi2ELi4ENS5_IJNS4_1CILi2EEESB_NSA_ILi1EEEEEEEENS5_IJNSA_ILi256EEENSA_ILi128EEENSA_ILi32EEEEEENS_10tfloat32_tENS5_IJlSC_lEEESJ_SK_NS4_8TiledMMAINS4_8MMA_AtomIJNS4_23SM100_MMA_TF32_2x1SM_SSISJ_SJ_fLi256ELi128ELNS4_4UMMA5MajorE0ELSP_0ELNSO_7ScaleInE0ELSQ_0EEEEEENS4_6LayoutINS5_IJSC_SC_SC_EEENS5_IJNSA_ILi0EEESV_SV_EEEEENS5_IJNS4_10UnderscoreESY_SY_EEEEENS4_28SM100_TMA_2SM_LOAD_MULTICASTENS4_14ComposedLayoutINS4_7SwizzleILi3ELi4ELi3EEENS4_18smem_ptr_flag_bitsILi32EEENST_INS5_IJNSA_ILi8EEESH_EEENS5_IJSH_SC_EEEEEEEvNS4_8identityENS4_18SM100_TMA_2SM_LOADES1B_vS1C_EENS_8epilogue10collective18CollectiveEpilogueINS1F_23Sm100TmaWarpSpecializedILi4ELi2ELi16ELb1ELb0EEEJNS5_IJSG_SG_SH_EEENS5_IJNST_ISG_SC_EENST_INSA_ILi16EEESC_EEEEESJ_SK_SJ_SK_NS1F_6fusion15FusionCallbacksIS1J_NS1P_17LinearCombinationISJ_fSJ_fLNS_15FloatRoundStyleE2EEES1K_S1O_JEEENS4_5SM1004TMEM4LOAD26SM100_TMEM_LOAD_32dp32b16xENS4_13SM90_TMA_LOADENS12_INS13_ILi2ELi4ELi3EEES16_NST_INS5_IJS17_S1M_EEENS5_IJS1M_SC_EEEEEEENS4_39AutoVectorizingCopyWithAssumedAlignmentILi128EEENS4_14SM90_TMA_STOREES24_S26_S26_EEEvvEEEEvNT_6ParamsE --------------------------
	.section	.nv.shared._ZN7cutlass13device_kernelINS_4gemm6kernel13GemmUniversalIN4cute5tupleIJiiiiEEENS1_10collective13CollectiveMmaINS1_35MainloopSm100TmaUmmaWarpSpecializedILi5ELi2ELi4ENS5_IJNS4_1CILi2EEESB_NSA_ILi1EEEEEEEENS5_IJNSA_ILi256EEENSA_ILi128EEENSA_ILi32EEEEEENS_10tfloat32_tENS5_IJlSC_lEEESJ_SK_NS4_8TiledMMAINS4_8MMA_AtomIJNS4_23SM100_MMA_TF32_2x1SM_SSISJ_SJ_fLi256ELi128ELNS4_4UMMA5MajorE0ELSP_0ELNSO_7ScaleInE0ELSQ_0EEEEEENS4_6LayoutINS5_IJSC_SC_SC_EEENS5_IJNSA_ILi0EEESV_SV_EEEEENS5_IJNS4_10UnderscoreESY_SY_EEEEENS4_28SM100_TMA_2SM_LOAD_MULTICASTENS4_14ComposedLayoutINS4_7SwizzleILi3ELi4ELi3EEENS4_18smem_ptr_flag_bitsILi32EEENST_INS5_IJNSA_ILi8EEESH_EEENS5_IJSH_SC_EEEEEEEvNS4_8identityENS4_18SM100_TMA_2SM_LOADES1B_vS1C_EENS_8epilogue10collective18CollectiveEpilogueINS1F_23Sm100TmaWarpSpecializedILi4ELi2ELi16ELb1ELb0EEEJNS5_IJSG_SG_SH_EEENS5_IJNST_ISG_SC_EENST_INSA_ILi16EEESC_EEEEESJ_SK_SJ_SK_NS1F_6fusion15FusionCallbacksIS1J_NS1P_17LinearCombinationISJ_fSJ_fLNS_15FloatRoundStyleE2EEES1K_S1O_JEEENS4_5SM1004TMEM4LOAD26SM100_TMEM_LOAD_32dp32b16xENS4_13SM90_TMA_LOADENS12_INS13_ILi2ELi4ELi3EEES16_NST_INS5_IJS17_S1M_EEENS5_IJS1M_SC_EEEEEEENS4_39AutoVectorizingCopyWithAssumedAlignmentILi128EEENS4_14SM90_TMA_STOREES24_S26_S26_EEEvvEEEEvNT_6ParamsE,"aw",@nobits
	.sectionflags	@""
	.align	16
	.zero		1024


//--------------------- .nv.shared.reserved.0     --------------------------
	.section	.nv.shared.reserved.0,"aw",@nobits
	.weak		__nv_reservedSMEM_offset_0_alias
	.size		__nv_reservedSMEM_offset_0_alias, 0, 64
	.other		__nv_reservedSMEM_offset_0_alias,@"STO_CUDA_RESERVED_SHARED STV_DEFAULT"
__nv_reservedSMEM_offset_0_alias:
	.zero		0
.nv.shared.reserved.0:
	.zero		64
	.weak		__nv_reservedSMEM_tcgen05_partition
	.type		__nv_reservedSMEM_tcgen05_partition,@object
	.size		__nv_reservedSMEM_tcgen05_partition,(.L_0 - __nv_reservedSMEM_tcgen05_partition)
__nv_reservedSMEM_tcgen05_partition:
	.zero		32
.L_0:


//--------------------- .nv.global                --------------------------
	.section	.nv.global,"aw",@nobits
.nv.global:
	.type		_ZN40_INTERNAL_8c6287cd_4_k_cu_099836b6_110824cute1_E,@object
	.size		_ZN40_INTERNAL_8c6287cd_4_k_cu_099836b6_110824cute1_E,(_ZN40_INTERNAL_8c6287cd_4_k_cu_099836b6_110824cuda3std3__45__cpo6cbeginE - _ZN40_INTERNAL_8c6287cd_4_k_cu_099836b6_110824cute1_E)
_ZN40_INTERNAL_8c6287cd_4_k_cu_099836b6_110824cute1_E:
	.zero		1
	.type		_ZN40_INTERNAL_8c6287cd_4_k_cu_099836b6_110824cuda3std3__45__cpo6cbeginE,@object
	.size		_ZN40_INTERNAL_8c6287cd_4_k_cu_099836b6_110824cuda3std3__45__cpo6cbeginE,(_ZN40_INTERNAL_8c6287cd_4_k_cu_099836b6_110824cuda3std3__48in_placeE - _ZN40_INTERNAL_8c6287cd_4_k_cu_099836b6_110824cuda3std3__45__cpo6cbeginE)
_ZN40_INTERNAL_8c6287cd_4_k_cu_099836b6_110824cuda3std3__45__cpo6cbeginE:
	.zero		1
	.type		_ZN40_INTERNAL_8c6287cd_4_k_cu_099836b6_110824cuda3std3__48in_placeE,@object
	.size		_ZN40_INTERNAL_8c6287cd_4_k_cu_099836b6_110824cuda3std3__48in_placeE,(_ZN40_INTERNAL_8c6287cd_4_k_cu_099836b6_110824cuda3std6ranges3__45__cpo9iter_moveE - _ZN40_INTERNAL_8c6287cd_4_k_cu_099836b6_110824cuda3std3__48in_placeE)
_ZN40_INTERNAL_8c6287cd_4_k_cu_099836b6_110824cuda3std3__48in_placeE:
	.zero		1
	.type		_ZN40_INTERNAL_8c6287cd_4_k_cu_099836b6_110824cuda3std6ranges3__45__cpo9iter_moveE,@object
	.size		_ZN40_INTERNAL_8c6287cd_4_k_cu_099836b6_110824cuda3std6ranges3__45__cpo9iter_moveE,(_ZN40_INTERNAL_8c6287cd_4_k_cu_099836b6_110824cuda3std3__45__cpo5beginE - _ZN40_INTERNAL_8c6287cd_4_k_cu_099836b6_110824cuda3std6ranges3__45__cpo9iter_moveE)
_ZN40_INTERNAL_8c6287cd_4_k_cu_099836b6_110824cuda3std6ranges3__45__cpo9iter_moveE:
	.zero		1
	.type		_ZN40_INTERNAL_8c6287cd_4_k_cu_099836b6_110824cuda3std3__45__cpo5beginE,@object
	.size		_ZN40_INTERNAL_8c6287cd_4_k_cu_099836b6_110824cuda3std3__45__cpo5beginE,(_ZN40_INTERNAL_8c6287cd_4_k_cu_099836b6_110824cuda3std3__442_GLOBAL__N__8c6287cd_4_k_cu_099836b6_110826ignoreE - _ZN40_INTERNAL_8c6287cd_4_k_cu_099836b6_110824cuda3std3__45__cpo5beginE)
_ZN40_INTERNAL_8c6287cd_4_k_cu_099836b6_110824cuda3std3__45__cpo5beginE:
	.zero		1
	.type		_ZN40_INTERNAL_8c6287cd_4_k_cu_099836b6_110824cuda3std3__442_GLOBAL__N__8c6287cd_4_k_cu_099836b6_110826ignoreE,@object
	.size		_ZN40_INTERNAL_8c6287cd_4_k_cu_099836b6_110824cuda3std3__442_GLOBAL__N__8c6287cd_4_k_cu_099836b6_110826ignoreE,(_ZN40_INTERNAL_8c6287cd_4_k_cu_099836b6_110824cute7productE - _ZN40_INTERNAL_8c6287cd_4_k_cu_099836b6_110824cuda3std3__442_GLOBAL__N__8c6287cd_4_k_cu_099836b6_110826ignoreE)
_ZN40_INTERNAL_8c6287cd_4_k_cu_099836b6_110824cuda3std3__442_GLOBAL__N__8c6287cd_4_k_cu_099836b6_110826ignoreE:
	.zero		1
	.type		_ZN40_INTERNAL_8c6287cd_4_k_cu_099836b6_110824cute7productE,@object
	.size		_ZN40_INTERNAL_8c6287cd_4_k_cu_099836b6_110824cute7productE,(_ZN40_INTERNAL_8c6287cd_4_k_cu_099836b6_110824cuda3std3__45__cpo3endE - _ZN40_INTERNAL_8c6287cd_4_k_cu_099836b6_110824cute7productE)
_ZN40_INTERNAL_8c6287cd_4_k_cu_099836b6_110824cute7productE:
	.zero		1
	.type		_ZN40_INTERNAL_8c6287cd_4_k_cu_099836b6_110824cuda3std3__45__cpo3endE,@object
	.size		_ZN40_INTERNAL_8c6287cd_4_k_cu_099836b6_110824cuda3std3__45__cpo3endE,(_ZN40_INTERNAL_8c6287cd_4_k_cu_099836b6_110824cuda3std3__419piecewise_constructE - _ZN40_INTERNAL_8c6287cd_4_k_cu_099836b6_110824cuda3std3__45__cpo3endE)
_ZN40_INTERNAL_8c6287cd_4_k_cu_099836b6_110824cuda3std3__45__cpo3endE:
	.zero		1
	.type		_ZN40_INTERNAL_8c6287cd_4_k_cu_099836b6_110824cuda3std3__419piecewise_constructE,@object
	.size		_ZN40_INTERNAL_8c6287cd_4_k_cu_099836b6_110824cuda3std3__419piecewise_constructE,(_ZN40_INTERNAL_8c6287cd_4_k_cu_099836b6_110824cuda3std3__45__cpo4cendE - _ZN40_INTERNAL_8c6287cd_4_k_cu_099836b6_110824cuda3std3__419piecewise_constructE)
_ZN40_INTERNAL_8c6287cd_4_k_cu_099836b6_110824cuda3std3__419piecewise_constructE:
	.zero		1
	.type		_ZN40_INTERNAL_8c6287cd_4_k_cu_099836b6_110824cuda3std3__45__cpo4cendE,@object
	.size		_ZN40_INTERNAL_8c6287cd_4_k_cu_099836b6_110824cuda3std3__45__cpo4cendE,(_ZN40_INTERNAL_8c6287cd_4_k_cu_099836b6_110824cuda3std6ranges3__45__cpo4swapE - _ZN40_INTERNAL_8c6287cd_4_k_cu_099836b6_110824cuda3std3__45__cpo4cendE)
_ZN40_INTERNAL_8c6287cd_4_k_cu_099836b6_110824cuda3std3__45__cpo4cendE:
	.zero		1
	.type		_ZN40_INTERNAL_8c6287cd_4_k_cu_099836b6_110824cuda3std6ranges3__45__cpo4swapE,@object
	.size		_ZN40_INTERNAL_8c6287cd_4_k_cu_099836b6_110824cuda3std6ranges3__45__cpo4swapE,(.L_10 - _ZN40_INTERNAL_8c6287cd_4_k_cu_099836b6_110824cuda3std6ranges3__45__cpo4swapE)
_ZN40_INTERNAL_8c6287cd_4_k_cu_099836b6_110824cuda3std6ranges3__45__cpo4swapE:
	.zero		1
.L_10:


//--------------------- .nv.constant0._ZN7cutlass13device_kernelINS_4gemm6kernel13GemmUniversalIN4cute5tupleIJiiiiEEENS1_10collective13CollectiveMmaINS1_35MainloopSm100TmaUmmaWarpSpecializedILi5ELi2ELi4ENS5_IJNS4_1CILi2EEESB_NSA_ILi1EEEEEEEENS5_IJNSA_ILi256EEENSA_ILi128EEENSA_ILi32EEEEEENS_10tfloat32_tENS5_IJlSC_lEEESJ_SK_NS4_8TiledMMAINS4_8MMA_AtomIJNS4_23SM100_MMA_TF32_2x1SM_SSISJ_SJ_fLi256ELi128ELNS4_4UMMA5MajorE0ELSP_0ELNSO_7ScaleInE0ELSQ_0EEEEEENS4_6LayoutINS5_IJSC_SC_SC_EEENS5_IJNSA_ILi0EEESV_SV_EEEEENS5_IJNS4_10UnderscoreESY_SY_EEEEENS4_28SM100_TMA_2SM_LOAD_MULTICASTENS4_14ComposedLayoutINS4_7SwizzleILi3ELi4ELi3EEENS4_18smem_ptr_flag_bitsILi32EEENST_INS5_IJNSA_ILi8EEESH_EEENS5_IJSH_SC_EEEEEEEvNS4_8identityENS4_18SM100_TMA_2SM_LOADES1B_vS1C_EENS_8epilogue10collective18CollectiveEpilogueINS1F_23Sm100TmaWarpSpecializedILi4ELi2ELi16ELb1ELb0EEEJNS5_IJSG_SG_SH_EEENS5_IJNST_ISG_SC_EENST_INSA_ILi16EEESC_EEEEESJ_SK_SJ_SK_NS1F_6fusion15FusionCallbacksIS1J_NS1P_17LinearCombinationISJ_fSJ_fLNS_15FloatRoundStyleE2EEES1K_S1O_JEEENS4_5SM1004TMEM4LOAD26SM100_TMEM_LOAD_32dp32b16xENS4_13SM90_TMA_LOADENS12_INS13_ILi2ELi4ELi3EEES16_NST_INS5_IJS17_S1M_EEENS5_IJS1M_SC_EEEEEEENS4_39AutoVectorizingCopyWithAssumedAlignmentILi128EEENS4_14SM90_TMA_STOREES24_S26_S26_EEEvvEEEEvNT_6ParamsE --------------------------
	.section	.nv.constant0._ZN7cutlass13device_kernelINS_4gemm6kernel13GemmUniversalIN4cute5tupleIJiiiiEEENS1_10collective13CollectiveMmaINS1_35MainloopSm100TmaUmmaWarpSpecializedILi5ELi2ELi4ENS5_IJNS4_1CILi2EEESB_NSA_ILi1EEEEEEEENS5_IJNSA_ILi256EEENSA_ILi128EEENSA_ILi32EEEEEENS_10tfloat32_tENS5_IJlSC_lEEESJ_SK_NS4_8TiledMMAINS4_8MMA_AtomIJNS4_23SM100_MMA_TF32_2x1SM_SSISJ_SJ_fLi256ELi128ELNS4_4UMMA5MajorE0ELSP_0ELNSO_7ScaleInE0ELSQ_0EEEEEENS4_6LayoutINS5_IJSC_SC_SC_EEENS5_IJNSA_ILi0EEESV_SV_EEEEENS5_IJNS4_10UnderscoreESY_SY_EEEEENS4_28SM100_TMA_2SM_LOAD_MULTICASTENS4_14ComposedLayoutINS4_7SwizzleILi3ELi4ELi3EEENS4_18smem_ptr_flag_bitsILi32EEENST_INS5_IJNSA_ILi8EEESH_EEENS5_IJSH_SC_EEEEEEEvNS4_8identityENS4_18SM100_TMA_2SM_LOADES1B_vS1C_EENS_8epilogue10collective18CollectiveEpilogueINS1F_23Sm100TmaWarpSpecializedILi4ELi2ELi16ELb1ELb0EEEJNS5_IJSG_SG_SH_EEENS5_IJNST_ISG_SC_EENST_INSA_ILi16EEESC_EEEEESJ_SK_SJ_SK_NS1F_6fusion15FusionCallbacksIS1J_NS1P_17LinearCombinationISJ_fSJ_fLNS_15FloatRoundStyleE2EEES1K_S1O_JEEENS4_5SM1004TMEM4LOAD26SM100_TMEM_LOAD_32dp32b16xENS4_13SM90_TMA_LOADENS12_INS13_ILi2ELi4ELi3EEES16_NST_INS5_IJS17_S1M_EEENS5_IJS1M_SC_EEEEEEENS4_39AutoVectorizingCopyWithAssumedAlignmentILi128EEENS4_14SM90_TMA_STOREES24_S26_S26_EEEvvEEEEvNT_6ParamsE,"a",@progbits
	.sectionflags	@""
	.align	4
.nv.constant0._ZN7cutlass13device_kernelINS_4gemm6kernel13GemmUniversalIN4cute5tupleIJiiiiEEENS1_10collective13CollectiveMmaINS1_35MainloopSm100TmaUmmaWarpSpecializedILi5ELi2ELi4ENS5_IJNS4_1CILi2EEESB_NSA_ILi1EEEEEEEENS5_IJNSA_ILi256EEENSA_ILi128EEENSA_ILi32EEEEEENS_10tfloat32_tENS5_IJlSC_lEEESJ_SK_NS4_8TiledMMAINS4_8MMA_AtomIJNS4_23SM100_MMA_TF32_2x1SM_SSISJ_SJ_fLi256ELi128ELNS4_4UMMA5MajorE0ELSP_0ELNSO_7ScaleInE0ELSQ_0EEEEEENS4_6LayoutINS5_IJSC_SC_SC_EEENS5_IJNSA_ILi0EEESV_SV_EEEEENS5_IJNS4_10UnderscoreESY_SY_EEEEENS4_28SM100_TMA_2SM_LOAD_MULTICASTENS4_14ComposedLayoutINS4_7SwizzleILi3ELi4ELi3EEENS4_18smem_ptr_flag_bitsILi32EEENST_INS5_IJNSA_ILi8EEESH_EEENS5_IJSH_SC_EEEEEEEvNS4_8identityENS4_18SM100_TMA_2SM_LOADES1B_vS1C_EENS_8epilogue10collective18CollectiveEpilogueINS1F_23Sm100TmaWarpSpecializedILi4ELi2ELi16ELb1ELb0EEEJNS5_IJSG_SG_SH_EEENS5_IJNST_ISG_SC_EENST_INSA_ILi16EEESC_EEEEESJ_SK_SJ_SK_NS1F_6fusion15FusionCallbacksIS1J_NS1P_17LinearCombinationISJ_fSJ_fLNS_15FloatRoundStyleE2EEES1K_S1O_JEEENS4_5SM1004TMEM4LOAD26SM100_TMEM_LOAD_32dp32b16xENS4_13SM90_TMA_LOADENS12_INS13_ILi2ELi4ELi3EEES16_NST_INS5_IJS17_S1M_EEENS5_IJS1M_SC_EEEEEEENS4_39AutoVectorizingCopyWithAssumedAlignmentILi128EEENS4_14SM90_TMA_STOREES24_S26_S26_EEEvvEEEEvNT_6ParamsE:
	.zero		2944


//--------------------- SYMBOLS --------------------------

	.type		.nv.reservedSmem.offset0,@object
	.size		.nv.reservedSmem.offset0,0x4
	.type		.nv.reservedSmem.cap,@object
	.size		.nv.reservedSmem.cap,0x4
	.type		__assertfail,@function
